//
// Generated by NVIDIA NVVM Compiler
//
// Compiler Build ID: CL-36424714
// Cuda compilation tools, release 13.0, V13.0.88
// Based on NVVM 20.0.0
//

.version 9.0
.target sm_100
.address_size 64

	// .globl	_Z8pre_calcPfS_Pdi
.func  (.param .b64 func_retval0) __internal_accurate_pow
(
	.param .b64 __internal_accurate_pow_param_0
)
;
.global .align 4 .b8 precalc_xorwow_matrix[102400];
.global .align 4 .b8 precalc_xorwow_offset_matrix[102400];
.global .align 4 .b8 mrg32k3aM1[2304];
.global .align 4 .b8 mrg32k3aM2[2304];
.global .align 4 .b8 mrg32k3aM1SubSeq[2016];
.global .align 4 .b8 mrg32k3aM2SubSeq[2016];
.global .align 4 .b8 mrg32k3aM1Seq[2304];
.global .align 4 .b8 mrg32k3aM2Seq[2304];
.const .align 8 .b8 __cr_lgamma_table[72];
.global .align 1 .b8 _ZN34_INTERNAL_f5d4d5af_4_k_cu_532096474cuda3std3__45__cpo5beginE[1];
.global .align 1 .b8 _ZN34_INTERNAL_f5d4d5af_4_k_cu_532096474cuda3std3__45__cpo3endE[1];
.global .align 1 .b8 _ZN34_INTERNAL_f5d4d5af_4_k_cu_532096474cuda3std3__45__cpo6cbeginE[1];
.global .align 1 .b8 _ZN34_INTERNAL_f5d4d5af_4_k_cu_532096474cuda3std3__45__cpo4cendE[1];
.global .align 1 .b8 _ZN34_INTERNAL_f5d4d5af_4_k_cu_532096474cuda3std3__45__cpo6rbeginE[1];
.global .align 1 .b8 _ZN34_INTERNAL_f5d4d5af_4_k_cu_532096474cuda3std3__45__cpo4rendE[1];
.global .align 1 .b8 _ZN34_INTERNAL_f5d4d5af_4_k_cu_532096474cuda3std3__45__cpo7crbeginE[1];
.global .align 1 .b8 _ZN34_INTERNAL_f5d4d5af_4_k_cu_532096474cuda3std3__45__cpo5crendE[1];
.global .align 1 .b8 _ZN34_INTERNAL_f5d4d5af_4_k_cu_532096474cuda3std3__436_GLOBAL__N__f5d4d5af_4_k_cu_532096476ignoreE[1];
.global .align 1 .b8 _ZN34_INTERNAL_f5d4d5af_4_k_cu_532096474cuda3std3__419piecewise_constructE[1];
.global .align 1 .b8 _ZN34_INTERNAL_f5d4d5af_4_k_cu_532096474cuda3std3__48in_placeE[1];
.global .align 1 .b8 _ZN34_INTERNAL_f5d4d5af_4_k_cu_532096474cuda3std3__420unreachable_sentinelE[1];
.global .align 1 .b8 _ZN34_INTERNAL_f5d4d5af_4_k_cu_532096474cuda3std3__47nulloptE[1];
.global .align 1 .b8 _ZN34_INTERNAL_f5d4d5af_4_k_cu_532096474cuda3std3__48unexpectE[1];
.global .align 1 .b8 _ZN34_INTERNAL_f5d4d5af_4_k_cu_532096474cuda3std6ranges3__45__cpo4swapE[1];
.global .align 1 .b8 _ZN34_INTERNAL_f5d4d5af_4_k_cu_532096474cuda3std6ranges3__45__cpo9iter_moveE[1];
.global .align 1 .b8 _ZN34_INTERNAL_f5d4d5af_4_k_cu_532096474cuda3std6ranges3__45__cpo5beginE[1];
.global .align 1 .b8 _ZN34_INTERNAL_f5d4d5af_4_k_cu_532096474cuda3std6ranges3__45__cpo3endE[1];
.global .align 1 .b8 _ZN34_INTERNAL_f5d4d5af_4_k_cu_532096474cuda3std6ranges3__45__cpo6cbeginE[1];
.global .align 1 .b8 _ZN34_INTERNAL_f5d4d5af_4_k_cu_532096474cuda3std6ranges3__45__cpo4cendE[1];
.global .align 1 .b8 _ZN34_INTERNAL_f5d4d5af_4_k_cu_532096474cuda3std6ranges3__45__cpo7advanceE[1];
.global .align 1 .b8 _ZN34_INTERNAL_f5d4d5af_4_k_cu_532096474cuda3std6ranges3__45__cpo9iter_swapE[1];
.global .align 1 .b8 _ZN34_INTERNAL_f5d4d5af_4_k_cu_532096474cuda3std6ranges3__45__cpo4nextE[1];
.global .align 1 .b8 _ZN34_INTERNAL_f5d4d5af_4_k_cu_532096474cuda3std6ranges3__45__cpo4prevE[1];
.global .align 1 .b8 _ZN34_INTERNAL_f5d4d5af_4_k_cu_532096474cuda3std6ranges3__45__cpo4dataE[1];
.global .align 1 .b8 _ZN34_INTERNAL_f5d4d5af_4_k_cu_532096474cuda3std6ranges3__45__cpo5cdataE[1];
.global .align 1 .b8 _ZN34_INTERNAL_f5d4d5af_4_k_cu_532096474cuda3std6ranges3__45__cpo4sizeE[1];
.global .align 1 .b8 _ZN34_INTERNAL_f5d4d5af_4_k_cu_532096474cuda3std6ranges3__45__cpo5ssizeE[1];
.global .align 1 .b8 _ZN34_INTERNAL_f5d4d5af_4_k_cu_532096474cuda3std6ranges3__45__cpo8distanceE[1];
.global .align 1 .b8 _ZN34_INTERNAL_f5d4d5af_4_k_cu_532096476thrust24THRUST_300001_SM_1000_NS8cuda_cub3parE[1];
.global .align 1 .b8 _ZN34_INTERNAL_f5d4d5af_4_k_cu_532096476thrust24THRUST_300001_SM_1000_NS8cuda_cub10par_nosyncE[1];
.global .align 1 .b8 _ZN34_INTERNAL_f5d4d5af_4_k_cu_532096476thrust24THRUST_300001_SM_1000_NS6system6detail10sequential3seqE[1];
.global .align 1 .b8 _ZN34_INTERNAL_f5d4d5af_4_k_cu_532096476thrust24THRUST_300001_SM_1000_NS12placeholders2_1E[1];
.global .align 1 .b8 _ZN34_INTERNAL_f5d4d5af_4_k_cu_532096476thrust24THRUST_300001_SM_1000_NS12placeholders2_2E[1];
.global .align 1 .b8 _ZN34_INTERNAL_f5d4d5af_4_k_cu_532096476thrust24THRUST_300001_SM_1000_NS12placeholders2_3E[1];
.global .align 1 .b8 _ZN34_INTERNAL_f5d4d5af_4_k_cu_532096476thrust24THRUST_300001_SM_1000_NS12placeholders2_4E[1];
.global .align 1 .b8 _ZN34_INTERNAL_f5d4d5af_4_k_cu_532096476thrust24THRUST_300001_SM_1000_NS12placeholders2_5E[1];
.global .align 1 .b8 _ZN34_INTERNAL_f5d4d5af_4_k_cu_532096476thrust24THRUST_300001_SM_1000_NS12placeholders2_6E[1];
.global .align 1 .b8 _ZN34_INTERNAL_f5d4d5af_4_k_cu_532096476thrust24THRUST_300001_SM_1000_NS12placeholders2_7E[1];
.global .align 1 .b8 _ZN34_INTERNAL_f5d4d5af_4_k_cu_532096476thrust24THRUST_300001_SM_1000_NS12placeholders2_8E[1];
.global .align 1 .b8 _ZN34_INTERNAL_f5d4d5af_4_k_cu_532096476thrust24THRUST_300001_SM_1000_NS12placeholders2_9E[1];
.global .align 1 .b8 _ZN34_INTERNAL_f5d4d5af_4_k_cu_532096476thrust24THRUST_300001_SM_1000_NS12placeholders3_10E[1];
.global .align 1 .b8 _ZN34_INTERNAL_f5d4d5af_4_k_cu_532096476thrust24THRUST_300001_SM_1000_NS3seqE[1];

.visible .entry _Z8pre_calcPfS_Pdi(
	.param .u64 .ptr .align 1 _Z8pre_calcPfS_Pdi_param_0,
	.param .u64 .ptr .align 1 _Z8pre_calcPfS_Pdi_param_1,
	.param .u64 .ptr .align 1 _Z8pre_calcPfS_Pdi_param_2,
	.param .u32 _Z8pre_calcPfS_Pdi_param_3
)
{
	.reg .pred 	%p<28>;
	.reg .b32 	%r<46>;
	.reg .b32 	%f<7>;
	.reg .b64 	%rd<15>;
	.reg .b64 	%fd<38>;

	ld.param.u64 	%rd1, [_Z8pre_calcPfS_Pdi_param_0];
	ld.param.u64 	%rd2, [_Z8pre_calcPfS_Pdi_param_1];
	ld.param.u64 	%rd3, [_Z8pre_calcPfS_Pdi_param_2];
	ld.param.u32 	%r7, [_Z8pre_calcPfS_Pdi_param_3];
	mov.u32 	%r8, %ctaid.x;
	mov.u32 	%r9, %ntid.x;
	mov.u32 	%r10, %tid.x;
	mad.lo.s32 	%r1, %r8, %r9, %r10;
	mov.u32 	%r11, %ctaid.y;
	mov.u32 	%r12, %ntid.y;
	mov.u32 	%r13, %tid.y;
	mad.lo.s32 	%r2, %r11, %r12, %r13;
	max.s32 	%r14, %r2, %r1;
	setp.ge.s32 	%p1, %r14, %r7;
	@%p1 bra 	$L__BB0_16;
	cvta.to.global.u64 	%rd4, %rd1;
	cvta.to.global.u64 	%rd5, %rd2;
	mul.wide.u32 	%rd6, %r2, 4;
	add.s64 	%rd7, %rd4, %rd6;
	ld.global.f32 	%f5, [%rd7];
	add.s64 	%rd8, %rd5, %rd6;
	ld.global.f32 	%f1, [%rd8];
	mul.wide.s32 	%rd9, %r1, 4;
	add.s64 	%rd10, %rd4, %rd9;
	ld.global.f32 	%f6, [%rd10];
	add.s64 	%rd11, %rd5, %rd9;
	ld.global.f32 	%f2, [%rd11];
	sub.f32 	%f3, %f5, %f6;
	cvt.f64.f32 	%fd1, %f3;
	{
	.reg .b32 %temp; 
	mov.b64 	{%temp, %r3}, %fd1;
	}
	mov.f64 	%fd18, 0d4000000000000000;
	{
	.reg .b32 %temp; 
	mov.b64 	{%temp, %r15}, %fd18;
	}
	and.b32  	%r5, %r15, 2146435072;
	setp.eq.s32 	%p2, %r5, 1062207488;
	abs.f64 	%fd2, %fd1;
	{ // callseq 0, 0
	.param .b64 param0;
	st.param.f64 	[param0], %fd2;
	.param .b64 retval0;
	call.uni (retval0), 
	__internal_accurate_pow, 
	(
	param0
	);
	ld.param.f64 	%fd19, [retval0];
	} // callseq 0
	setp.lt.s32 	%p3, %r3, 0;
	neg.f64 	%fd21, %fd19;
	selp.f64 	%fd22, %fd21, %fd19, %p2;
	selp.f64 	%fd35, %fd22, %fd19, %p3;
	setp.neu.f32 	%p4, %f3, 0f00000000;
	@%p4 bra 	$L__BB0_3;
	setp.eq.s32 	%p5, %r5, 1062207488;
	selp.b32 	%r16, %r3, 0, %p5;
	setp.lt.s32 	%p6, %r15, 0;
	or.b32  	%r17, %r16, 2146435072;
	selp.b32 	%r18, %r17, %r16, %p6;
	mov.b32 	%r19, 0;
	mov.b64 	%fd35, {%r19, %r18};
$L__BB0_3:
	add.f64 	%fd23, %fd1, 0d4000000000000000;
	{
	.reg .b32 %temp; 
	mov.b64 	{%temp, %r20}, %fd23;
	}
	and.b32  	%r21, %r20, 2146435072;
	setp.ne.s32 	%p7, %r21, 2146435072;
	@%p7 bra 	$L__BB0_8;
	setp.num.f32 	%p8, %f3, %f3;
	@%p8 bra 	$L__BB0_6;
	mov.f64 	%fd24, 0d4000000000000000;
	add.rn.f64 	%fd35, %fd1, %fd24;
	bra.uni 	$L__BB0_8;
$L__BB0_6:
	setp.neu.f64 	%p9, %fd2, 0d7FF0000000000000;
	@%p9 bra 	$L__BB0_8;
	setp.lt.s32 	%p10, %r3, 0;
	setp.eq.s32 	%p11, %r5, 1062207488;
	setp.lt.s32 	%p12, %r15, 0;
	selp.b32 	%r23, 0, 2146435072, %p12;
	and.b32  	%r24, %r15, 2147483647;
	setp.ne.s32 	%p13, %r24, 1071644672;
	or.b32  	%r25, %r23, -2147483648;
	selp.b32 	%r26, %r25, %r23, %p13;
	selp.b32 	%r27, %r26, %r23, %p11;
	selp.b32 	%r28, %r27, %r23, %p10;
	mov.b32 	%r29, 0;
	mov.b64 	%fd35, {%r29, %r28};
$L__BB0_8:
	setp.eq.s32 	%p14, %r5, 1062207488;
	setp.eq.f32 	%p15, %f3, 0f3F800000;
	selp.f64 	%fd9, 0d3FF0000000000000, %fd35, %p15;
	sub.f32 	%f4, %f1, %f2;
	cvt.f64.f32 	%fd10, %f4;
	{
	.reg .b32 %temp; 
	mov.b64 	{%temp, %r6}, %fd10;
	}
	abs.f64 	%fd11, %fd10;
	{ // callseq 1, 0
	.param .b64 param0;
	st.param.f64 	[param0], %fd11;
	.param .b64 retval0;
	call.uni (retval0), 
	__internal_accurate_pow, 
	(
	param0
	);
	ld.param.f64 	%fd25, [retval0];
	} // callseq 1
	setp.lt.s32 	%p16, %r6, 0;
	neg.f64 	%fd27, %fd25;
	selp.f64 	%fd28, %fd27, %fd25, %p14;
	selp.f64 	%fd37, %fd28, %fd25, %p16;
	setp.neu.f32 	%p17, %f4, 0f00000000;
	@%p17 bra 	$L__BB0_10;
	setp.eq.s32 	%p18, %r5, 1062207488;
	selp.b32 	%r31, %r6, 0, %p18;
	setp.lt.s32 	%p19, %r15, 0;
	or.b32  	%r32, %r31, 2146435072;
	selp.b32 	%r33, %r32, %r31, %p19;
	mov.b32 	%r34, 0;
	mov.b64 	%fd37, {%r34, %r33};
$L__BB0_10:
	add.f64 	%fd29, %fd10, 0d4000000000000000;
	{
	.reg .b32 %temp; 
	mov.b64 	{%temp, %r35}, %fd29;
	}
	and.b32  	%r36, %r35, 2146435072;
	setp.ne.s32 	%p20, %r36, 2146435072;
	@%p20 bra 	$L__BB0_15;
	setp.num.f32 	%p21, %f4, %f4;
	@%p21 bra 	$L__BB0_13;
	mov.f64 	%fd30, 0d4000000000000000;
	add.rn.f64 	%fd37, %fd10, %fd30;
	bra.uni 	$L__BB0_15;
$L__BB0_13:
	setp.neu.f64 	%p22, %fd11, 0d7FF0000000000000;
	@%p22 bra 	$L__BB0_15;
	setp.lt.s32 	%p23, %r6, 0;
	setp.eq.s32 	%p24, %r5, 1062207488;
	setp.lt.s32 	%p25, %r15, 0;
	selp.b32 	%r38, 0, 2146435072, %p25;
	and.b32  	%r39, %r15, 2147483647;
	setp.ne.s32 	%p26, %r39, 1071644672;
	or.b32  	%r40, %r38, -2147483648;
	selp.b32 	%r41, %r40, %r38, %p26;
	selp.b32 	%r42, %r41, %r38, %p24;
	selp.b32 	%r43, %r42, %r38, %p23;
	mov.b32 	%r44, 0;
	mov.b64 	%fd37, {%r44, %r43};
$L__BB0_15:
	setp.eq.f32 	%p27, %f4, 0f3F800000;
	selp.f64 	%fd31, 0d3FF0000000000000, %fd37, %p27;
	add.f64 	%fd32, %fd9, %fd31;
	sqrt.rn.f64 	%fd33, %fd32;
	mad.lo.s32 	%r45, %r7, %r2, %r1;
	cvta.to.global.u64 	%rd12, %rd3;
	mul.wide.s32 	%rd13, %r45, 8;
	add.s64 	%rd14, %rd12, %rd13;
	st.global.f64 	[%rd14], %fd33;
$L__BB0_16:
	ret;

}
	// .globl	_Z6solverPdPiS_i
.visible .entry _Z6solverPdPiS_i(
	.param .u64 .ptr .align 1 _Z6solverPdPiS_i_param_0,
	.param .u64 .ptr .align 1 _Z6solverPdPiS_i_param_1,
	.param .u64 .ptr .align 1 _Z6solverPdPiS_i_param_2,
	.param .u32 _Z6solverPdPiS_i_param_3
)
{
	.local .align 8 .b8 	__local_depot1[48];
	.reg .b64 	%SP;
	.reg .b64 	%SPL;
	.reg .pred 	%p<76>;
	.reg .b32 	%r<1399>;
	.reg .b32 	%f<26>;
	.reg .b64 	%rd<85>;
	.reg .b64 	%fd<53>;

	mov.u64 	%SPL, __local_depot1;
	ld.param.u64 	%rd14, [_Z6solverPdPiS_i_param_0];
	ld.param.u64 	%rd15, [_Z6solverPdPiS_i_param_1];
	ld.param.u32 	%r605, [_Z6solverPdPiS_i_param_3];
	cvta.to.global.u64 	%rd1, %rd14;
	cvta.to.global.u64 	%rd2, %rd15;
	add.u64 	%rd3, %SPL, 0;
	mov.u32 	%r611, %ctaid.x;
	mov.u32 	%r612, %ntid.x;
	mov.u32 	%r613, %tid.x;
	mad.lo.s32 	%r614, %r611, %r612, %r613;
	mul.lo.s32 	%r1392, %r605, %r614;
	add.s32 	%r1396, %r1392, 1;
	add.s32 	%r3, %r605, -2;
	cvt.s64.s32 	%rd4, %r614;
	mov.b32 	%r1099, 1478573778;
	mov.b32 	%r615, 716983765;
	st.local.v2.u32 	[%rd3], {%r615, %r1099};
	mov.b32 	%r1097, -123459836;
	mov.b32 	%r1098, 1163863128;
	st.local.v2.u32 	[%rd3+8], {%r1098, %r1097};
	mov.b32 	%r1095, 1360900310;
	mov.b32 	%r1096, -589760388;
	st.local.v2.u32 	[%rd3+16], {%r1096, %r1095};
	setp.eq.s32 	%p1, %r614, 0;
	@%p1 bra 	$L__BB1_115;
	mov.b32 	%r1082, 0;
	mov.b32 	%r1099, 1478573778;
	mov.b32 	%r1098, 1163863128;
	mov.b32 	%r1097, -123459836;
	mov.b32 	%r1096, -589760388;
	mov.b32 	%r1095, 1360900310;
	mov.u64 	%rd84, %rd4;
$L__BB1_2:
	mov.u64 	%rd5, %rd84;
	and.b64  	%rd17, %rd5, 3;
	setp.eq.s64 	%p2, %rd17, 0;
	@%p2 bra 	$L__BB1_114;
	mul.wide.u32 	%rd18, %r1082, 3200;
	mov.u64 	%rd19, precalc_xorwow_matrix;
	add.s64 	%rd6, %rd19, %rd18;
	mov.b32 	%r1095, 0;
	mov.u32 	%r1096, %r1095;
	mov.u32 	%r1097, %r1095;
	mov.u32 	%r1098, %r1095;
	mov.u32 	%r1099, %r1095;
	mov.u32 	%r1088, %r1095;
$L__BB1_4:
	mul.wide.u32 	%rd20, %r1088, 4;
	add.s64 	%rd21, %rd3, %rd20;
	ld.local.u32 	%r16, [%rd21+4];
	shl.b32 	%r17, %r1088, 5;
	mov.b32 	%r1094, 0;
$L__BB1_5:
	.pragma "nounroll";
	shr.u32 	%r624, %r16, %r1094;
	and.b32  	%r625, %r624, 1;
	setp.eq.b32 	%p3, %r625, 1;
	not.pred 	%p4, %p3;
	add.s32 	%r626, %r17, %r1094;
	mul.lo.s32 	%r627, %r626, 5;
	mul.wide.u32 	%rd22, %r627, 4;
	add.s64 	%rd7, %rd6, %rd22;
	@%p4 bra 	$L__BB1_7;
	ld.global.u32 	%r628, [%rd7];
	xor.b32  	%r1099, %r1099, %r628;
	ld.global.u32 	%r629, [%rd7+4];
	xor.b32  	%r1098, %r1098, %r629;
	ld.global.u32 	%r630, [%rd7+8];
	xor.b32  	%r1097, %r1097, %r630;
	ld.global.u32 	%r631, [%rd7+12];
	xor.b32  	%r1096, %r1096, %r631;
	ld.global.u32 	%r632, [%rd7+16];
	xor.b32  	%r1095, %r1095, %r632;
$L__BB1_7:
	and.b32  	%r634, %r624, 2;
	setp.eq.s32 	%p5, %r634, 0;
	@%p5 bra 	$L__BB1_9;
	ld.global.u32 	%r635, [%rd7+20];
	xor.b32  	%r1099, %r1099, %r635;
	ld.global.u32 	%r636, [%rd7+24];
	xor.b32  	%r1098, %r1098, %r636;
	ld.global.u32 	%r637, [%rd7+28];
	xor.b32  	%r1097, %r1097, %r637;
	ld.global.u32 	%r638, [%rd7+32];
	xor.b32  	%r1096, %r1096, %r638;
	ld.global.u32 	%r639, [%rd7+36];
	xor.b32  	%r1095, %r1095, %r639;
$L__BB1_9:
	and.b32  	%r641, %r624, 4;
	setp.eq.s32 	%p6, %r641, 0;
	@%p6 bra 	$L__BB1_11;
	ld.global.u32 	%r642, [%rd7+40];
	xor.b32  	%r1099, %r1099, %r642;
	ld.global.u32 	%r643, [%rd7+44];
	xor.b32  	%r1098, %r1098, %r643;
	ld.global.u32 	%r644, [%rd7+48];
	xor.b32  	%r1097, %r1097, %r644;
	ld.global.u32 	%r645, [%rd7+52];
	xor.b32  	%r1096, %r1096, %r645;
	ld.global.u32 	%r646, [%rd7+56];
	xor.b32  	%r1095, %r1095, %r646;
$L__BB1_11:
	and.b32  	%r648, %r624, 8;
	setp.eq.s32 	%p7, %r648, 0;
	@%p7 bra 	$L__BB1_13;
	ld.global.u32 	%r649, [%rd7+60];
	xor.b32  	%r1099, %r1099, %r649;
	ld.global.u32 	%r650, [%rd7+64];
	xor.b32  	%r1098, %r1098, %r650;
	ld.global.u32 	%r651, [%rd7+68];
	xor.b32  	%r1097, %r1097, %r651;
	ld.global.u32 	%r652, [%rd7+72];
	xor.b32  	%r1096, %r1096, %r652;
	ld.global.u32 	%r653, [%rd7+76];
	xor.b32  	%r1095, %r1095, %r653;
$L__BB1_13:
	and.b32  	%r655, %r624, 16;
	setp.eq.s32 	%p8, %r655, 0;
	@%p8 bra 	$L__BB1_15;
	ld.global.u32 	%r656, [%rd7+80];
	xor.b32  	%r1099, %r1099, %r656;
	ld.global.u32 	%r657, [%rd7+84];
	xor.b32  	%r1098, %r1098, %r657;
	ld.global.u32 	%r658, [%rd7+88];
	xor.b32  	%r1097, %r1097, %r658;
	ld.global.u32 	%r659, [%rd7+92];
	xor.b32  	%r1096, %r1096, %r659;
	ld.global.u32 	%r660, [%rd7+96];
	xor.b32  	%r1095, %r1095, %r660;
$L__BB1_15:
	and.b32  	%r662, %r624, 32;
	setp.eq.s32 	%p9, %r662, 0;
	@%p9 bra 	$L__BB1_17;
	ld.global.u32 	%r663, [%rd7+100];
	xor.b32  	%r1099, %r1099, %r663;
	ld.global.u32 	%r664, [%rd7+104];
	xor.b32  	%r1098, %r1098, %r664;
	ld.global.u32 	%r665, [%rd7+108];
	xor.b32  	%r1097, %r1097, %r665;
	ld.global.u32 	%r666, [%rd7+112];
	xor.b32  	%r1096, %r1096, %r666;
	ld.global.u32 	%r667, [%rd7+116];
	xor.b32  	%r1095, %r1095, %r667;
$L__BB1_17:
	and.b32  	%r669, %r624, 64;
	setp.eq.s32 	%p10, %r669, 0;
	@%p10 bra 	$L__BB1_19;
	ld.global.u32 	%r670, [%rd7+120];
	xor.b32  	%r1099, %r1099, %r670;
	ld.global.u32 	%r671, [%rd7+124];
	xor.b32  	%r1098, %r1098, %r671;
	ld.global.u32 	%r672, [%rd7+128];
	xor.b32  	%r1097, %r1097, %r672;
	ld.global.u32 	%r673, [%rd7+132];
	xor.b32  	%r1096, %r1096, %r673;
	ld.global.u32 	%r674, [%rd7+136];
	xor.b32  	%r1095, %r1095, %r674;
$L__BB1_19:
	and.b32  	%r676, %r624, 128;
	setp.eq.s32 	%p11, %r676, 0;
	@%p11 bra 	$L__BB1_21;
	ld.global.u32 	%r677, [%rd7+140];
	xor.b32  	%r1099, %r1099, %r677;
	ld.global.u32 	%r678, [%rd7+144];
	xor.b32  	%r1098, %r1098, %r678;
	ld.global.u32 	%r679, [%rd7+148];
	xor.b32  	%r1097, %r1097, %r679;
	ld.global.u32 	%r680, [%rd7+152];
	xor.b32  	%r1096, %r1096, %r680;
	ld.global.u32 	%r681, [%rd7+156];
	xor.b32  	%r1095, %r1095, %r681;
$L__BB1_21:
	and.b32  	%r683, %r624, 256;
	setp.eq.s32 	%p12, %r683, 0;
	@%p12 bra 	$L__BB1_23;
	ld.global.u32 	%r684, [%rd7+160];
	xor.b32  	%r1099, %r1099, %r684;
	ld.global.u32 	%r685, [%rd7+164];
	xor.b32  	%r1098, %r1098, %r685;
	ld.global.u32 	%r686, [%rd7+168];
	xor.b32  	%r1097, %r1097, %r686;
	ld.global.u32 	%r687, [%rd7+172];
	xor.b32  	%r1096, %r1096, %r687;
	ld.global.u32 	%r688, [%rd7+176];
	xor.b32  	%r1095, %r1095, %r688;
$L__BB1_23:
	and.b32  	%r690, %r624, 512;
	setp.eq.s32 	%p13, %r690, 0;
	@%p13 bra 	$L__BB1_25;
	ld.global.u32 	%r691, [%rd7+180];
	xor.b32  	%r1099, %r1099, %r691;
	ld.global.u32 	%r692, [%rd7+184];
	xor.b32  	%r1098, %r1098, %r692;
	ld.global.u32 	%r693, [%rd7+188];
	xor.b32  	%r1097, %r1097, %r693;
	ld.global.u32 	%r694, [%rd7+192];
	xor.b32  	%r1096, %r1096, %r694;
	ld.global.u32 	%r695, [%rd7+196];
	xor.b32  	%r1095, %r1095, %r695;
$L__BB1_25:
	and.b32  	%r697, %r624, 1024;
	setp.eq.s32 	%p14, %r697, 0;
	@%p14 bra 	$L__BB1_27;
	ld.global.u32 	%r698, [%rd7+200];
	xor.b32  	%r1099, %r1099, %r698;
	ld.global.u32 	%r699, [%rd7+204];
	xor.b32  	%r1098, %r1098, %r699;
	ld.global.u32 	%r700, [%rd7+208];
	xor.b32  	%r1097, %r1097, %r700;
	ld.global.u32 	%r701, [%rd7+212];
	xor.b32  	%r1096, %r1096, %r701;
	ld.global.u32 	%r702, [%rd7+216];
	xor.b32  	%r1095, %r1095, %r702;
$L__BB1_27:
	and.b32  	%r704, %r624, 2048;
	setp.eq.s32 	%p15, %r704, 0;
	@%p15 bra 	$L__BB1_29;
	ld.global.u32 	%r705, [%rd7+220];
	xor.b32  	%r1099, %r1099, %r705;
	ld.global.u32 	%r706, [%rd7+224];
	xor.b32  	%r1098, %r1098, %r706;
	ld.global.u32 	%r707, [%rd7+228];
	xor.b32  	%r1097, %r1097, %r707;
	ld.global.u32 	%r708, [%rd7+232];
	xor.b32  	%r1096, %r1096, %r708;
	ld.global.u32 	%r709, [%rd7+236];
	xor.b32  	%r1095, %r1095, %r709;
$L__BB1_29:
	and.b32  	%r711, %r624, 4096;
	setp.eq.s32 	%p16, %r711, 0;
	@%p16 bra 	$L__BB1_31;
	ld.global.u32 	%r712, [%rd7+240];
	xor.b32  	%r1099, %r1099, %r712;
	ld.global.u32 	%r713, [%rd7+244];
	xor.b32  	%r1098, %r1098, %r713;
	ld.global.u32 	%r714, [%rd7+248];
	xor.b32  	%r1097, %r1097, %r714;
	ld.global.u32 	%r715, [%rd7+252];
	xor.b32  	%r1096, %r1096, %r715;
	ld.global.u32 	%r716, [%rd7+256];
	xor.b32  	%r1095, %r1095, %r716;
$L__BB1_31:
	and.b32  	%r718, %r624, 8192;
	setp.eq.s32 	%p17, %r718, 0;
	@%p17 bra 	$L__BB1_33;
	ld.global.u32 	%r719, [%rd7+260];
	xor.b32  	%r1099, %r1099, %r719;
	ld.global.u32 	%r720, [%rd7+264];
	xor.b32  	%r1098, %r1098, %r720;
	ld.global.u32 	%r721, [%rd7+268];
	xor.b32  	%r1097, %r1097, %r721;
	ld.global.u32 	%r722, [%rd7+272];
	xor.b32  	%r1096, %r1096, %r722;
	ld.global.u32 	%r723, [%rd7+276];
	xor.b32  	%r1095, %r1095, %r723;
$L__BB1_33:
	and.b32  	%r725, %r624, 16384;
	setp.eq.s32 	%p18, %r725, 0;
	@%p18 bra 	$L__BB1_35;
	ld.global.u32 	%r726, [%rd7+280];
	xor.b32  	%r1099, %r1099, %r726;
	ld.global.u32 	%r727, [%rd7+284];
	xor.b32  	%r1098, %r1098, %r727;
	ld.global.u32 	%r728, [%rd7+288];
	xor.b32  	%r1097, %r1097, %r728;
	ld.global.u32 	%r729, [%rd7+292];
	xor.b32  	%r1096, %r1096, %r729;
	ld.global.u32 	%r730, [%rd7+296];
	xor.b32  	%r1095, %r1095, %r730;
$L__BB1_35:
	and.b32  	%r732, %r624, 32768;
	setp.eq.s32 	%p19, %r732, 0;
	@%p19 bra 	$L__BB1_37;
	ld.global.u32 	%r733, [%rd7+300];
	xor.b32  	%r1099, %r1099, %r733;
	ld.global.u32 	%r734, [%rd7+304];
	xor.b32  	%r1098, %r1098, %r734;
	ld.global.u32 	%r735, [%rd7+308];
	xor.b32  	%r1097, %r1097, %r735;
	ld.global.u32 	%r736, [%rd7+312];
	xor.b32  	%r1096, %r1096, %r736;
	ld.global.u32 	%r737, [%rd7+316];
	xor.b32  	%r1095, %r1095, %r737;
$L__BB1_37:
	add.s32 	%r1094, %r1094, 16;
	setp.ne.s32 	%p20, %r1094, 32;
	@%p20 bra 	$L__BB1_5;
	mad.lo.s32 	%r738, %r1088, -31, %r17;
	add.s32 	%r1088, %r738, 1;
	setp.ne.s32 	%p21, %r1088, 5;
	@%p21 bra 	$L__BB1_4;
	st.local.u32 	[%rd3+4], %r1099;
	st.local.v2.u32 	[%rd3+8], {%r1098, %r1097};
	st.local.v2.u32 	[%rd3+16], {%r1096, %r1095};
	and.b64  	%rd23, %rd5, 3;
	setp.eq.s64 	%p22, %rd23, 1;
	@%p22 bra 	$L__BB1_114;
	mov.b32 	%r1095, 0;
	mov.u32 	%r1096, %r1095;
	mov.u32 	%r1097, %r1095;
	mov.u32 	%r1098, %r1095;
	mov.u32 	%r1099, %r1095;
	mov.u32 	%r1180, %r1095;
$L__BB1_41:
	mul.wide.u32 	%rd24, %r1180, 4;
	add.s64 	%rd25, %rd3, %rd24;
	ld.local.u32 	%r192, [%rd25+4];
	shl.b32 	%r193, %r1180, 5;
	mov.b32 	%r1186, 0;
$L__BB1_42:
	.pragma "nounroll";
	shr.u32 	%r741, %r192, %r1186;
	and.b32  	%r742, %r741, 1;
	setp.eq.b32 	%p23, %r742, 1;
	not.pred 	%p24, %p23;
	add.s32 	%r743, %r193, %r1186;
	mul.lo.s32 	%r744, %r743, 5;
	mul.wide.u32 	%rd26, %r744, 4;
	add.s64 	%rd8, %rd6, %rd26;
	@%p24 bra 	$L__BB1_44;
	ld.global.u32 	%r745, [%rd8];
	xor.b32  	%r1099, %r1099, %r745;
	ld.global.u32 	%r746, [%rd8+4];
	xor.b32  	%r1098, %r1098, %r746;
	ld.global.u32 	%r747, [%rd8+8];
	xor.b32  	%r1097, %r1097, %r747;
	ld.global.u32 	%r748, [%rd8+12];
	xor.b32  	%r1096, %r1096, %r748;
	ld.global.u32 	%r749, [%rd8+16];
	xor.b32  	%r1095, %r1095, %r749;
$L__BB1_44:
	and.b32  	%r751, %r741, 2;
	setp.eq.s32 	%p25, %r751, 0;
	@%p25 bra 	$L__BB1_46;
	ld.global.u32 	%r752, [%rd8+20];
	xor.b32  	%r1099, %r1099, %r752;
	ld.global.u32 	%r753, [%rd8+24];
	xor.b32  	%r1098, %r1098, %r753;
	ld.global.u32 	%r754, [%rd8+28];
	xor.b32  	%r1097, %r1097, %r754;
	ld.global.u32 	%r755, [%rd8+32];
	xor.b32  	%r1096, %r1096, %r755;
	ld.global.u32 	%r756, [%rd8+36];
	xor.b32  	%r1095, %r1095, %r756;
$L__BB1_46:
	and.b32  	%r758, %r741, 4;
	setp.eq.s32 	%p26, %r758, 0;
	@%p26 bra 	$L__BB1_48;
	ld.global.u32 	%r759, [%rd8+40];
	xor.b32  	%r1099, %r1099, %r759;
	ld.global.u32 	%r760, [%rd8+44];
	xor.b32  	%r1098, %r1098, %r760;
	ld.global.u32 	%r761, [%rd8+48];
	xor.b32  	%r1097, %r1097, %r761;
	ld.global.u32 	%r762, [%rd8+52];
	xor.b32  	%r1096, %r1096, %r762;
	ld.global.u32 	%r763, [%rd8+56];
	xor.b32  	%r1095, %r1095, %r763;
$L__BB1_48:
	and.b32  	%r765, %r741, 8;
	setp.eq.s32 	%p27, %r765, 0;
	@%p27 bra 	$L__BB1_50;
	ld.global.u32 	%r766, [%rd8+60];
	xor.b32  	%r1099, %r1099, %r766;
	ld.global.u32 	%r767, [%rd8+64];
	xor.b32  	%r1098, %r1098, %r767;
	ld.global.u32 	%r768, [%rd8+68];
	xor.b32  	%r1097, %r1097, %r768;
	ld.global.u32 	%r769, [%rd8+72];
	xor.b32  	%r1096, %r1096, %r769;
	ld.global.u32 	%r770, [%rd8+76];
	xor.b32  	%r1095, %r1095, %r770;
$L__BB1_50:
	and.b32  	%r772, %r741, 16;
	setp.eq.s32 	%p28, %r772, 0;
	@%p28 bra 	$L__BB1_52;
	ld.global.u32 	%r773, [%rd8+80];
	xor.b32  	%r1099, %r1099, %r773;
	ld.global.u32 	%r774, [%rd8+84];
	xor.b32  	%r1098, %r1098, %r774;
	ld.global.u32 	%r775, [%rd8+88];
	xor.b32  	%r1097, %r1097, %r775;
	ld.global.u32 	%r776, [%rd8+92];
	xor.b32  	%r1096, %r1096, %r776;
	ld.global.u32 	%r777, [%rd8+96];
	xor.b32  	%r1095, %r1095, %r777;
$L__BB1_52:
	and.b32  	%r779, %r741, 32;
	setp.eq.s32 	%p29, %r779, 0;
	@%p29 bra 	$L__BB1_54;
	ld.global.u32 	%r780, [%rd8+100];
	xor.b32  	%r1099, %r1099, %r780;
	ld.global.u32 	%r781, [%rd8+104];
	xor.b32  	%r1098, %r1098, %r781;
	ld.global.u32 	%r782, [%rd8+108];
	xor.b32  	%r1097, %r1097, %r782;
	ld.global.u32 	%r783, [%rd8+112];
	xor.b32  	%r1096, %r1096, %r783;
	ld.global.u32 	%r784, [%rd8+116];
	xor.b32  	%r1095, %r1095, %r784;
$L__BB1_54:
	and.b32  	%r786, %r741, 64;
	setp.eq.s32 	%p30, %r786, 0;
	@%p30 bra 	$L__BB1_56;
	ld.global.u32 	%r787, [%rd8+120];
	xor.b32  	%r1099, %r1099, %r787;
	ld.global.u32 	%r788, [%rd8+124];
	xor.b32  	%r1098, %r1098, %r788;
	ld.global.u32 	%r789, [%rd8+128];
	xor.b32  	%r1097, %r1097, %r789;
	ld.global.u32 	%r790, [%rd8+132];
	xor.b32  	%r1096, %r1096, %r790;
	ld.global.u32 	%r791, [%rd8+136];
	xor.b32  	%r1095, %r1095, %r791;
$L__BB1_56:
	and.b32  	%r793, %r741, 128;
	setp.eq.s32 	%p31, %r793, 0;
	@%p31 bra 	$L__BB1_58;
	ld.global.u32 	%r794, [%rd8+140];
	xor.b32  	%r1099, %r1099, %r794;
	ld.global.u32 	%r795, [%rd8+144];
	xor.b32  	%r1098, %r1098, %r795;
	ld.global.u32 	%r796, [%rd8+148];
	xor.b32  	%r1097, %r1097, %r796;
	ld.global.u32 	%r797, [%rd8+152];
	xor.b32  	%r1096, %r1096, %r797;
	ld.global.u32 	%r798, [%rd8+156];
	xor.b32  	%r1095, %r1095, %r798;
$L__BB1_58:
	and.b32  	%r800, %r741, 256;
	setp.eq.s32 	%p32, %r800, 0;
	@%p32 bra 	$L__BB1_60;
	ld.global.u32 	%r801, [%rd8+160];
	xor.b32  	%r1099, %r1099, %r801;
	ld.global.u32 	%r802, [%rd8+164];
	xor.b32  	%r1098, %r1098, %r802;
	ld.global.u32 	%r803, [%rd8+168];
	xor.b32  	%r1097, %r1097, %r803;
	ld.global.u32 	%r804, [%rd8+172];
	xor.b32  	%r1096, %r1096, %r804;
	ld.global.u32 	%r805, [%rd8+176];
	xor.b32  	%r1095, %r1095, %r805;
$L__BB1_60:
	and.b32  	%r807, %r741, 512;
	setp.eq.s32 	%p33, %r807, 0;
	@%p33 bra 	$L__BB1_62;
	ld.global.u32 	%r808, [%rd8+180];
	xor.b32  	%r1099, %r1099, %r808;
	ld.global.u32 	%r809, [%rd8+184];
	xor.b32  	%r1098, %r1098, %r809;
	ld.global.u32 	%r810, [%rd8+188];
	xor.b32  	%r1097, %r1097, %r810;
	ld.global.u32 	%r811, [%rd8+192];
	xor.b32  	%r1096, %r1096, %r811;
	ld.global.u32 	%r812, [%rd8+196];
	xor.b32  	%r1095, %r1095, %r812;
$L__BB1_62:
	and.b32  	%r814, %r741, 1024;
	setp.eq.s32 	%p34, %r814, 0;
	@%p34 bra 	$L__BB1_64;
	ld.global.u32 	%r815, [%rd8+200];
	xor.b32  	%r1099, %r1099, %r815;
	ld.global.u32 	%r816, [%rd8+204];
	xor.b32  	%r1098, %r1098, %r816;
	ld.global.u32 	%r817, [%rd8+208];
	xor.b32  	%r1097, %r1097, %r817;
	ld.global.u32 	%r818, [%rd8+212];
	xor.b32  	%r1096, %r1096, %r818;
	ld.global.u32 	%r819, [%rd8+216];
	xor.b32  	%r1095, %r1095, %r819;
$L__BB1_64:
	and.b32  	%r821, %r741, 2048;
	setp.eq.s32 	%p35, %r821, 0;
	@%p35 bra 	$L__BB1_66;
	ld.global.u32 	%r822, [%rd8+220];
	xor.b32  	%r1099, %r1099, %r822;
	ld.global.u32 	%r823, [%rd8+224];
	xor.b32  	%r1098, %r1098, %r823;
	ld.global.u32 	%r824, [%rd8+228];
	xor.b32  	%r1097, %r1097, %r824;
	ld.global.u32 	%r825, [%rd8+232];
	xor.b32  	%r1096, %r1096, %r825;
	ld.global.u32 	%r826, [%rd8+236];
	xor.b32  	%r1095, %r1095, %r826;
$L__BB1_66:
	and.b32  	%r828, %r741, 4096;
	setp.eq.s32 	%p36, %r828, 0;
	@%p36 bra 	$L__BB1_68;
	ld.global.u32 	%r829, [%rd8+240];
	xor.b32  	%r1099, %r1099, %r829;
	ld.global.u32 	%r830, [%rd8+244];
	xor.b32  	%r1098, %r1098, %r830;
	ld.global.u32 	%r831, [%rd8+248];
	xor.b32  	%r1097, %r1097, %r831;
	ld.global.u32 	%r832, [%rd8+252];
	xor.b32  	%r1096, %r1096, %r832;
	ld.global.u32 	%r833, [%rd8+256];
	xor.b32  	%r1095, %r1095, %r833;
$L__BB1_68:
	and.b32  	%r835, %r741, 8192;
	setp.eq.s32 	%p37, %r835, 0;
	@%p37 bra 	$L__BB1_70;
	ld.global.u32 	%r836, [%rd8+260];
	xor.b32  	%r1099, %r1099, %r836;
	ld.global.u32 	%r837, [%rd8+264];
	xor.b32  	%r1098, %r1098, %r837;
	ld.global.u32 	%r838, [%rd8+268];
	xor.b32  	%r1097, %r1097, %r838;
	ld.global.u32 	%r839, [%rd8+272];
	xor.b32  	%r1096, %r1096, %r839;
	ld.global.u32 	%r840, [%rd8+276];
	xor.b32  	%r1095, %r1095, %r840;
$L__BB1_70:
	and.b32  	%r842, %r741, 16384;
	setp.eq.s32 	%p38, %r842, 0;
	@%p38 bra 	$L__BB1_72;
	ld.global.u32 	%r843, [%rd8+280];
	xor.b32  	%r1099, %r1099, %r843;
	ld.global.u32 	%r844, [%rd8+284];
	xor.b32  	%r1098, %r1098, %r844;
	ld.global.u32 	%r845, [%rd8+288];
	xor.b32  	%r1097, %r1097, %r845;
	ld.global.u32 	%r846, [%rd8+292];
	xor.b32  	%r1096, %r1096, %r846;
	ld.global.u32 	%r847, [%rd8+296];
	xor.b32  	%r1095, %r1095, %r847;
$L__BB1_72:
	and.b32  	%r849, %r741, 32768;
	setp.eq.s32 	%p39, %r849, 0;
	@%p39 bra 	$L__BB1_74;
	ld.global.u32 	%r850, [%rd8+300];
	xor.b32  	%r1099, %r1099, %r850;
	ld.global.u32 	%r851, [%rd8+304];
	xor.b32  	%r1098, %r1098, %r851;
	ld.global.u32 	%r852, [%rd8+308];
	xor.b32  	%r1097, %r1097, %r852;
	ld.global.u32 	%r853, [%rd8+312];
	xor.b32  	%r1096, %r1096, %r853;
	ld.global.u32 	%r854, [%rd8+316];
	xor.b32  	%r1095, %r1095, %r854;
$L__BB1_74:
	add.s32 	%r1186, %r1186, 16;
	setp.ne.s32 	%p40, %r1186, 32;
	@%p40 bra 	$L__BB1_42;
	mad.lo.s32 	%r855, %r1180, -31, %r193;
	add.s32 	%r1180, %r855, 1;
	setp.ne.s32 	%p41, %r1180, 5;
	@%p41 bra 	$L__BB1_41;
	st.local.u32 	[%rd3+4], %r1099;
	st.local.v2.u32 	[%rd3+8], {%r1098, %r1097};
	st.local.v2.u32 	[%rd3+16], {%r1096, %r1095};
	and.b64  	%rd27, %rd5, 3;
	setp.ne.s64 	%p42, %rd27, 3;
	@%p42 bra 	$L__BB1_114;
	mov.b32 	%r1095, 0;
	mov.u32 	%r1096, %r1095;
	mov.u32 	%r1097, %r1095;
	mov.u32 	%r1098, %r1095;
	mov.u32 	%r1099, %r1095;
	mov.u32 	%r1272, %r1095;
$L__BB1_78:
	mul.wide.u32 	%rd28, %r1272, 4;
	add.s64 	%rd29, %rd3, %rd28;
	ld.local.u32 	%r368, [%rd29+4];
	shl.b32 	%r369, %r1272, 5;
	mov.b32 	%r1278, 0;
$L__BB1_79:
	.pragma "nounroll";
	shr.u32 	%r858, %r368, %r1278;
	and.b32  	%r859, %r858, 1;
	setp.eq.b32 	%p43, %r859, 1;
	not.pred 	%p44, %p43;
	add.s32 	%r860, %r369, %r1278;
	mul.lo.s32 	%r861, %r860, 5;
	mul.wide.u32 	%rd30, %r861, 4;
	add.s64 	%rd9, %rd6, %rd30;
	@%p44 bra 	$L__BB1_81;
	ld.global.u32 	%r862, [%rd9];
	xor.b32  	%r1099, %r1099, %r862;
	ld.global.u32 	%r863, [%rd9+4];
	xor.b32  	%r1098, %r1098, %r863;
	ld.global.u32 	%r864, [%rd9+8];
	xor.b32  	%r1097, %r1097, %r864;
	ld.global.u32 	%r865, [%rd9+12];
	xor.b32  	%r1096, %r1096, %r865;
	ld.global.u32 	%r866, [%rd9+16];
	xor.b32  	%r1095, %r1095, %r866;
$L__BB1_81:
	and.b32  	%r868, %r858, 2;
	setp.eq.s32 	%p45, %r868, 0;
	@%p45 bra 	$L__BB1_83;
	ld.global.u32 	%r869, [%rd9+20];
	xor.b32  	%r1099, %r1099, %r869;
	ld.global.u32 	%r870, [%rd9+24];
	xor.b32  	%r1098, %r1098, %r870;
	ld.global.u32 	%r871, [%rd9+28];
	xor.b32  	%r1097, %r1097, %r871;
	ld.global.u32 	%r872, [%rd9+32];
	xor.b32  	%r1096, %r1096, %r872;
	ld.global.u32 	%r873, [%rd9+36];
	xor.b32  	%r1095, %r1095, %r873;
$L__BB1_83:
	and.b32  	%r875, %r858, 4;
	setp.eq.s32 	%p46, %r875, 0;
	@%p46 bra 	$L__BB1_85;
	ld.global.u32 	%r876, [%rd9+40];
	xor.b32  	%r1099, %r1099, %r876;
	ld.global.u32 	%r877, [%rd9+44];
	xor.b32  	%r1098, %r1098, %r877;
	ld.global.u32 	%r878, [%rd9+48];
	xor.b32  	%r1097, %r1097, %r878;
	ld.global.u32 	%r879, [%rd9+52];
	xor.b32  	%r1096, %r1096, %r879;
	ld.global.u32 	%r880, [%rd9+56];
	xor.b32  	%r1095, %r1095, %r880;
$L__BB1_85:
	and.b32  	%r882, %r858, 8;
	setp.eq.s32 	%p47, %r882, 0;
	@%p47 bra 	$L__BB1_87;
	ld.global.u32 	%r883, [%rd9+60];
	xor.b32  	%r1099, %r1099, %r883;
	ld.global.u32 	%r884, [%rd9+64];
	xor.b32  	%r1098, %r1098, %r884;
	ld.global.u32 	%r885, [%rd9+68];
	xor.b32  	%r1097, %r1097, %r885;
	ld.global.u32 	%r886, [%rd9+72];
	xor.b32  	%r1096, %r1096, %r886;
	ld.global.u32 	%r887, [%rd9+76];
	xor.b32  	%r1095, %r1095, %r887;
$L__BB1_87:
	and.b32  	%r889, %r858, 16;
	setp.eq.s32 	%p48, %r889, 0;
	@%p48 bra 	$L__BB1_89;
	ld.global.u32 	%r890, [%rd9+80];
	xor.b32  	%r1099, %r1099, %r890;
	ld.global.u32 	%r891, [%rd9+84];
	xor.b32  	%r1098, %r1098, %r891;
	ld.global.u32 	%r892, [%rd9+88];
	xor.b32  	%r1097, %r1097, %r892;
	ld.global.u32 	%r893, [%rd9+92];
	xor.b32  	%r1096, %r1096, %r893;
	ld.global.u32 	%r894, [%rd9+96];
	xor.b32  	%r1095, %r1095, %r894;
$L__BB1_89:
	and.b32  	%r896, %r858, 32;
	setp.eq.s32 	%p49, %r896, 0;
	@%p49 bra 	$L__BB1_91;
	ld.global.u32 	%r897, [%rd9+100];
	xor.b32  	%r1099, %r1099, %r897;
	ld.global.u32 	%r898, [%rd9+104];
	xor.b32  	%r1098, %r1098, %r898;
	ld.global.u32 	%r899, [%rd9+108];
	xor.b32  	%r1097, %r1097, %r899;
	ld.global.u32 	%r900, [%rd9+112];
	xor.b32  	%r1096, %r1096, %r900;
	ld.global.u32 	%r901, [%rd9+116];
	xor.b32  	%r1095, %r1095, %r901;
$L__BB1_91:
	and.b32  	%r903, %r858, 64;
	setp.eq.s32 	%p50, %r903, 0;
	@%p50 bra 	$L__BB1_93;
	ld.global.u32 	%r904, [%rd9+120];
	xor.b32  	%r1099, %r1099, %r904;
	ld.global.u32 	%r905, [%rd9+124];
	xor.b32  	%r1098, %r1098, %r905;
	ld.global.u32 	%r906, [%rd9+128];
	xor.b32  	%r1097, %r1097, %r906;
	ld.global.u32 	%r907, [%rd9+132];
	xor.b32  	%r1096, %r1096, %r907;
	ld.global.u32 	%r908, [%rd9+136];
	xor.b32  	%r1095, %r1095, %r908;
$L__BB1_93:
	and.b32  	%r910, %r858, 128;
	setp.eq.s32 	%p51, %r910, 0;
	@%p51 bra 	$L__BB1_95;
	ld.global.u32 	%r911, [%rd9+140];
	xor.b32  	%r1099, %r1099, %r911;
	ld.global.u32 	%r912, [%rd9+144];
	xor.b32  	%r1098, %r1098, %r912;
	ld.global.u32 	%r913, [%rd9+148];
	xor.b32  	%r1097, %r1097, %r913;
	ld.global.u32 	%r914, [%rd9+152];
	xor.b32  	%r1096, %r1096, %r914;
	ld.global.u32 	%r915, [%rd9+156];
	xor.b32  	%r1095, %r1095, %r915;
$L__BB1_95:
	and.b32  	%r917, %r858, 256;
	setp.eq.s32 	%p52, %r917, 0;
	@%p52 bra 	$L__BB1_97;
	ld.global.u32 	%r918, [%rd9+160];
	xor.b32  	%r1099, %r1099, %r918;
	ld.global.u32 	%r919, [%rd9+164];
	xor.b32  	%r1098, %r1098, %r919;
	ld.global.u32 	%r920, [%rd9+168];
	xor.b32  	%r1097, %r1097, %r920;
	ld.global.u32 	%r921, [%rd9+172];
	xor.b32  	%r1096, %r1096, %r921;
	ld.global.u32 	%r922, [%rd9+176];
	xor.b32  	%r1095, %r1095, %r922;
$L__BB1_97:
	and.b32  	%r924, %r858, 512;
	setp.eq.s32 	%p53, %r924, 0;
	@%p53 bra 	$L__BB1_99;
	ld.global.u32 	%r925, [%rd9+180];
	xor.b32  	%r1099, %r1099, %r925;
	ld.global.u32 	%r926, [%rd9+184];
	xor.b32  	%r1098, %r1098, %r926;
	ld.global.u32 	%r927, [%rd9+188];
	xor.b32  	%r1097, %r1097, %r927;
	ld.global.u32 	%r928, [%rd9+192];
	xor.b32  	%r1096, %r1096, %r928;
	ld.global.u32 	%r929, [%rd9+196];
	xor.b32  	%r1095, %r1095, %r929;
$L__BB1_99:
	and.b32  	%r931, %r858, 1024;
	setp.eq.s32 	%p54, %r931, 0;
	@%p54 bra 	$L__BB1_101;
	ld.global.u32 	%r932, [%rd9+200];
	xor.b32  	%r1099, %r1099, %r932;
	ld.global.u32 	%r933, [%rd9+204];
	xor.b32  	%r1098, %r1098, %r933;
	ld.global.u32 	%r934, [%rd9+208];
	xor.b32  	%r1097, %r1097, %r934;
	ld.global.u32 	%r935, [%rd9+212];
	xor.b32  	%r1096, %r1096, %r935;
	ld.global.u32 	%r936, [%rd9+216];
	xor.b32  	%r1095, %r1095, %r936;
$L__BB1_101:
	and.b32  	%r938, %r858, 2048;
	setp.eq.s32 	%p55, %r938, 0;
	@%p55 bra 	$L__BB1_103;
	ld.global.u32 	%r939, [%rd9+220];
	xor.b32  	%r1099, %r1099, %r939;
	ld.global.u32 	%r940, [%rd9+224];
	xor.b32  	%r1098, %r1098, %r940;
	ld.global.u32 	%r941, [%rd9+228];
	xor.b32  	%r1097, %r1097, %r941;
	ld.global.u32 	%r942, [%rd9+232];
	xor.b32  	%r1096, %r1096, %r942;
	ld.global.u32 	%r943, [%rd9+236];
	xor.b32  	%r1095, %r1095, %r943;
$L__BB1_103:
	and.b32  	%r945, %r858, 4096;
	setp.eq.s32 	%p56, %r945, 0;
	@%p56 bra 	$L__BB1_105;
	ld.global.u32 	%r946, [%rd9+240];
	xor.b32  	%r1099, %r1099, %r946;
	ld.global.u32 	%r947, [%rd9+244];
	xor.b32  	%r1098, %r1098, %r947;
	ld.global.u32 	%r948, [%rd9+248];
	xor.b32  	%r1097, %r1097, %r948;
	ld.global.u32 	%r949, [%rd9+252];
	xor.b32  	%r1096, %r1096, %r949;
	ld.global.u32 	%r950, [%rd9+256];
	xor.b32  	%r1095, %r1095, %r950;
$L__BB1_105:
	and.b32  	%r952, %r858, 8192;
	setp.eq.s32 	%p57, %r952, 0;
	@%p57 bra 	$L__BB1_107;
	ld.global.u32 	%r953, [%rd9+260];
	xor.b32  	%r1099, %r1099, %r953;
	ld.global.u32 	%r954, [%rd9+264];
	xor.b32  	%r1098, %r1098, %r954;
	ld.global.u32 	%r955, [%rd9+268];
	xor.b32  	%r1097, %r1097, %r955;
	ld.global.u32 	%r956, [%rd9+272];
	xor.b32  	%r1096, %r1096, %r956;
	ld.global.u32 	%r957, [%rd9+276];
	xor.b32  	%r1095, %r1095, %r957;
$L__BB1_107:
	and.b32  	%r959, %r858, 16384;
	setp.eq.s32 	%p58, %r959, 0;
	@%p58 bra 	$L__BB1_109;
	ld.global.u32 	%r960, [%rd9+280];
	xor.b32  	%r1099, %r1099, %r960;
	ld.global.u32 	%r961, [%rd9+284];
	xor.b32  	%r1098, %r1098, %r961;
	ld.global.u32 	%r962, [%rd9+288];
	xor.b32  	%r1097, %r1097, %r962;
	ld.global.u32 	%r963, [%rd9+292];
	xor.b32  	%r1096, %r1096, %r963;
	ld.global.u32 	%r964, [%rd9+296];
	xor.b32  	%r1095, %r1095, %r964;
$L__BB1_109:
	and.b32  	%r966, %r858, 32768;
	setp.eq.s32 	%p59, %r966, 0;
	@%p59 bra 	$L__BB1_111;
	ld.global.u32 	%r967, [%rd9+300];
	xor.b32  	%r1099, %r1099, %r967;
	ld.global.u32 	%r968, [%rd9+304];
	xor.b32  	%r1098, %r1098, %r968;
	ld.global.u32 	%r969, [%rd9+308];
	xor.b32  	%r1097, %r1097, %r969;
	ld.global.u32 	%r970, [%rd9+312];
	xor.b32  	%r1096, %r1096, %r970;
	ld.global.u32 	%r971, [%rd9+316];
	xor.b32  	%r1095, %r1095, %r971;
$L__BB1_111:
	add.s32 	%r1278, %r1278, 16;
	setp.ne.s32 	%p60, %r1278, 32;
	@%p60 bra 	$L__BB1_79;
	mad.lo.s32 	%r972, %r1272, -31, %r369;
	add.s32 	%r1272, %r972, 1;
	setp.ne.s32 	%p61, %r1272, 5;
	@%p61 bra 	$L__BB1_78;
	st.local.u32 	[%rd3+4], %r1099;
	st.local.v2.u32 	[%rd3+8], {%r1098, %r1097};
	st.local.v2.u32 	[%rd3+16], {%r1096, %r1095};
$L__BB1_114:
	shr.u64 	%rd84, %rd5, 2;
	add.s32 	%r1082, %r1082, 1;
	setp.gt.u64 	%p62, %rd5, 3;
	@%p62 bra 	$L__BB1_2;
$L__BB1_115:
	add.s32 	%r973, %r3, %r1396;
	setp.ge.s32 	%p63, %r1396, %r973;
	mov.f64 	%fd52, 0d0000000000000000;
	@%p63 bra 	$L__BB1_134;
	mul.wide.s32 	%rd31, %r1392, 4;
	add.s64 	%rd11, %rd2, %rd31;
	add.s32 	%r549, %r605, -3;
	and.b32  	%r550, %r605, 3;
	setp.eq.s32 	%p64, %r550, 2;
	mov.b32 	%r1377, 716983765;
	mov.u32 	%r1383, %r1396;
	@%p64 bra 	$L__BB1_119;
	mov.b32 	%r1376, 0;
	mov.b32 	%r1377, 716983765;
	mov.u32 	%r1374, %r1099;
	mov.u32 	%r1383, %r1396;
$L__BB1_118:
	.pragma "nounroll";
	mov.u32 	%r1099, %r1098;
	mov.u32 	%r1098, %r1097;
	mov.u32 	%r1097, %r1096;
	mov.u32 	%r1096, %r1095;
	sub.s32 	%r978, %r973, %r1383;
	cvt.rn.f32.s32 	%f1, %r978;
	shr.u32 	%r979, %r1374, 2;
	xor.b32  	%r980, %r979, %r1374;
	shl.b32 	%r981, %r1096, 4;
	shl.b32 	%r982, %r980, 1;
	xor.b32  	%r983, %r982, %r981;
	xor.b32  	%r984, %r983, %r980;
	xor.b32  	%r1095, %r984, %r1096;
	add.s32 	%r1377, %r1377, 362437;
	add.s32 	%r985, %r1095, %r1377;
	cvt.rn.f32.u32 	%f2, %r985;
	fma.rn.f32 	%f3, %f2, 0f2F800000, 0f2F000000;
	cvt.rn.f32.s32 	%f4, %r1383;
	fma.rn.f32 	%f5, %f3, %f1, %f4;
	cvt.rzi.s32.f32 	%r986, %f5;
	ld.global.u32 	%r987, [%rd11+4];
	mul.wide.s32 	%rd32, %r986, 4;
	add.s64 	%rd33, %rd2, %rd32;
	ld.global.u32 	%r988, [%rd33];
	st.global.u32 	[%rd11+4], %r988;
	st.global.u32 	[%rd33], %r987;
	add.s32 	%r1383, %r1383, 1;
	add.s32 	%r1376, %r1376, 1;
	xor.b32  	%r989, %r550, %r1376;
	setp.ne.s32 	%p65, %r989, 2;
	mov.u32 	%r1374, %r1099;
	@%p65 bra 	$L__BB1_118;
$L__BB1_119:
	setp.lt.u32 	%p66, %r549, 3;
	@%p66 bra 	$L__BB1_122;
	cvt.u32.u64 	%r990, %rd4;
	add.s32 	%r1385, %r1377, 1449748;
	mad.lo.s32 	%r991, %r605, %r990, %r605;
	sub.s32 	%r992, %r991, %r1383;
	add.s32 	%r1384, %r992, -2;
$L__BB1_121:
	mov.u32 	%r577, %r1095;
	add.s32 	%r993, %r1384, 1;
	cvt.rn.f32.s32 	%f6, %r993;
	shr.u32 	%r994, %r1099, 2;
	xor.b32  	%r995, %r994, %r1099;
	shl.b32 	%r996, %r577, 4;
	shl.b32 	%r997, %r995, 1;
	xor.b32  	%r998, %r997, %r996;
	xor.b32  	%r999, %r998, %r995;
	xor.b32  	%r583, %r999, %r577;
	add.s32 	%r1000, %r1385, %r583;
	add.s32 	%r1001, %r1000, -1087311;
	cvt.rn.f32.u32 	%f7, %r1001;
	fma.rn.f32 	%f8, %f7, 0f2F800000, 0f2F000000;
	cvt.rn.f32.s32 	%f9, %r1383;
	fma.rn.f32 	%f10, %f8, %f6, %f9;
	cvt.rzi.s32.f32 	%r1002, %f10;
	ld.global.u32 	%r1003, [%rd11+4];
	mul.wide.s32 	%rd34, %r1002, 4;
	add.s64 	%rd35, %rd2, %rd34;
	ld.global.u32 	%r1004, [%rd35];
	st.global.u32 	[%rd11+4], %r1004;
	st.global.u32 	[%rd35], %r1003;
	add.s32 	%r1005, %r1384, -2;
	cvt.rn.f32.s32 	%f11, %r1384;
	shr.u32 	%r1006, %r1098, 2;
	xor.b32  	%r1007, %r1006, %r1098;
	shl.b32 	%r1008, %r583, 4;
	shl.b32 	%r1009, %r1007, 1;
	xor.b32  	%r1010, %r1009, %r1008;
	xor.b32  	%r1011, %r1010, %r1007;
	xor.b32  	%r584, %r1011, %r583;
	add.s32 	%r1012, %r1385, %r584;
	add.s32 	%r1013, %r1012, -724874;
	cvt.rn.f32.u32 	%f12, %r1013;
	fma.rn.f32 	%f13, %f12, 0f2F800000, 0f2F000000;
	add.s32 	%r1014, %r1383, 1;
	cvt.rn.f32.s32 	%f14, %r1014;
	fma.rn.f32 	%f15, %f13, %f11, %f14;
	cvt.rzi.s32.f32 	%r1015, %f15;
	ld.global.u32 	%r1016, [%rd11+4];
	mul.wide.s32 	%rd36, %r1015, 4;
	add.s64 	%rd37, %rd2, %rd36;
	ld.global.u32 	%r1017, [%rd37];
	st.global.u32 	[%rd11+4], %r1017;
	st.global.u32 	[%rd37], %r1016;
	add.s32 	%r1018, %r1384, -1;
	cvt.rn.f32.s32 	%f16, %r1018;
	shr.u32 	%r1019, %r1097, 2;
	xor.b32  	%r1020, %r1019, %r1097;
	shl.b32 	%r1021, %r584, 4;
	shl.b32 	%r1022, %r1020, 1;
	xor.b32  	%r1023, %r1022, %r1021;
	xor.b32  	%r1024, %r1023, %r1020;
	xor.b32  	%r585, %r1024, %r584;
	add.s32 	%r1025, %r1385, %r585;
	add.s32 	%r1026, %r1025, -362437;
	cvt.rn.f32.u32 	%f17, %r1026;
	fma.rn.f32 	%f18, %f17, 0f2F800000, 0f2F000000;
	add.s32 	%r1027, %r1383, 2;
	cvt.rn.f32.s32 	%f19, %r1027;
	fma.rn.f32 	%f20, %f18, %f16, %f19;
	cvt.rzi.s32.f32 	%r1028, %f20;
	ld.global.u32 	%r1029, [%rd11+4];
	mul.wide.s32 	%rd38, %r1028, 4;
	add.s64 	%rd39, %rd2, %rd38;
	ld.global.u32 	%r1030, [%rd39];
	st.global.u32 	[%rd11+4], %r1030;
	st.global.u32 	[%rd39], %r1029;
	cvt.rn.f32.s32 	%f21, %r1005;
	shr.u32 	%r1031, %r1096, 2;
	xor.b32  	%r1032, %r1031, %r1096;
	shl.b32 	%r1033, %r585, 4;
	shl.b32 	%r1034, %r1032, 1;
	xor.b32  	%r1035, %r1034, %r1033;
	xor.b32  	%r1036, %r1035, %r1032;
	xor.b32  	%r1095, %r1036, %r585;
	add.s32 	%r1037, %r1385, %r1095;
	cvt.rn.f32.u32 	%f22, %r1037;
	fma.rn.f32 	%f23, %f22, 0f2F800000, 0f2F000000;
	add.s32 	%r1038, %r1383, 3;
	cvt.rn.f32.s32 	%f24, %r1038;
	fma.rn.f32 	%f25, %f23, %f21, %f24;
	cvt.rzi.s32.f32 	%r1039, %f25;
	ld.global.u32 	%r1040, [%rd11+4];
	mul.wide.s32 	%rd40, %r1039, 4;
	add.s64 	%rd41, %rd2, %rd40;
	ld.global.u32 	%r1041, [%rd41];
	st.global.u32 	[%rd11+4], %r1041;
	st.global.u32 	[%rd41], %r1040;
	add.s32 	%r1385, %r1385, 1449748;
	add.s32 	%r1384, %r1384, -4;
	add.s32 	%r1383, %r1383, 4;
	setp.eq.s32 	%p67, %r1383, %r973;
	mov.u32 	%r1096, %r585;
	mov.u32 	%r1097, %r584;
	mov.u32 	%r1098, %r583;
	mov.u32 	%r1099, %r577;
	@%p67 bra 	$L__BB1_122;
	bra.uni 	$L__BB1_121;
$L__BB1_122:
	and.b32  	%r572, %r3, 7;
	setp.lt.u32 	%p68, %r549, 7;
	mov.f64 	%fd52, 0d0000000000000000;
	@%p68 bra 	$L__BB1_126;
	ld.global.u32 	%r1394, [%rd11+4];
	and.b32  	%r1043, %r3, -8;
	neg.s32 	%r1393, %r1043;
	add.s64 	%rd12, %rd2, 16;
	mov.f64 	%fd52, 0d0000000000000000;
$L__BB1_124:
	.pragma "nounroll";
	mul.wide.s32 	%rd42, %r1396, 4;
	add.s64 	%rd43, %rd12, %rd42;
	ld.global.u32 	%r1044, [%rd43+-12];
	mad.lo.s32 	%r1045, %r1394, %r605, %r1044;
	mul.wide.s32 	%rd44, %r1045, 8;
	add.s64 	%rd45, %rd1, %rd44;
	ld.global.f64 	%fd17, [%rd45];
	add.f64 	%fd18, %fd52, %fd17;
	ld.global.u32 	%r1046, [%rd43+-8];
	mad.lo.s32 	%r1047, %r1044, %r605, %r1046;
	mul.wide.s32 	%rd46, %r1047, 8;
	add.s64 	%rd47, %rd1, %rd46;
	ld.global.f64 	%fd19, [%rd47];
	add.f64 	%fd20, %fd18, %fd19;
	ld.global.u32 	%r1048, [%rd43+-4];
	mad.lo.s32 	%r1049, %r1046, %r605, %r1048;
	mul.wide.s32 	%rd48, %r1049, 8;
	add.s64 	%rd49, %rd1, %rd48;
	ld.global.f64 	%fd21, [%rd49];
	add.f64 	%fd22, %fd20, %fd21;
	ld.global.u32 	%r1050, [%rd43];
	mad.lo.s32 	%r1051, %r1048, %r605, %r1050;
	mul.wide.s32 	%rd50, %r1051, 8;
	add.s64 	%rd51, %rd1, %rd50;
	ld.global.f64 	%fd23, [%rd51];
	add.f64 	%fd24, %fd22, %fd23;
	ld.global.u32 	%r1052, [%rd43+4];
	mad.lo.s32 	%r1053, %r1050, %r605, %r1052;
	mul.wide.s32 	%rd52, %r1053, 8;
	add.s64 	%rd53, %rd1, %rd52;
	ld.global.f64 	%fd25, [%rd53];
	add.f64 	%fd26, %fd24, %fd25;
	ld.global.u32 	%r1054, [%rd43+8];
	mad.lo.s32 	%r1055, %r1052, %r605, %r1054;
	mul.wide.s32 	%rd54, %r1055, 8;
	add.s64 	%rd55, %rd1, %rd54;
	ld.global.f64 	%fd27, [%rd55];
	add.f64 	%fd28, %fd26, %fd27;
	ld.global.u32 	%r1056, [%rd43+12];
	mad.lo.s32 	%r1057, %r1054, %r605, %r1056;
	mul.wide.s32 	%rd56, %r1057, 8;
	add.s64 	%rd57, %rd1, %rd56;
	ld.global.f64 	%fd29, [%rd57];
	add.f64 	%fd30, %fd28, %fd29;
	add.s32 	%r1396, %r1396, 8;
	ld.global.u32 	%r1394, [%rd43+16];
	mad.lo.s32 	%r1058, %r1056, %r605, %r1394;
	mul.wide.s32 	%rd58, %r1058, 8;
	add.s64 	%rd59, %rd1, %rd58;
	ld.global.f64 	%fd31, [%rd59];
	add.f64 	%fd52, %fd30, %fd31;
	add.s32 	%r1393, %r1393, 8;
	add.s32 	%r1392, %r1392, 8;
	setp.ne.s32 	%p69, %r1393, 0;
	@%p69 bra 	$L__BB1_124;
	add.s32 	%r1396, %r1392, 1;
$L__BB1_126:
	setp.eq.s32 	%p70, %r572, 0;
	@%p70 bra 	$L__BB1_134;
	and.b32  	%r600, %r3, 3;
	setp.lt.u32 	%p71, %r572, 4;
	@%p71 bra 	$L__BB1_129;
	mul.wide.s32 	%rd60, %r1396, 4;
	add.s64 	%rd61, %rd2, %rd60;
	ld.global.u32 	%r1059, [%rd61];
	ld.global.u32 	%r1060, [%rd61+4];
	mad.lo.s32 	%r1061, %r1059, %r605, %r1060;
	mul.wide.s32 	%rd62, %r1061, 8;
	add.s64 	%rd63, %rd1, %rd62;
	ld.global.f64 	%fd33, [%rd63];
	add.f64 	%fd34, %fd52, %fd33;
	ld.global.u32 	%r1062, [%rd61+8];
	mad.lo.s32 	%r1063, %r1060, %r605, %r1062;
	mul.wide.s32 	%rd64, %r1063, 8;
	add.s64 	%rd65, %rd1, %rd64;
	ld.global.f64 	%fd35, [%rd65];
	add.f64 	%fd36, %fd34, %fd35;
	ld.global.u32 	%r1064, [%rd61+12];
	mad.lo.s32 	%r1065, %r1062, %r605, %r1064;
	mul.wide.s32 	%rd66, %r1065, 8;
	add.s64 	%rd67, %rd1, %rd66;
	ld.global.f64 	%fd37, [%rd67];
	add.f64 	%fd38, %fd36, %fd37;
	add.s32 	%r1396, %r1396, 4;
	ld.global.u32 	%r1066, [%rd61+16];
	mad.lo.s32 	%r1067, %r1064, %r605, %r1066;
	mul.wide.s32 	%rd68, %r1067, 8;
	add.s64 	%rd69, %rd1, %rd68;
	ld.global.f64 	%fd39, [%rd69];
	add.f64 	%fd52, %fd38, %fd39;
$L__BB1_129:
	setp.eq.s32 	%p72, %r600, 0;
	@%p72 bra 	$L__BB1_134;
	setp.eq.s32 	%p73, %r600, 1;
	@%p73 bra 	$L__BB1_132;
	mul.wide.s32 	%rd70, %r1396, 4;
	add.s64 	%rd71, %rd2, %rd70;
	ld.global.u32 	%r1068, [%rd71];
	ld.global.u32 	%r1069, [%rd71+4];
	mad.lo.s32 	%r1070, %r1068, %r605, %r1069;
	mul.wide.s32 	%rd72, %r1070, 8;
	add.s64 	%rd73, %rd1, %rd72;
	ld.global.f64 	%fd41, [%rd73];
	add.f64 	%fd42, %fd52, %fd41;
	add.s32 	%r1396, %r1396, 2;
	ld.global.u32 	%r1071, [%rd71+8];
	mad.lo.s32 	%r1072, %r1069, %r605, %r1071;
	mul.wide.s32 	%rd74, %r1072, 8;
	add.s64 	%rd75, %rd1, %rd74;
	ld.global.f64 	%fd43, [%rd75];
	add.f64 	%fd52, %fd42, %fd43;
$L__BB1_132:
	and.b32  	%r1073, %r605, 1;
	setp.eq.b32 	%p74, %r1073, 1;
	not.pred 	%p75, %p74;
	@%p75 bra 	$L__BB1_134;
	mul.wide.s32 	%rd76, %r1396, 4;
	add.s64 	%rd77, %rd2, %rd76;
	ld.global.u32 	%r1074, [%rd77];
	ld.global.u32 	%r1075, [%rd77+4];
	mad.lo.s32 	%r1076, %r1074, %r605, %r1075;
	mul.wide.s32 	%rd78, %r1076, 8;
	add.s64 	%rd79, %rd1, %rd78;
	ld.global.f64 	%fd44, [%rd79];
	add.f64 	%fd52, %fd52, %fd44;
$L__BB1_134:
	ld.param.u64 	%rd83, [_Z6solverPdPiS_i_param_2];
	cvta.to.global.u64 	%rd80, %rd83;
	shl.b64 	%rd81, %rd4, 3;
	add.s64 	%rd82, %rd80, %rd81;
	st.global.f64 	[%rd82], %fd52;
	ret;

}
	// .globl	_ZN3cub18CUB_300001_SM_10006detail11EmptyKernelIvEEvv
.visible .entry _ZN3cub18CUB_300001_SM_10006detail11EmptyKernelIvEEvv()
{


	ret;

}
	// .globl	_ZN3cub18CUB_300001_SM_10006detail8for_each13static_kernelINS2_12policy_hub_t12policy_500_tEmN6thrust24THRUST_300001_SM_1000_NS8cuda_cub20__uninitialized_fill7functorINS7_10device_ptrIfEEfEEEEvT0_T1_
.visible .entry _ZN3cub18CUB_300001_SM_10006detail8for_each13static_kernelINS2_12policy_hub_t12policy_500_tEmN6thrust24THRUST_300001_SM_1000_NS8cuda_cub20__uninitialized_fill7functorINS7_10device_ptrIfEEfEEEEvT0_T1_(
	.param .u64 _ZN3cub18CUB_300001_SM_10006detail8for_each13static_kernelINS2_12policy_hub_t12policy_500_tEmN6thrust24THRUST_300001_SM_1000_NS8cuda_cub20__uninitialized_fill7functorINS7_10device_ptrIfEEfEEEEvT0_T1__param_0,
	.param .align 8 .b8 _ZN3cub18CUB_300001_SM_10006detail8for_each13static_kernelINS2_12policy_hub_t12policy_500_tEmN6thrust24THRUST_300001_SM_1000_NS8cuda_cub20__uninitialized_fill7functorINS7_10device_ptrIfEEfEEEEvT0_T1__param_1[16]
)
.maxntid 256
{
	.reg .pred 	%p<4>;
	.reg .b16 	%rs<5>;
	.reg .b32 	%r<10>;
	.reg .b32 	%f<3>;
	.reg .b64 	%rd<16>;

	ld.param.f32 	%f2, [_ZN3cub18CUB_300001_SM_10006detail8for_each13static_kernelINS2_12policy_hub_t12policy_500_tEmN6thrust24THRUST_300001_SM_1000_NS8cuda_cub20__uninitialized_fill7functorINS7_10device_ptrIfEEfEEEEvT0_T1__param_1+8];
	ld.param.u64 	%rd4, [_ZN3cub18CUB_300001_SM_10006detail8for_each13static_kernelINS2_12policy_hub_t12policy_500_tEmN6thrust24THRUST_300001_SM_1000_NS8cuda_cub20__uninitialized_fill7functorINS7_10device_ptrIfEEfEEEEvT0_T1__param_1];
	ld.param.u64 	%rd5, [_ZN3cub18CUB_300001_SM_10006detail8for_each13static_kernelINS2_12policy_hub_t12policy_500_tEmN6thrust24THRUST_300001_SM_1000_NS8cuda_cub20__uninitialized_fill7functorINS7_10device_ptrIfEEfEEEEvT0_T1__param_0];
	mov.u32 	%r7, %ctaid.x;
	mul.wide.u32 	%rd1, %r7, 512;
	sub.s64 	%rd2, %rd5, %rd1;
	setp.lt.u64 	%p1, %rd2, 512;
	@%p1 bra 	$L__BB3_2;
	mov.u32 	%r9, %tid.x;
	cvta.to.global.u64 	%rd11, %rd4;
	cvt.u64.u32 	%rd12, %r9;
	add.s64 	%rd13, %rd1, %rd12;
	shl.b64 	%rd14, %rd13, 2;
	add.s64 	%rd15, %rd11, %rd14;
	st.global.f32 	[%rd15], %f2;
	st.global.f32 	[%rd15+1024], %f2;
	bra.uni 	$L__BB3_6;
$L__BB3_2:
	cvta.to.global.u64 	%rd6, %rd4;
	mov.u32 	%r1, %tid.x;
	cvt.u64.u32 	%rd7, %r1;
	setp.le.u64 	%p2, %rd2, %rd7;
	add.s64 	%rd8, %rd1, %rd7;
	shl.b64 	%rd9, %rd8, 2;
	add.s64 	%rd3, %rd6, %rd9;
	@%p2 bra 	$L__BB3_4;
	st.global.f32 	[%rd3], %f2;
$L__BB3_4:
	add.s32 	%r8, %r1, 256;
	cvt.u64.u32 	%rd10, %r8;
	setp.le.u64 	%p3, %rd2, %rd10;
	@%p3 bra 	$L__BB3_6;
	st.global.f32 	[%rd3+1024], %f2;
$L__BB3_6:
	ret;

}
	// .globl	_ZN3cub18CUB_300001_SM_10006detail8for_each13static_kernelINS2_12policy_hub_t12policy_500_tEmN6thrust24THRUST_300001_SM_1000_NS8cuda_cub20__uninitialized_fill7functorINS7_10device_ptrIdEEdEEEEvT0_T1_
.visible .entry _ZN3cub18CUB_300001_SM_10006detail8for_each13static_kernelINS2_12policy_hub_t12policy_500_tEmN6thrust24THRUST_300001_SM_1000_NS8cuda_cub20__uninitialized_fill7functorINS7_10device_ptrIdEEdEEEEvT0_T1_(
	.param .u64 _ZN3cub18CUB_300001_SM_10006detail8for_each13static_kernelINS2_12policy_hub_t12policy_500_tEmN6thrust24THRUST_300001_SM_1000_NS8cuda_cub20__uninitialized_fill7functorINS7_10device_ptrIdEEdEEEEvT0_T1__param_0,
	.param .align 8 .b8 _ZN3cub18CUB_300001_SM_10006detail8for_each13static_kernelINS2_12policy_hub_t12policy_500_tEmN6thrust24THRUST_300001_SM_1000_NS8cuda_cub20__uninitialized_fill7functorINS7_10device_ptrIdEEdEEEEvT0_T1__param_1[16]
)
.maxntid 256
{
	.reg .pred 	%p<4>;
	.reg .b32 	%r<5>;
	.reg .b64 	%rd<16>;
	.reg .b64 	%fd<3>;

	ld.param.f64 	%fd2, [_ZN3cub18CUB_300001_SM_10006detail8for_each13static_kernelINS2_12policy_hub_t12policy_500_tEmN6thrust24THRUST_300001_SM_1000_NS8cuda_cub20__uninitialized_fill7functorINS7_10device_ptrIdEEdEEEEvT0_T1__param_1+8];
	ld.param.u64 	%rd4, [_ZN3cub18CUB_300001_SM_10006detail8for_each13static_kernelINS2_12policy_hub_t12policy_500_tEmN6thrust24THRUST_300001_SM_1000_NS8cuda_cub20__uninitialized_fill7functorINS7_10device_ptrIdEEdEEEEvT0_T1__param_1];
	ld.param.u64 	%rd5, [_ZN3cub18CUB_300001_SM_10006detail8for_each13static_kernelINS2_12policy_hub_t12policy_500_tEmN6thrust24THRUST_300001_SM_1000_NS8cuda_cub20__uninitialized_fill7functorINS7_10device_ptrIdEEdEEEEvT0_T1__param_0];
	mov.u32 	%r2, %ctaid.x;
	mul.wide.u32 	%rd1, %r2, 512;
	sub.s64 	%rd2, %rd5, %rd1;
	setp.lt.u64 	%p1, %rd2, 512;
	@%p1 bra 	$L__BB4_2;
	mov.u32 	%r4, %tid.x;
	cvta.to.global.u64 	%rd11, %rd4;
	cvt.u64.u32 	%rd12, %r4;
	add.s64 	%rd13, %rd1, %rd12;
	shl.b64 	%rd14, %rd13, 3;
	add.s64 	%rd15, %rd11, %rd14;
	st.global.f64 	[%rd15], %fd2;
	st.global.f64 	[%rd15+2048], %fd2;
	bra.uni 	$L__BB4_6;
$L__BB4_2:
	cvta.to.global.u64 	%rd6, %rd4;
	mov.u32 	%r1, %tid.x;
	cvt.u64.u32 	%rd7, %r1;
	setp.le.u64 	%p2, %rd2, %rd7;
	add.s64 	%rd8, %rd1, %rd7;
	shl.b64 	%rd9, %rd8, 3;
	add.s64 	%rd3, %rd6, %rd9;
	@%p2 bra 	$L__BB4_4;
	st.global.f64 	[%rd3], %fd2;
$L__BB4_4:
	add.s32 	%r3, %r1, 256;
	cvt.u64.u32 	%rd10, %r3;
	setp.le.u64 	%p3, %rd2, %rd10;
	@%p3 bra 	$L__BB4_6;
	st.global.f64 	[%rd3+2048], %fd2;
$L__BB4_6:
	ret;

}
	// .globl	_ZN3cub18CUB_300001_SM_10006detail8for_each13static_kernelINS2_12policy_hub_t12policy_500_tEmN6thrust24THRUST_300001_SM_1000_NS8cuda_cub20__uninitialized_fill7functorINS7_10device_ptrIiEEiEEEEvT0_T1_
.visible .entry _ZN3cub18CUB_300001_SM_10006detail8for_each13static_kernelINS2_12policy_hub_t12policy_500_tEmN6thrust24THRUST_300001_SM_1000_NS8cuda_cub20__uninitialized_fill7functorINS7_10device_ptrIiEEiEEEEvT0_T1_(
	.param .u64 _ZN3cub18CUB_300001_SM_10006detail8for_each13static_kernelINS2_12policy_hub_t12policy_500_tEmN6thrust24THRUST_300001_SM_1000_NS8cuda_cub20__uninitialized_fill7functorINS7_10device_ptrIiEEiEEEEvT0_T1__param_0,
	.param .align 8 .b8 _ZN3cub18CUB_300001_SM_10006detail8for_each13static_kernelINS2_12policy_hub_t12policy_500_tEmN6thrust24THRUST_300001_SM_1000_NS8cuda_cub20__uninitialized_fill7functorINS7_10device_ptrIiEEiEEEEvT0_T1__param_1[16]
)
.maxntid 256
{
	.reg .pred 	%p<4>;
	.reg .b16 	%rs<5>;
	.reg .b32 	%r<12>;
	.reg .b64 	%rd<16>;

	ld.param.u32 	%r3, [_ZN3cub18CUB_300001_SM_10006detail8for_each13static_kernelINS2_12policy_hub_t12policy_500_tEmN6thrust24THRUST_300001_SM_1000_NS8cuda_cub20__uninitialized_fill7functorINS7_10device_ptrIiEEiEEEEvT0_T1__param_1+8];
	ld.param.u64 	%rd4, [_ZN3cub18CUB_300001_SM_10006detail8for_each13static_kernelINS2_12policy_hub_t12policy_500_tEmN6thrust24THRUST_300001_SM_1000_NS8cuda_cub20__uninitialized_fill7functorINS7_10device_ptrIiEEiEEEEvT0_T1__param_1];
	ld.param.u64 	%rd5, [_ZN3cub18CUB_300001_SM_10006detail8for_each13static_kernelINS2_12policy_hub_t12policy_500_tEmN6thrust24THRUST_300001_SM_1000_NS8cuda_cub20__uninitialized_fill7functorINS7_10device_ptrIiEEiEEEEvT0_T1__param_0];
	mov.u32 	%r9, %ctaid.x;
	mul.wide.u32 	%rd1, %r9, 512;
	sub.s64 	%rd2, %rd5, %rd1;
	setp.lt.u64 	%p1, %rd2, 512;
	@%p1 bra 	$L__BB5_2;
	mov.u32 	%r11, %tid.x;
	cvta.to.global.u64 	%rd11, %rd4;
	cvt.u64.u32 	%rd12, %r11;
	add.s64 	%rd13, %rd1, %rd12;
	shl.b64 	%rd14, %rd13, 2;
	add.s64 	%rd15, %rd11, %rd14;
	st.global.u32 	[%rd15], %r3;
	st.global.u32 	[%rd15+1024], %r3;
	bra.uni 	$L__BB5_6;
$L__BB5_2:
	cvta.to.global.u64 	%rd6, %rd4;
	mov.u32 	%r2, %tid.x;
	cvt.u64.u32 	%rd7, %r2;
	setp.le.u64 	%p2, %rd2, %rd7;
	add.s64 	%rd8, %rd1, %rd7;
	shl.b64 	%rd9, %rd8, 2;
	add.s64 	%rd3, %rd6, %rd9;
	@%p2 bra 	$L__BB5_4;
	st.global.u32 	[%rd3], %r3;
$L__BB5_4:
	add.s32 	%r10, %r2, 256;
	cvt.u64.u32 	%rd10, %r10;
	setp.le.u64 	%p3, %rd2, %rd10;
	@%p3 bra 	$L__BB5_6;
	st.global.u32 	[%rd3+1024], %r3;
$L__BB5_6:
	ret;

}
	// .globl	_ZN3cub18CUB_300001_SM_10006detail9transform16transform_kernelINS2_10policy_hubILb1EN4cuda3std3__45tupleIJN6thrust24THRUST_300001_SM_1000_NS6detail15normal_iteratorINSA_10device_ptrIiEEEEEEEE10policy1000EiNS7_10__identityENSC_INSD_IdEEEEJPiEEEvT0_iT1_T2_DpNS2_10kernel_argIT3_EE
.visible .entry _ZN3cub18CUB_300001_SM_10006detail9transform16transform_kernelINS2_10policy_hubILb1EN4cuda3std3__45tupleIJN6thrust24THRUST_300001_SM_1000_NS6detail15normal_iteratorINSA_10device_ptrIiEEEEEEEE10policy1000EiNS7_10__identityENSC_INSD_IdEEEEJPiEEEvT0_iT1_T2_DpNS2_10kernel_argIT3_EE(
	.param .u32 _ZN3cub18CUB_300001_SM_10006detail9transform16transform_kernelINS2_10policy_hubILb1EN4cuda3std3__45tupleIJN6thrust24THRUST_300001_SM_1000_NS6detail15normal_iteratorINSA_10device_ptrIiEEEEEEEE10policy1000EiNS7_10__identityENSC_INSD_IdEEEEJPiEEEvT0_iT1_T2_DpNS2_10kernel_argIT3_EE_param_0,
	.param .u32 _ZN3cub18CUB_300001_SM_10006detail9transform16transform_kernelINS2_10policy_hubILb1EN4cuda3std3__45tupleIJN6thrust24THRUST_300001_SM_1000_NS6detail15normal_iteratorINSA_10device_ptrIiEEEEEEEE10policy1000EiNS7_10__identityENSC_INSD_IdEEEEJPiEEEvT0_iT1_T2_DpNS2_10kernel_argIT3_EE_param_1,
	.param .align 1 .b8 _ZN3cub18CUB_300001_SM_10006detail9transform16transform_kernelINS2_10policy_hubILb1EN4cuda3std3__45tupleIJN6thrust24THRUST_300001_SM_1000_NS6detail15normal_iteratorINSA_10device_ptrIiEEEEEEEE10policy1000EiNS7_10__identityENSC_INSD_IdEEEEJPiEEEvT0_iT1_T2_DpNS2_10kernel_argIT3_EE_param_2[1],
	.param .align 8 .b8 _ZN3cub18CUB_300001_SM_10006detail9transform16transform_kernelINS2_10policy_hubILb1EN4cuda3std3__45tupleIJN6thrust24THRUST_300001_SM_1000_NS6detail15normal_iteratorINSA_10device_ptrIiEEEEEEEE10policy1000EiNS7_10__identityENSC_INSD_IdEEEEJPiEEEvT0_iT1_T2_DpNS2_10kernel_argIT3_EE_param_3[8],
	.param .align 8 .b8 _ZN3cub18CUB_300001_SM_10006detail9transform16transform_kernelINS2_10policy_hubILb1EN4cuda3std3__45tupleIJN6thrust24THRUST_300001_SM_1000_NS6detail15normal_iteratorINSA_10device_ptrIiEEEEEEEE10policy1000EiNS7_10__identityENSC_INSD_IdEEEEJPiEEEvT0_iT1_T2_DpNS2_10kernel_argIT3_EE_param_4[16]
)
.maxntid 128
{
	.reg .pred 	%p<37>;
	.reg .b32 	%r<128>;
	.reg .b64 	%rd<91>;
	.reg .b64 	%fd<45>;

	ld.param.u32 	%r50, [_ZN3cub18CUB_300001_SM_10006detail9transform16transform_kernelINS2_10policy_hubILb1EN4cuda3std3__45tupleIJN6thrust24THRUST_300001_SM_1000_NS6detail15normal_iteratorINSA_10device_ptrIiEEEEEEEE10policy1000EiNS7_10__identityENSC_INSD_IdEEEEJPiEEEvT0_iT1_T2_DpNS2_10kernel_argIT3_EE_param_0];
	ld.param.u64 	%rd20, [_ZN3cub18CUB_300001_SM_10006detail9transform16transform_kernelINS2_10policy_hubILb1EN4cuda3std3__45tupleIJN6thrust24THRUST_300001_SM_1000_NS6detail15normal_iteratorINSA_10device_ptrIiEEEEEEEE10policy1000EiNS7_10__identityENSC_INSD_IdEEEEJPiEEEvT0_iT1_T2_DpNS2_10kernel_argIT3_EE_param_4];
	ld.param.u64 	%rd21, [_ZN3cub18CUB_300001_SM_10006detail9transform16transform_kernelINS2_10policy_hubILb1EN4cuda3std3__45tupleIJN6thrust24THRUST_300001_SM_1000_NS6detail15normal_iteratorINSA_10device_ptrIiEEEEEEEE10policy1000EiNS7_10__identityENSC_INSD_IdEEEEJPiEEEvT0_iT1_T2_DpNS2_10kernel_argIT3_EE_param_3];
	ld.param.u32 	%r49, [_ZN3cub18CUB_300001_SM_10006detail9transform16transform_kernelINS2_10policy_hubILb1EN4cuda3std3__45tupleIJN6thrust24THRUST_300001_SM_1000_NS6detail15normal_iteratorINSA_10device_ptrIiEEEEEEEE10policy1000EiNS7_10__identityENSC_INSD_IdEEEEJPiEEEvT0_iT1_T2_DpNS2_10kernel_argIT3_EE_param_1];
	cvta.to.global.u64 	%rd1, %rd21;
	cvta.to.global.u64 	%rd2, %rd20;
	shl.b32 	%r1, %r49, 7;
	mov.u32 	%r51, %ctaid.x;
	mul.lo.s32 	%r2, %r1, %r51;
	sub.s32 	%r3, %r50, %r2;
	min.s32 	%r4, %r1, %r3;
	shl.b32 	%r5, %r4, 2;
	mov.u32 	%r6, %tid.x;
	shl.b32 	%r116, %r6, 7;
	setp.ge.s32 	%p1, %r116, %r5;
	@%p1 bra 	$L__BB6_3;
	mul.wide.u32 	%rd22, %r6, 128;
	add.s64 	%rd23, %rd2, %rd22;
	mul.wide.s32 	%rd24, %r2, 4;
	add.s64 	%rd88, %rd23, %rd24;
$L__BB6_2:
	.pragma "nounroll";
	// begin inline asm
	prefetch.global.L2 [%rd88];
	// end inline asm
	add.s32 	%r116, %r116, 16384;
	add.s64 	%rd88, %rd88, 16384;
	setp.lt.s32 	%p2, %r116, %r5;
	@%p2 bra 	$L__BB6_2;
$L__BB6_3:
	mul.wide.s32 	%rd26, %r2, 4;
	add.s64 	%rd6, %rd2, %rd26;
	mul.wide.s32 	%rd27, %r2, 8;
	add.s64 	%rd7, %rd1, %rd27;
	setp.gt.s32 	%p3, %r1, %r3;
	@%p3 bra 	$L__BB6_17;
	setp.lt.s32 	%p4, %r49, 1;
	@%p4 bra 	$L__BB6_58;
	and.b32  	%r10, %r49, 15;
	setp.lt.u32 	%p5, %r49, 16;
	mov.b32 	%r123, 0;
	@%p5 bra 	$L__BB6_8;
	and.b32  	%r123, %r49, 2147483632;
	neg.s32 	%r118, %r123;
	add.s64 	%rd29, %rd26, %rd2;
	add.s64 	%rd8, %rd29, 1536;
	add.s32 	%r117, %r6, 1152;
	add.s64 	%rd31, %rd27, %rd1;
	add.s64 	%rd9, %rd31, 3072;
	mul.wide.u32 	%rd32, %r6, 8;
	add.s64 	%rd33, %rd31, %rd32;
	add.s64 	%rd90, %rd33, 4096;
	mul.wide.u32 	%rd34, %r6, 4;
	add.s64 	%rd35, %rd29, %rd34;
	add.s64 	%rd89, %rd35, 2048;
$L__BB6_7:
	.pragma "nounroll";
	mul.wide.s32 	%rd36, %r117, 4;
	add.s64 	%rd37, %rd8, %rd36;
	mul.wide.s32 	%rd38, %r117, 8;
	add.s64 	%rd39, %rd9, %rd38;
	ld.global.u32 	%r53, [%rd89+-2048];
	cvt.rn.f64.s32 	%fd1, %r53;
	st.global.f64 	[%rd90+-4096], %fd1;
	ld.global.u32 	%r54, [%rd89+-1536];
	cvt.rn.f64.s32 	%fd2, %r54;
	st.global.f64 	[%rd90+-3072], %fd2;
	ld.global.u32 	%r55, [%rd89+-1024];
	cvt.rn.f64.s32 	%fd3, %r55;
	st.global.f64 	[%rd90+-2048], %fd3;
	ld.global.u32 	%r56, [%rd89+-512];
	cvt.rn.f64.s32 	%fd4, %r56;
	st.global.f64 	[%rd90+-1024], %fd4;
	ld.global.u32 	%r57, [%rd89];
	cvt.rn.f64.s32 	%fd5, %r57;
	st.global.f64 	[%rd90], %fd5;
	ld.global.u32 	%r58, [%rd89+512];
	cvt.rn.f64.s32 	%fd6, %r58;
	st.global.f64 	[%rd90+1024], %fd6;
	ld.global.u32 	%r59, [%rd89+1024];
	cvt.rn.f64.s32 	%fd7, %r59;
	st.global.f64 	[%rd90+2048], %fd7;
	ld.global.u32 	%r60, [%rd89+1536];
	cvt.rn.f64.s32 	%fd8, %r60;
	st.global.f64 	[%rd90+3072], %fd8;
	ld.global.u32 	%r61, [%rd89+2048];
	cvt.rn.f64.s32 	%fd9, %r61;
	st.global.f64 	[%rd90+4096], %fd9;
	ld.global.u32 	%r62, [%rd37+-1536];
	cvt.rn.f64.s32 	%fd10, %r62;
	st.global.f64 	[%rd39+-3072], %fd10;
	ld.global.u32 	%r63, [%rd37+-1024];
	cvt.rn.f64.s32 	%fd11, %r63;
	st.global.f64 	[%rd39+-2048], %fd11;
	ld.global.u32 	%r64, [%rd37+-512];
	cvt.rn.f64.s32 	%fd12, %r64;
	st.global.f64 	[%rd39+-1024], %fd12;
	ld.global.u32 	%r65, [%rd37];
	cvt.rn.f64.s32 	%fd13, %r65;
	st.global.f64 	[%rd39], %fd13;
	ld.global.u32 	%r66, [%rd37+512];
	cvt.rn.f64.s32 	%fd14, %r66;
	st.global.f64 	[%rd39+1024], %fd14;
	ld.global.u32 	%r67, [%rd37+1024];
	cvt.rn.f64.s32 	%fd15, %r67;
	st.global.f64 	[%rd39+2048], %fd15;
	ld.global.u32 	%r68, [%rd37+1536];
	cvt.rn.f64.s32 	%fd16, %r68;
	st.global.f64 	[%rd39+3072], %fd16;
	add.s32 	%r118, %r118, 16;
	add.s32 	%r117, %r117, 2048;
	add.s64 	%rd90, %rd90, 16384;
	add.s64 	%rd89, %rd89, 8192;
	setp.eq.s32 	%p6, %r118, 0;
	@%p6 bra 	$L__BB6_8;
	bra.uni 	$L__BB6_7;
$L__BB6_8:
	setp.eq.s32 	%p7, %r10, 0;
	@%p7 bra 	$L__BB6_58;
	and.b32  	%r37, %r49, 7;
	setp.lt.u32 	%p8, %r10, 8;
	@%p8 bra 	$L__BB6_11;
	shl.b32 	%r69, %r123, 7;
	add.s32 	%r70, %r69, %r6;
	mul.wide.s32 	%rd40, %r70, 4;
	add.s64 	%rd41, %rd6, %rd40;
	ld.global.u32 	%r71, [%rd41];
	cvt.rn.f64.s32 	%fd17, %r71;
	mul.wide.s32 	%rd42, %r70, 8;
	add.s64 	%rd43, %rd7, %rd42;
	st.global.f64 	[%rd43], %fd17;
	ld.global.u32 	%r72, [%rd41+512];
	cvt.rn.f64.s32 	%fd18, %r72;
	st.global.f64 	[%rd43+1024], %fd18;
	ld.global.u32 	%r73, [%rd41+1024];
	cvt.rn.f64.s32 	%fd19, %r73;
	st.global.f64 	[%rd43+2048], %fd19;
	ld.global.u32 	%r74, [%rd41+1536];
	cvt.rn.f64.s32 	%fd20, %r74;
	st.global.f64 	[%rd43+3072], %fd20;
	ld.global.u32 	%r75, [%rd41+2048];
	cvt.rn.f64.s32 	%fd21, %r75;
	st.global.f64 	[%rd43+4096], %fd21;
	ld.global.u32 	%r76, [%rd41+2560];
	cvt.rn.f64.s32 	%fd22, %r76;
	st.global.f64 	[%rd43+5120], %fd22;
	ld.global.u32 	%r77, [%rd41+3072];
	cvt.rn.f64.s32 	%fd23, %r77;
	st.global.f64 	[%rd43+6144], %fd23;
	ld.global.u32 	%r78, [%rd41+3584];
	cvt.rn.f64.s32 	%fd24, %r78;
	st.global.f64 	[%rd43+7168], %fd24;
	add.s32 	%r123, %r123, 8;
$L__BB6_11:
	setp.eq.s32 	%p9, %r37, 0;
	@%p9 bra 	$L__BB6_58;
	and.b32  	%r40, %r49, 3;
	setp.lt.u32 	%p10, %r37, 4;
	@%p10 bra 	$L__BB6_14;
	shl.b32 	%r79, %r123, 7;
	add.s32 	%r80, %r79, %r6;
	mul.wide.s32 	%rd44, %r80, 4;
	add.s64 	%rd45, %rd6, %rd44;
	ld.global.u32 	%r81, [%rd45];
	cvt.rn.f64.s32 	%fd25, %r81;
	mul.wide.s32 	%rd46, %r80, 8;
	add.s64 	%rd47, %rd7, %rd46;
	st.global.f64 	[%rd47], %fd25;
	ld.global.u32 	%r82, [%rd45+512];
	cvt.rn.f64.s32 	%fd26, %r82;
	st.global.f64 	[%rd47+1024], %fd26;
	ld.global.u32 	%r83, [%rd45+1024];
	cvt.rn.f64.s32 	%fd27, %r83;
	st.global.f64 	[%rd47+2048], %fd27;
	ld.global.u32 	%r84, [%rd45+1536];
	cvt.rn.f64.s32 	%fd28, %r84;
	st.global.f64 	[%rd47+3072], %fd28;
	add.s32 	%r123, %r123, 4;
$L__BB6_14:
	setp.eq.s32 	%p11, %r40, 0;
	@%p11 bra 	$L__BB6_58;
	add.s64 	%rd18, %rd1, %rd27;
	shl.b32 	%r85, %r123, 7;
	add.s32 	%r127, %r6, %r85;
	mul.wide.s32 	%rd49, %r2, 4;
	add.s64 	%rd19, %rd2, %rd49;
	neg.s32 	%r126, %r40;
$L__BB6_16:
	.pragma "nounroll";
	mul.wide.s32 	%rd50, %r127, 8;
	add.s64 	%rd51, %rd18, %rd50;
	mul.wide.s32 	%rd52, %r127, 4;
	add.s64 	%rd53, %rd19, %rd52;
	ld.global.u32 	%r86, [%rd53];
	cvt.rn.f64.s32 	%fd29, %r86;
	st.global.f64 	[%rd51], %fd29;
	add.s32 	%r127, %r127, 128;
	add.s32 	%r126, %r126, 1;
	setp.ne.s32 	%p12, %r126, 0;
	@%p12 bra 	$L__BB6_16;
	bra.uni 	$L__BB6_58;
$L__BB6_17:
	setp.lt.s32 	%p13, %r49, 1;
	@%p13 bra 	$L__BB6_58;
	and.b32  	%r14, %r49, 7;
	setp.lt.u32 	%p14, %r49, 8;
	mov.b32 	%r120, 0;
	@%p14 bra 	$L__BB6_37;
	and.b32  	%r120, %r49, 2147483640;
	mov.b32 	%r119, 0;
$L__BB6_20:
	.pragma "nounroll";
	shl.b32 	%r89, %r119, 7;
	add.s32 	%r21, %r89, %r6;
	setp.ge.s32 	%p15, %r21, %r4;
	@%p15 bra 	$L__BB6_22;
	mul.wide.u32 	%rd54, %r21, 4;
	add.s64 	%rd55, %rd6, %rd54;
	ld.global.u32 	%r90, [%rd55];
	cvt.rn.f64.s32 	%fd30, %r90;
	mul.wide.u32 	%rd56, %r21, 8;
	add.s64 	%rd57, %rd7, %rd56;
	st.global.f64 	[%rd57], %fd30;
$L__BB6_22:
	add.s32 	%r91, %r21, 128;
	setp.ge.s32 	%p16, %r91, %r4;
	mul.wide.s32 	%rd58, %r91, 4;
	add.s64 	%rd16, %rd6, %rd58;
	mul.wide.s32 	%rd59, %r91, 8;
	add.s64 	%rd17, %rd7, %rd59;
	@%p16 bra 	$L__BB6_24;
	ld.global.u32 	%r92, [%rd16];
	cvt.rn.f64.s32 	%fd31, %r92;
	st.global.f64 	[%rd17], %fd31;
$L__BB6_24:
	add.s32 	%r93, %r21, 256;
	setp.ge.s32 	%p17, %r93, %r4;
	@%p17 bra 	$L__BB6_26;
	ld.global.u32 	%r94, [%rd16+512];
	cvt.rn.f64.s32 	%fd32, %r94;
	st.global.f64 	[%rd17+1024], %fd32;
$L__BB6_26:
	add.s32 	%r95, %r21, 384;
	setp.ge.s32 	%p18, %r95, %r4;
	@%p18 bra 	$L__BB6_28;
	ld.global.u32 	%r96, [%rd16+1024];
	cvt.rn.f64.s32 	%fd33, %r96;
	st.global.f64 	[%rd17+2048], %fd33;
$L__BB6_28:
	add.s32 	%r97, %r21, 512;
	setp.ge.s32 	%p19, %r97, %r4;
	@%p19 bra 	$L__BB6_30;
	ld.global.u32 	%r98, [%rd16+1536];
	cvt.rn.f64.s32 	%fd34, %r98;
	st.global.f64 	[%rd17+3072], %fd34;
$L__BB6_30:
	add.s32 	%r99, %r21, 640;
	setp.ge.s32 	%p20, %r99, %r4;
	@%p20 bra 	$L__BB6_32;
	ld.global.u32 	%r100, [%rd16+2048];
	cvt.rn.f64.s32 	%fd35, %r100;
	st.global.f64 	[%rd17+4096], %fd35;
$L__BB6_32:
	add.s32 	%r101, %r21, 768;
	setp.ge.s32 	%p21, %r101, %r4;
	@%p21 bra 	$L__BB6_34;
	ld.global.u32 	%r102, [%rd16+2560];
	cvt.rn.f64.s32 	%fd36, %r102;
	st.global.f64 	[%rd17+5120], %fd36;
$L__BB6_34:
	add.s32 	%r103, %r21, 896;
	setp.ge.s32 	%p22, %r103, %r4;
	@%p22 bra 	$L__BB6_36;
	ld.global.u32 	%r104, [%rd16+3072];
	cvt.rn.f64.s32 	%fd37, %r104;
	st.global.f64 	[%rd17+6144], %fd37;
$L__BB6_36:
	add.s32 	%r119, %r119, 8;
	setp.ne.s32 	%p23, %r119, %r120;
	@%p23 bra 	$L__BB6_20;
$L__BB6_37:
	setp.eq.s32 	%p24, %r14, 0;
	@%p24 bra 	$L__BB6_58;
	and.b32  	%r24, %r49, 3;
	setp.lt.u32 	%p25, %r14, 4;
	@%p25 bra 	$L__BB6_48;
	shl.b32 	%r105, %r120, 7;
	add.s32 	%r25, %r105, %r6;
	setp.ge.s32 	%p26, %r25, %r4;
	@%p26 bra 	$L__BB6_41;
	mul.wide.s32 	%rd60, %r25, 4;
	add.s64 	%rd61, %rd6, %rd60;
	ld.global.u32 	%r106, [%rd61];
	cvt.rn.f64.s32 	%fd38, %r106;
	mul.wide.s32 	%rd62, %r25, 8;
	add.s64 	%rd63, %rd7, %rd62;
	st.global.f64 	[%rd63], %fd38;
$L__BB6_41:
	add.s32 	%r26, %r25, 128;
	setp.ge.s32 	%p27, %r26, %r4;
	@%p27 bra 	$L__BB6_43;
	mul.wide.s32 	%rd64, %r26, 4;
	add.s64 	%rd65, %rd6, %rd64;
	ld.global.u32 	%r107, [%rd65];
	cvt.rn.f64.s32 	%fd39, %r107;
	mul.wide.s32 	%rd66, %r26, 8;
	add.s64 	%rd67, %rd7, %rd66;
	st.global.f64 	[%rd67], %fd39;
$L__BB6_43:
	add.s32 	%r27, %r25, 256;
	setp.ge.s32 	%p28, %r27, %r4;
	@%p28 bra 	$L__BB6_45;
	mul.wide.s32 	%rd68, %r27, 4;
	add.s64 	%rd69, %rd6, %rd68;
	ld.global.u32 	%r108, [%rd69];
	cvt.rn.f64.s32 	%fd40, %r108;
	mul.wide.s32 	%rd70, %r27, 8;
	add.s64 	%rd71, %rd7, %rd70;
	st.global.f64 	[%rd71], %fd40;
$L__BB6_45:
	add.s32 	%r28, %r25, 384;
	setp.ge.s32 	%p29, %r28, %r4;
	@%p29 bra 	$L__BB6_47;
	mul.wide.s32 	%rd72, %r28, 4;
	add.s64 	%rd73, %rd6, %rd72;
	ld.global.u32 	%r109, [%rd73];
	cvt.rn.f64.s32 	%fd41, %r109;
	mul.wide.s32 	%rd74, %r28, 8;
	add.s64 	%rd75, %rd7, %rd74;
	st.global.f64 	[%rd75], %fd41;
$L__BB6_47:
	add.s32 	%r120, %r120, 4;
$L__BB6_48:
	setp.eq.s32 	%p30, %r24, 0;
	@%p30 bra 	$L__BB6_58;
	setp.eq.s32 	%p31, %r24, 1;
	@%p31 bra 	$L__BB6_55;
	shl.b32 	%r110, %r120, 7;
	add.s32 	%r31, %r110, %r6;
	setp.ge.s32 	%p32, %r31, %r4;
	@%p32 bra 	$L__BB6_52;
	mul.wide.s32 	%rd76, %r31, 4;
	add.s64 	%rd77, %rd6, %rd76;
	ld.global.u32 	%r111, [%rd77];
	cvt.rn.f64.s32 	%fd42, %r111;
	mul.wide.s32 	%rd78, %r31, 8;
	add.s64 	%rd79, %rd7, %rd78;
	st.global.f64 	[%rd79], %fd42;
$L__BB6_52:
	add.s32 	%r32, %r31, 128;
	setp.ge.s32 	%p33, %r32, %r4;
	@%p33 bra 	$L__BB6_54;
	mul.wide.s32 	%rd80, %r32, 4;
	add.s64 	%rd81, %rd6, %rd80;
	ld.global.u32 	%r112, [%rd81];
	cvt.rn.f64.s32 	%fd43, %r112;
	mul.wide.s32 	%rd82, %r32, 8;
	add.s64 	%rd83, %rd7, %rd82;
	st.global.f64 	[%rd83], %fd43;
$L__BB6_54:
	add.s32 	%r120, %r120, 2;
$L__BB6_55:
	and.b32  	%r113, %r49, 1;
	setp.eq.b32 	%p34, %r113, 1;
	not.pred 	%p35, %p34;
	@%p35 bra 	$L__BB6_58;
	shl.b32 	%r114, %r120, 7;
	add.s32 	%r35, %r114, %r6;
	setp.ge.s32 	%p36, %r35, %r4;
	@%p36 bra 	$L__BB6_58;
	mul.wide.s32 	%rd84, %r35, 4;
	add.s64 	%rd85, %rd6, %rd84;
	ld.global.u32 	%r115, [%rd85];
	cvt.rn.f64.s32 	%fd44, %r115;
	mul.wide.s32 	%rd86, %r35, 8;
	add.s64 	%rd87, %rd7, %rd86;
	st.global.f64 	[%rd87], %fd44;
$L__BB6_58:
	ret;

}
	// .globl	_ZN3cub18CUB_300001_SM_10006detail9transform16transform_kernelINS2_10policy_hubILb1EN4cuda3std3__45tupleIJN6thrust24THRUST_300001_SM_1000_NS6detail15normal_iteratorINSA_10device_ptrIiEEEEEEEE10policy1000ElNS7_10__identityENSC_INSD_IdEEEEJPiEEEvT0_iT1_T2_DpNS2_10kernel_argIT3_EE
.visible .entry _ZN3cub18CUB_300001_SM_10006detail9transform16transform_kernelINS2_10policy_hubILb1EN4cuda3std3__45tupleIJN6thrust24THRUST_300001_SM_1000_NS6detail15normal_iteratorINSA_10device_ptrIiEEEEEEEE10policy1000ElNS7_10__identityENSC_INSD_IdEEEEJPiEEEvT0_iT1_T2_DpNS2_10kernel_argIT3_EE(
	.param .u64 _ZN3cub18CUB_300001_SM_10006detail9transform16transform_kernelINS2_10policy_hubILb1EN4cuda3std3__45tupleIJN6thrust24THRUST_300001_SM_1000_NS6detail15normal_iteratorINSA_10device_ptrIiEEEEEEEE10policy1000ElNS7_10__identityENSC_INSD_IdEEEEJPiEEEvT0_iT1_T2_DpNS2_10kernel_argIT3_EE_param_0,
	.param .u32 _ZN3cub18CUB_300001_SM_10006detail9transform16transform_kernelINS2_10policy_hubILb1EN4cuda3std3__45tupleIJN6thrust24THRUST_300001_SM_1000_NS6detail15normal_iteratorINSA_10device_ptrIiEEEEEEEE10policy1000ElNS7_10__identityENSC_INSD_IdEEEEJPiEEEvT0_iT1_T2_DpNS2_10kernel_argIT3_EE_param_1,
	.param .align 1 .b8 _ZN3cub18CUB_300001_SM_10006detail9transform16transform_kernelINS2_10policy_hubILb1EN4cuda3std3__45tupleIJN6thrust24THRUST_300001_SM_1000_NS6detail15normal_iteratorINSA_10device_ptrIiEEEEEEEE10policy1000ElNS7_10__identityENSC_INSD_IdEEEEJPiEEEvT0_iT1_T2_DpNS2_10kernel_argIT3_EE_param_2[1],
	.param .align 8 .b8 _ZN3cub18CUB_300001_SM_10006detail9transform16transform_kernelINS2_10policy_hubILb1EN4cuda3std3__45tupleIJN6thrust24THRUST_300001_SM_1000_NS6detail15normal_iteratorINSA_10device_ptrIiEEEEEEEE10policy1000ElNS7_10__identityENSC_INSD_IdEEEEJPiEEEvT0_iT1_T2_DpNS2_10kernel_argIT3_EE_param_3[8],
	.param .align 8 .b8 _ZN3cub18CUB_300001_SM_10006detail9transform16transform_kernelINS2_10policy_hubILb1EN4cuda3std3__45tupleIJN6thrust24THRUST_300001_SM_1000_NS6detail15normal_iteratorINSA_10device_ptrIiEEEEEEEE10policy1000ElNS7_10__identityENSC_INSD_IdEEEEJPiEEEvT0_iT1_T2_DpNS2_10kernel_argIT3_EE_param_4[16]
)
.maxntid 128
{
	.reg .pred 	%p<37>;
	.reg .b32 	%r<125>;
	.reg .b64 	%rd<97>;
	.reg .b64 	%fd<45>;

	ld.param.u64 	%rd21, [_ZN3cub18CUB_300001_SM_10006detail9transform16transform_kernelINS2_10policy_hubILb1EN4cuda3std3__45tupleIJN6thrust24THRUST_300001_SM_1000_NS6detail15normal_iteratorINSA_10device_ptrIiEEEEEEEE10policy1000ElNS7_10__identityENSC_INSD_IdEEEEJPiEEEvT0_iT1_T2_DpNS2_10kernel_argIT3_EE_param_0];
	ld.param.u64 	%rd22, [_ZN3cub18CUB_300001_SM_10006detail9transform16transform_kernelINS2_10policy_hubILb1EN4cuda3std3__45tupleIJN6thrust24THRUST_300001_SM_1000_NS6detail15normal_iteratorINSA_10device_ptrIiEEEEEEEE10policy1000ElNS7_10__identityENSC_INSD_IdEEEEJPiEEEvT0_iT1_T2_DpNS2_10kernel_argIT3_EE_param_4];
	ld.param.u64 	%rd23, [_ZN3cub18CUB_300001_SM_10006detail9transform16transform_kernelINS2_10policy_hubILb1EN4cuda3std3__45tupleIJN6thrust24THRUST_300001_SM_1000_NS6detail15normal_iteratorINSA_10device_ptrIiEEEEEEEE10policy1000ElNS7_10__identityENSC_INSD_IdEEEEJPiEEEvT0_iT1_T2_DpNS2_10kernel_argIT3_EE_param_3];
	ld.param.u32 	%r47, [_ZN3cub18CUB_300001_SM_10006detail9transform16transform_kernelINS2_10policy_hubILb1EN4cuda3std3__45tupleIJN6thrust24THRUST_300001_SM_1000_NS6detail15normal_iteratorINSA_10device_ptrIiEEEEEEEE10policy1000ElNS7_10__identityENSC_INSD_IdEEEEJPiEEEvT0_iT1_T2_DpNS2_10kernel_argIT3_EE_param_1];
	cvta.to.global.u64 	%rd1, %rd23;
	cvta.to.global.u64 	%rd2, %rd22;
	shl.b32 	%r1, %r47, 7;
	mov.u32 	%r48, %ctaid.x;
	cvt.u64.u32 	%rd24, %r48;
	cvt.s64.s32 	%rd25, %r1;
	mul.lo.s64 	%rd3, %rd25, %rd24;
	sub.s64 	%rd26, %rd21, %rd3;
	min.s64 	%rd27, %rd26, %rd25;
	cvt.u32.u64 	%r2, %rd27;
	shl.b32 	%r3, %r2, 2;
	mov.u32 	%r4, %tid.x;
	shl.b32 	%r113, %r4, 7;
	setp.ge.s32 	%p1, %r113, %r3;
	@%p1 bra 	$L__BB7_3;
	shl.b64 	%rd28, %rd3, 2;
	add.s64 	%rd29, %rd2, %rd28;
	mul.wide.u32 	%rd30, %r4, 128;
	add.s64 	%rd94, %rd29, %rd30;
$L__BB7_2:
	.pragma "nounroll";
	// begin inline asm
	prefetch.global.L2 [%rd94];
	// end inline asm
	add.s32 	%r113, %r113, 16384;
	add.s64 	%rd94, %rd94, 16384;
	setp.lt.s32 	%p2, %r113, %r3;
	@%p2 bra 	$L__BB7_2;
$L__BB7_3:
	shl.b64 	%rd32, %rd3, 2;
	add.s64 	%rd7, %rd2, %rd32;
	shl.b64 	%rd33, %rd3, 3;
	add.s64 	%rd8, %rd1, %rd33;
	setp.eq.s32 	%p3, %r1, %r2;
	@%p3 bra 	$L__BB7_45;
	setp.lt.s32 	%p4, %r47, 1;
	@%p4 bra 	$L__BB7_58;
	and.b32  	%r8, %r47, 7;
	setp.lt.u32 	%p5, %r47, 8;
	mov.b32 	%r122, 0;
	@%p5 bra 	$L__BB7_24;
	and.b32  	%r122, %r47, 2147483640;
	mov.b32 	%r116, 0;
$L__BB7_7:
	.pragma "nounroll";
	shl.b32 	%r51, %r116, 7;
	add.s32 	%r19, %r51, %r4;
	setp.ge.s32 	%p6, %r19, %r2;
	@%p6 bra 	$L__BB7_9;
	mul.wide.u32 	%rd34, %r19, 4;
	add.s64 	%rd35, %rd7, %rd34;
	ld.global.u32 	%r52, [%rd35];
	cvt.rn.f64.s32 	%fd1, %r52;
	mul.wide.u32 	%rd36, %r19, 8;
	add.s64 	%rd37, %rd8, %rd36;
	st.global.f64 	[%rd37], %fd1;
$L__BB7_9:
	add.s32 	%r53, %r19, 128;
	setp.ge.s32 	%p7, %r53, %r2;
	mul.wide.s32 	%rd38, %r53, 4;
	add.s64 	%rd17, %rd7, %rd38;
	mul.wide.s32 	%rd39, %r53, 8;
	add.s64 	%rd18, %rd8, %rd39;
	@%p7 bra 	$L__BB7_11;
	ld.global.u32 	%r54, [%rd17];
	cvt.rn.f64.s32 	%fd2, %r54;
	st.global.f64 	[%rd18], %fd2;
$L__BB7_11:
	add.s32 	%r55, %r19, 256;
	setp.ge.s32 	%p8, %r55, %r2;
	@%p8 bra 	$L__BB7_13;
	ld.global.u32 	%r56, [%rd17+512];
	cvt.rn.f64.s32 	%fd3, %r56;
	st.global.f64 	[%rd18+1024], %fd3;
$L__BB7_13:
	add.s32 	%r57, %r19, 384;
	setp.ge.s32 	%p9, %r57, %r2;
	@%p9 bra 	$L__BB7_15;
	ld.global.u32 	%r58, [%rd17+1024];
	cvt.rn.f64.s32 	%fd4, %r58;
	st.global.f64 	[%rd18+2048], %fd4;
$L__BB7_15:
	add.s32 	%r59, %r19, 512;
	setp.ge.s32 	%p10, %r59, %r2;
	@%p10 bra 	$L__BB7_17;
	ld.global.u32 	%r60, [%rd17+1536];
	cvt.rn.f64.s32 	%fd5, %r60;
	st.global.f64 	[%rd18+3072], %fd5;
$L__BB7_17:
	add.s32 	%r61, %r19, 640;
	setp.ge.s32 	%p11, %r61, %r2;
	@%p11 bra 	$L__BB7_19;
	ld.global.u32 	%r62, [%rd17+2048];
	cvt.rn.f64.s32 	%fd6, %r62;
	st.global.f64 	[%rd18+4096], %fd6;
$L__BB7_19:
	add.s32 	%r63, %r19, 768;
	setp.ge.s32 	%p12, %r63, %r2;
	@%p12 bra 	$L__BB7_21;
	ld.global.u32 	%r64, [%rd17+2560];
	cvt.rn.f64.s32 	%fd7, %r64;
	st.global.f64 	[%rd18+5120], %fd7;
$L__BB7_21:
	add.s32 	%r65, %r19, 896;
	setp.ge.s32 	%p13, %r65, %r2;
	@%p13 bra 	$L__BB7_23;
	ld.global.u32 	%r66, [%rd17+3072];
	cvt.rn.f64.s32 	%fd8, %r66;
	st.global.f64 	[%rd18+6144], %fd8;
$L__BB7_23:
	add.s32 	%r116, %r116, 8;
	setp.eq.s32 	%p14, %r116, %r122;
	@%p14 bra 	$L__BB7_24;
	bra.uni 	$L__BB7_7;
$L__BB7_24:
	setp.eq.s32 	%p15, %r8, 0;
	@%p15 bra 	$L__BB7_58;
	and.b32  	%r35, %r47, 3;
	setp.lt.u32 	%p16, %r8, 4;
	@%p16 bra 	$L__BB7_35;
	shl.b32 	%r67, %r122, 7;
	add.s32 	%r36, %r67, %r4;
	setp.ge.s32 	%p17, %r36, %r2;
	@%p17 bra 	$L__BB7_28;
	mul.wide.s32 	%rd40, %r36, 4;
	add.s64 	%rd41, %rd7, %rd40;
	ld.global.u32 	%r68, [%rd41];
	cvt.rn.f64.s32 	%fd9, %r68;
	mul.wide.s32 	%rd42, %r36, 8;
	add.s64 	%rd43, %rd8, %rd42;
	st.global.f64 	[%rd43], %fd9;
$L__BB7_28:
	add.s32 	%r37, %r36, 128;
	setp.ge.s32 	%p18, %r37, %r2;
	@%p18 bra 	$L__BB7_30;
	mul.wide.s32 	%rd44, %r37, 4;
	add.s64 	%rd45, %rd7, %rd44;
	ld.global.u32 	%r69, [%rd45];
	cvt.rn.f64.s32 	%fd10, %r69;
	mul.wide.s32 	%rd46, %r37, 8;
	add.s64 	%rd47, %rd8, %rd46;
	st.global.f64 	[%rd47], %fd10;
$L__BB7_30:
	add.s32 	%r38, %r36, 256;
	setp.ge.s32 	%p19, %r38, %r2;
	@%p19 bra 	$L__BB7_32;
	mul.wide.s32 	%rd48, %r38, 4;
	add.s64 	%rd49, %rd7, %rd48;
	ld.global.u32 	%r70, [%rd49];
	cvt.rn.f64.s32 	%fd11, %r70;
	mul.wide.s32 	%rd50, %r38, 8;
	add.s64 	%rd51, %rd8, %rd50;
	st.global.f64 	[%rd51], %fd11;
$L__BB7_32:
	add.s32 	%r39, %r36, 384;
	setp.ge.s32 	%p20, %r39, %r2;
	@%p20 bra 	$L__BB7_34;
	mul.wide.s32 	%rd52, %r39, 4;
	add.s64 	%rd53, %rd7, %rd52;
	ld.global.u32 	%r71, [%rd53];
	cvt.rn.f64.s32 	%fd12, %r71;
	mul.wide.s32 	%rd54, %r39, 8;
	add.s64 	%rd55, %rd8, %rd54;
	st.global.f64 	[%rd55], %fd12;
$L__BB7_34:
	add.s32 	%r122, %r122, 4;
$L__BB7_35:
	setp.eq.s32 	%p21, %r35, 0;
	@%p21 bra 	$L__BB7_58;
	setp.eq.s32 	%p22, %r35, 1;
	@%p22 bra 	$L__BB7_42;
	shl.b32 	%r72, %r122, 7;
	add.s32 	%r42, %r72, %r4;
	setp.ge.s32 	%p23, %r42, %r2;
	@%p23 bra 	$L__BB7_39;
	mul.wide.s32 	%rd56, %r42, 4;
	add.s64 	%rd57, %rd7, %rd56;
	ld.global.u32 	%r73, [%rd57];
	cvt.rn.f64.s32 	%fd13, %r73;
	mul.wide.s32 	%rd58, %r42, 8;
	add.s64 	%rd59, %rd8, %rd58;
	st.global.f64 	[%rd59], %fd13;
$L__BB7_39:
	add.s32 	%r43, %r42, 128;
	setp.ge.s32 	%p24, %r43, %r2;
	@%p24 bra 	$L__BB7_41;
	mul.wide.s32 	%rd60, %r43, 4;
	add.s64 	%rd61, %rd7, %rd60;
	ld.global.u32 	%r74, [%rd61];
	cvt.rn.f64.s32 	%fd14, %r74;
	mul.wide.s32 	%rd62, %r43, 8;
	add.s64 	%rd63, %rd8, %rd62;
	st.global.f64 	[%rd63], %fd14;
$L__BB7_41:
	add.s32 	%r122, %r122, 2;
$L__BB7_42:
	and.b32  	%r75, %r47, 1;
	setp.eq.b32 	%p25, %r75, 1;
	not.pred 	%p26, %p25;
	@%p26 bra 	$L__BB7_58;
	shl.b32 	%r76, %r122, 7;
	add.s32 	%r46, %r76, %r4;
	setp.ge.s32 	%p27, %r46, %r2;
	@%p27 bra 	$L__BB7_58;
	mul.wide.s32 	%rd64, %r46, 4;
	add.s64 	%rd65, %rd7, %rd64;
	ld.global.u32 	%r77, [%rd65];
	cvt.rn.f64.s32 	%fd15, %r77;
	mul.wide.s32 	%rd66, %r46, 8;
	add.s64 	%rd67, %rd8, %rd66;
	st.global.f64 	[%rd67], %fd15;
	bra.uni 	$L__BB7_58;
$L__BB7_45:
	setp.lt.s32 	%p28, %r47, 1;
	@%p28 bra 	$L__BB7_58;
	and.b32  	%r10, %r47, 15;
	setp.lt.u32 	%p29, %r47, 16;
	mov.b32 	%r118, 0;
	@%p29 bra 	$L__BB7_49;
	and.b32  	%r118, %r47, 2147483632;
	neg.s32 	%r115, %r118;
	add.s64 	%rd69, %rd32, %rd2;
	add.s64 	%rd9, %rd69, 1536;
	add.s32 	%r114, %r4, 1152;
	add.s64 	%rd71, %rd33, %rd1;
	add.s64 	%rd10, %rd71, 3072;
	mul.wide.u32 	%rd72, %r4, 8;
	add.s64 	%rd73, %rd71, %rd72;
	add.s64 	%rd96, %rd73, 4096;
	mul.wide.u32 	%rd74, %r4, 4;
	add.s64 	%rd75, %rd69, %rd74;
	add.s64 	%rd95, %rd75, 2048;
$L__BB7_48:
	.pragma "nounroll";
	mul.wide.s32 	%rd76, %r114, 4;
	add.s64 	%rd77, %rd9, %rd76;
	mul.wide.s32 	%rd78, %r114, 8;
	add.s64 	%rd79, %rd10, %rd78;
	ld.global.u32 	%r79, [%rd95+-2048];
	cvt.rn.f64.s32 	%fd16, %r79;
	st.global.f64 	[%rd96+-4096], %fd16;
	ld.global.u32 	%r80, [%rd95+-1536];
	cvt.rn.f64.s32 	%fd17, %r80;
	st.global.f64 	[%rd96+-3072], %fd17;
	ld.global.u32 	%r81, [%rd95+-1024];
	cvt.rn.f64.s32 	%fd18, %r81;
	st.global.f64 	[%rd96+-2048], %fd18;
	ld.global.u32 	%r82, [%rd95+-512];
	cvt.rn.f64.s32 	%fd19, %r82;
	st.global.f64 	[%rd96+-1024], %fd19;
	ld.global.u32 	%r83, [%rd95];
	cvt.rn.f64.s32 	%fd20, %r83;
	st.global.f64 	[%rd96], %fd20;
	ld.global.u32 	%r84, [%rd95+512];
	cvt.rn.f64.s32 	%fd21, %r84;
	st.global.f64 	[%rd96+1024], %fd21;
	ld.global.u32 	%r85, [%rd95+1024];
	cvt.rn.f64.s32 	%fd22, %r85;
	st.global.f64 	[%rd96+2048], %fd22;
	ld.global.u32 	%r86, [%rd95+1536];
	cvt.rn.f64.s32 	%fd23, %r86;
	st.global.f64 	[%rd96+3072], %fd23;
	ld.global.u32 	%r87, [%rd95+2048];
	cvt.rn.f64.s32 	%fd24, %r87;
	st.global.f64 	[%rd96+4096], %fd24;
	ld.global.u32 	%r88, [%rd77+-1536];
	cvt.rn.f64.s32 	%fd25, %r88;
	st.global.f64 	[%rd79+-3072], %fd25;
	ld.global.u32 	%r89, [%rd77+-1024];
	cvt.rn.f64.s32 	%fd26, %r89;
	st.global.f64 	[%rd79+-2048], %fd26;
	ld.global.u32 	%r90, [%rd77+-512];
	cvt.rn.f64.s32 	%fd27, %r90;
	st.global.f64 	[%rd79+-1024], %fd27;
	ld.global.u32 	%r91, [%rd77];
	cvt.rn.f64.s32 	%fd28, %r91;
	st.global.f64 	[%rd79], %fd28;
	ld.global.u32 	%r92, [%rd77+512];
	cvt.rn.f64.s32 	%fd29, %r92;
	st.global.f64 	[%rd79+1024], %fd29;
	ld.global.u32 	%r93, [%rd77+1024];
	cvt.rn.f64.s32 	%fd30, %r93;
	st.global.f64 	[%rd79+2048], %fd30;
	ld.global.u32 	%r94, [%rd77+1536];
	cvt.rn.f64.s32 	%fd31, %r94;
	st.global.f64 	[%rd79+3072], %fd31;
	add.s32 	%r115, %r115, 16;
	add.s32 	%r114, %r114, 2048;
	add.s64 	%rd96, %rd96, 16384;
	add.s64 	%rd95, %rd95, 8192;
	setp.eq.s32 	%p30, %r115, 0;
	@%p30 bra 	$L__BB7_49;
	bra.uni 	$L__BB7_48;
$L__BB7_49:
	setp.eq.s32 	%p31, %r10, 0;
	@%p31 bra 	$L__BB7_58;
	and.b32  	%r22, %r47, 7;
	setp.lt.u32 	%p32, %r10, 8;
	@%p32 bra 	$L__BB7_52;
	shl.b32 	%r95, %r118, 7;
	add.s32 	%r96, %r95, %r4;
	mul.wide.s32 	%rd80, %r96, 4;
	add.s64 	%rd81, %rd7, %rd80;
	ld.global.u32 	%r97, [%rd81];
	cvt.rn.f64.s32 	%fd32, %r97;
	mul.wide.s32 	%rd82, %r96, 8;
	add.s64 	%rd83, %rd8, %rd82;
	st.global.f64 	[%rd83], %fd32;
	ld.global.u32 	%r98, [%rd81+512];
	cvt.rn.f64.s32 	%fd33, %r98;
	st.global.f64 	[%rd83+1024], %fd33;
	ld.global.u32 	%r99, [%rd81+1024];
	cvt.rn.f64.s32 	%fd34, %r99;
	st.global.f64 	[%rd83+2048], %fd34;
	ld.global.u32 	%r100, [%rd81+1536];
	cvt.rn.f64.s32 	%fd35, %r100;
	st.global.f64 	[%rd83+3072], %fd35;
	ld.global.u32 	%r101, [%rd81+2048];
	cvt.rn.f64.s32 	%fd36, %r101;
	st.global.f64 	[%rd83+4096], %fd36;
	ld.global.u32 	%r102, [%rd81+2560];
	cvt.rn.f64.s32 	%fd37, %r102;
	st.global.f64 	[%rd83+5120], %fd37;
	ld.global.u32 	%r103, [%rd81+3072];
	cvt.rn.f64.s32 	%fd38, %r103;
	st.global.f64 	[%rd83+6144], %fd38;
	ld.global.u32 	%r104, [%rd81+3584];
	cvt.rn.f64.s32 	%fd39, %r104;
	st.global.f64 	[%rd83+7168], %fd39;
	add.s32 	%r118, %r118, 8;
$L__BB7_52:
	setp.eq.s32 	%p33, %r22, 0;
	@%p33 bra 	$L__BB7_58;
	and.b32  	%r25, %r47, 3;
	setp.lt.u32 	%p34, %r22, 4;
	@%p34 bra 	$L__BB7_55;
	shl.b32 	%r105, %r118, 7;
	add.s32 	%r106, %r105, %r4;
	mul.wide.s32 	%rd84, %r106, 4;
	add.s64 	%rd85, %rd7, %rd84;
	ld.global.u32 	%r107, [%rd85];
	cvt.rn.f64.s32 	%fd40, %r107;
	mul.wide.s32 	%rd86, %r106, 8;
	add.s64 	%rd87, %rd8, %rd86;
	st.global.f64 	[%rd87], %fd40;
	ld.global.u32 	%r108, [%rd85+512];
	cvt.rn.f64.s32 	%fd41, %r108;
	st.global.f64 	[%rd87+1024], %fd41;
	ld.global.u32 	%r109, [%rd85+1024];
	cvt.rn.f64.s32 	%fd42, %r109;
	st.global.f64 	[%rd87+2048], %fd42;
	ld.global.u32 	%r110, [%rd85+1536];
	cvt.rn.f64.s32 	%fd43, %r110;
	st.global.f64 	[%rd87+3072], %fd43;
	add.s32 	%r118, %r118, 4;
$L__BB7_55:
	setp.eq.s32 	%p35, %r25, 0;
	@%p35 bra 	$L__BB7_58;
	shl.b64 	%rd88, %rd3, 3;
	add.s64 	%rd19, %rd1, %rd88;
	shl.b32 	%r111, %r118, 7;
	add.s32 	%r121, %r4, %r111;
	shl.b64 	%rd89, %rd3, 2;
	add.s64 	%rd20, %rd2, %rd89;
	neg.s32 	%r120, %r25;
$L__BB7_57:
	.pragma "nounroll";
	mul.wide.s32 	%rd90, %r121, 8;
	add.s64 	%rd91, %rd19, %rd90;
	mul.wide.s32 	%rd92, %r121, 4;
	add.s64 	%rd93, %rd20, %rd92;
	ld.global.u32 	%r112, [%rd93];
	cvt.rn.f64.s32 	%fd44, %r112;
	st.global.f64 	[%rd91], %fd44;
	add.s32 	%r121, %r121, 128;
	add.s32 	%r120, %r120, 1;
	setp.eq.s32 	%p36, %r120, 0;
	@%p36 bra 	$L__BB7_58;
	bra.uni 	$L__BB7_57;
$L__BB7_58:
	ret;

}
	// .globl	_ZN3cub18CUB_300001_SM_10006detail9transform16transform_kernelINS2_10policy_hubILb1EN4cuda3std3__45tupleIJN6thrust24THRUST_300001_SM_1000_NS10device_ptrIiEEEEEE10policy1000EiNS7_10__identityENSB_IdEEJPiEEEvT0_iT1_T2_DpNS2_10kernel_argIT3_EE
.visible .entry _ZN3cub18CUB_300001_SM_10006detail9transform16transform_kernelINS2_10policy_hubILb1EN4cuda3std3__45tupleIJN6thrust24THRUST_300001_SM_1000_NS10device_ptrIiEEEEEE10policy1000EiNS7_10__identityENSB_IdEEJPiEEEvT0_iT1_T2_DpNS2_10kernel_argIT3_EE(
	.param .u32 _ZN3cub18CUB_300001_SM_10006detail9transform16transform_kernelINS2_10policy_hubILb1EN4cuda3std3__45tupleIJN6thrust24THRUST_300001_SM_1000_NS10device_ptrIiEEEEEE10policy1000EiNS7_10__identityENSB_IdEEJPiEEEvT0_iT1_T2_DpNS2_10kernel_argIT3_EE_param_0,
	.param .u32 _ZN3cub18CUB_300001_SM_10006detail9transform16transform_kernelINS2_10policy_hubILb1EN4cuda3std3__45tupleIJN6thrust24THRUST_300001_SM_1000_NS10device_ptrIiEEEEEE10policy1000EiNS7_10__identityENSB_IdEEJPiEEEvT0_iT1_T2_DpNS2_10kernel_argIT3_EE_param_1,
	.param .align 1 .b8 _ZN3cub18CUB_300001_SM_10006detail9transform16transform_kernelINS2_10policy_hubILb1EN4cuda3std3__45tupleIJN6thrust24THRUST_300001_SM_1000_NS10device_ptrIiEEEEEE10policy1000EiNS7_10__identityENSB_IdEEJPiEEEvT0_iT1_T2_DpNS2_10kernel_argIT3_EE_param_2[1],
	.param .align 8 .b8 _ZN3cub18CUB_300001_SM_10006detail9transform16transform_kernelINS2_10policy_hubILb1EN4cuda3std3__45tupleIJN6thrust24THRUST_300001_SM_1000_NS10device_ptrIiEEEEEE10policy1000EiNS7_10__identityENSB_IdEEJPiEEEvT0_iT1_T2_DpNS2_10kernel_argIT3_EE_param_3[8],
	.param .align 8 .b8 _ZN3cub18CUB_300001_SM_10006detail9transform16transform_kernelINS2_10policy_hubILb1EN4cuda3std3__45tupleIJN6thrust24THRUST_300001_SM_1000_NS10device_ptrIiEEEEEE10policy1000EiNS7_10__identityENSB_IdEEJPiEEEvT0_iT1_T2_DpNS2_10kernel_argIT3_EE_param_4[16]
)
.maxntid 128
{
	.reg .pred 	%p<37>;
	.reg .b32 	%r<128>;
	.reg .b64 	%rd<91>;
	.reg .b64 	%fd<45>;

	ld.param.u32 	%r50, [_ZN3cub18CUB_300001_SM_10006detail9transform16transform_kernelINS2_10policy_hubILb1EN4cuda3std3__45tupleIJN6thrust24THRUST_300001_SM_1000_NS10device_ptrIiEEEEEE10policy1000EiNS7_10__identityENSB_IdEEJPiEEEvT0_iT1_T2_DpNS2_10kernel_argIT3_EE_param_0];
	ld.param.u64 	%rd20, [_ZN3cub18CUB_300001_SM_10006detail9transform16transform_kernelINS2_10policy_hubILb1EN4cuda3std3__45tupleIJN6thrust24THRUST_300001_SM_1000_NS10device_ptrIiEEEEEE10policy1000EiNS7_10__identityENSB_IdEEJPiEEEvT0_iT1_T2_DpNS2_10kernel_argIT3_EE_param_4];
	ld.param.u64 	%rd21, [_ZN3cub18CUB_300001_SM_10006detail9transform16transform_kernelINS2_10policy_hubILb1EN4cuda3std3__45tupleIJN6thrust24THRUST_300001_SM_1000_NS10device_ptrIiEEEEEE10policy1000EiNS7_10__identityENSB_IdEEJPiEEEvT0_iT1_T2_DpNS2_10kernel_argIT3_EE_param_3];
	ld.param.u32 	%r49, [_ZN3cub18CUB_300001_SM_10006detail9transform16transform_kernelINS2_10policy_hubILb1EN4cuda3std3__45tupleIJN6thrust24THRUST_300001_SM_1000_NS10device_ptrIiEEEEEE10policy1000EiNS7_10__identityENSB_IdEEJPiEEEvT0_iT1_T2_DpNS2_10kernel_argIT3_EE_param_1];
	cvta.to.global.u64 	%rd1, %rd21;
	cvta.to.global.u64 	%rd2, %rd20;
	shl.b32 	%r1, %r49, 7;
	mov.u32 	%r51, %ctaid.x;
	mul.lo.s32 	%r2, %r1, %r51;
	sub.s32 	%r3, %r50, %r2;
	min.s32 	%r4, %r1, %r3;
	shl.b32 	%r5, %r4, 2;
	mov.u32 	%r6, %tid.x;
	shl.b32 	%r116, %r6, 7;
	setp.ge.s32 	%p1, %r116, %r5;
	@%p1 bra 	$L__BB8_3;
	mul.wide.u32 	%rd22, %r6, 128;
	add.s64 	%rd23, %rd2, %rd22;
	mul.wide.s32 	%rd24, %r2, 4;
	add.s64 	%rd88, %rd23, %rd24;
$L__BB8_2:
	.pragma "nounroll";
	// begin inline asm
	prefetch.global.L2 [%rd88];
	// end inline asm
	add.s32 	%r116, %r116, 16384;
	add.s64 	%rd88, %rd88, 16384;
	setp.lt.s32 	%p2, %r116, %r5;
	@%p2 bra 	$L__BB8_2;
$L__BB8_3:
	mul.wide.s32 	%rd26, %r2, 4;
	add.s64 	%rd6, %rd2, %rd26;
	mul.wide.s32 	%rd27, %r2, 8;
	add.s64 	%rd7, %rd1, %rd27;
	setp.gt.s32 	%p3, %r1, %r3;
	@%p3 bra 	$L__BB8_17;
	setp.lt.s32 	%p4, %r49, 1;
	@%p4 bra 	$L__BB8_58;
	and.b32  	%r10, %r49, 15;
	setp.lt.u32 	%p5, %r49, 16;
	mov.b32 	%r123, 0;
	@%p5 bra 	$L__BB8_8;
	and.b32  	%r123, %r49, 2147483632;
	neg.s32 	%r118, %r123;
	add.s64 	%rd29, %rd26, %rd2;
	add.s64 	%rd8, %rd29, 1536;
	add.s32 	%r117, %r6, 1152;
	add.s64 	%rd31, %rd27, %rd1;
	add.s64 	%rd9, %rd31, 3072;
	mul.wide.u32 	%rd32, %r6, 8;
	add.s64 	%rd33, %rd31, %rd32;
	add.s64 	%rd90, %rd33, 4096;
	mul.wide.u32 	%rd34, %r6, 4;
	add.s64 	%rd35, %rd29, %rd34;
	add.s64 	%rd89, %rd35, 2048;
$L__BB8_7:
	.pragma "nounroll";
	mul.wide.s32 	%rd36, %r117, 4;
	add.s64 	%rd37, %rd8, %rd36;
	mul.wide.s32 	%rd38, %r117, 8;
	add.s64 	%rd39, %rd9, %rd38;
	ld.global.u32 	%r53, [%rd89+-2048];
	cvt.rn.f64.s32 	%fd1, %r53;
	st.global.f64 	[%rd90+-4096], %fd1;
	ld.global.u32 	%r54, [%rd89+-1536];
	cvt.rn.f64.s32 	%fd2, %r54;
	st.global.f64 	[%rd90+-3072], %fd2;
	ld.global.u32 	%r55, [%rd89+-1024];
	cvt.rn.f64.s32 	%fd3, %r55;
	st.global.f64 	[%rd90+-2048], %fd3;
	ld.global.u32 	%r56, [%rd89+-512];
	cvt.rn.f64.s32 	%fd4, %r56;
	st.global.f64 	[%rd90+-1024], %fd4;
	ld.global.u32 	%r57, [%rd89];
	cvt.rn.f64.s32 	%fd5, %r57;
	st.global.f64 	[%rd90], %fd5;
	ld.global.u32 	%r58, [%rd89+512];
	cvt.rn.f64.s32 	%fd6, %r58;
	st.global.f64 	[%rd90+1024], %fd6;
	ld.global.u32 	%r59, [%rd89+1024];
	cvt.rn.f64.s32 	%fd7, %r59;
	st.global.f64 	[%rd90+2048], %fd7;
	ld.global.u32 	%r60, [%rd89+1536];
	cvt.rn.f64.s32 	%fd8, %r60;
	st.global.f64 	[%rd90+3072], %fd8;
	ld.global.u32 	%r61, [%rd89+2048];
	cvt.rn.f64.s32 	%fd9, %r61;
	st.global.f64 	[%rd90+4096], %fd9;
	ld.global.u32 	%r62, [%rd37+-1536];
	cvt.rn.f64.s32 	%fd10, %r62;
	st.global.f64 	[%rd39+-3072], %fd10;
	ld.global.u32 	%r63, [%rd37+-1024];
	cvt.rn.f64.s32 	%fd11, %r63;
	st.global.f64 	[%rd39+-2048], %fd11;
	ld.global.u32 	%r64, [%rd37+-512];
	cvt.rn.f64.s32 	%fd12, %r64;
	st.global.f64 	[%rd39+-1024], %fd12;
	ld.global.u32 	%r65, [%rd37];
	cvt.rn.f64.s32 	%fd13, %r65;
	st.global.f64 	[%rd39], %fd13;
	ld.global.u32 	%r66, [%rd37+512];
	cvt.rn.f64.s32 	%fd14, %r66;
	st.global.f64 	[%rd39+1024], %fd14;
	ld.global.u32 	%r67, [%rd37+1024];
	cvt.rn.f64.s32 	%fd15, %r67;
	st.global.f64 	[%rd39+2048], %fd15;
	ld.global.u32 	%r68, [%rd37+1536];
	cvt.rn.f64.s32 	%fd16, %r68;
	st.global.f64 	[%rd39+3072], %fd16;
	add.s32 	%r118, %r118, 16;
	add.s32 	%r117, %r117, 2048;
	add.s64 	%rd90, %rd90, 16384;
	add.s64 	%rd89, %rd89, 8192;
	setp.eq.s32 	%p6, %r118, 0;
	@%p6 bra 	$L__BB8_8;
	bra.uni 	$L__BB8_7;
$L__BB8_8:
	setp.eq.s32 	%p7, %r10, 0;
	@%p7 bra 	$L__BB8_58;
	and.b32  	%r37, %r49, 7;
	setp.lt.u32 	%p8, %r10, 8;
	@%p8 bra 	$L__BB8_11;
	shl.b32 	%r69, %r123, 7;
	add.s32 	%r70, %r69, %r6;
	mul.wide.s32 	%rd40, %r70, 4;
	add.s64 	%rd41, %rd6, %rd40;
	ld.global.u32 	%r71, [%rd41];
	cvt.rn.f64.s32 	%fd17, %r71;
	mul.wide.s32 	%rd42, %r70, 8;
	add.s64 	%rd43, %rd7, %rd42;
	st.global.f64 	[%rd43], %fd17;
	ld.global.u32 	%r72, [%rd41+512];
	cvt.rn.f64.s32 	%fd18, %r72;
	st.global.f64 	[%rd43+1024], %fd18;
	ld.global.u32 	%r73, [%rd41+1024];
	cvt.rn.f64.s32 	%fd19, %r73;
	st.global.f64 	[%rd43+2048], %fd19;
	ld.global.u32 	%r74, [%rd41+1536];
	cvt.rn.f64.s32 	%fd20, %r74;
	st.global.f64 	[%rd43+3072], %fd20;
	ld.global.u32 	%r75, [%rd41+2048];
	cvt.rn.f64.s32 	%fd21, %r75;
	st.global.f64 	[%rd43+4096], %fd21;
	ld.global.u32 	%r76, [%rd41+2560];
	cvt.rn.f64.s32 	%fd22, %r76;
	st.global.f64 	[%rd43+5120], %fd22;
	ld.global.u32 	%r77, [%rd41+3072];
	cvt.rn.f64.s32 	%fd23, %r77;
	st.global.f64 	[%rd43+6144], %fd23;
	ld.global.u32 	%r78, [%rd41+3584];
	cvt.rn.f64.s32 	%fd24, %r78;
	st.global.f64 	[%rd43+7168], %fd24;
	add.s32 	%r123, %r123, 8;
$L__BB8_11:
	setp.eq.s32 	%p9, %r37, 0;
	@%p9 bra 	$L__BB8_58;
	and.b32  	%r40, %r49, 3;
	setp.lt.u32 	%p10, %r37, 4;
	@%p10 bra 	$L__BB8_14;
	shl.b32 	%r79, %r123, 7;
	add.s32 	%r80, %r79, %r6;
	mul.wide.s32 	%rd44, %r80, 4;
	add.s64 	%rd45, %rd6, %rd44;
	ld.global.u32 	%r81, [%rd45];
	cvt.rn.f64.s32 	%fd25, %r81;
	mul.wide.s32 	%rd46, %r80, 8;
	add.s64 	%rd47, %rd7, %rd46;
	st.global.f64 	[%rd47], %fd25;
	ld.global.u32 	%r82, [%rd45+512];
	cvt.rn.f64.s32 	%fd26, %r82;
	st.global.f64 	[%rd47+1024], %fd26;
	ld.global.u32 	%r83, [%rd45+1024];
	cvt.rn.f64.s32 	%fd27, %r83;
	st.global.f64 	[%rd47+2048], %fd27;
	ld.global.u32 	%r84, [%rd45+1536];
	cvt.rn.f64.s32 	%fd28, %r84;
	st.global.f64 	[%rd47+3072], %fd28;
	add.s32 	%r123, %r123, 4;
$L__BB8_14:
	setp.eq.s32 	%p11, %r40, 0;
	@%p11 bra 	$L__BB8_58;
	add.s64 	%rd18, %rd1, %rd27;
	shl.b32 	%r85, %r123, 7;
	add.s32 	%r127, %r6, %r85;
	mul.wide.s32 	%rd49, %r2, 4;
	add.s64 	%rd19, %rd2, %rd49;
	neg.s32 	%r126, %r40;
$L__BB8_16:
	.pragma "nounroll";
	mul.wide.s32 	%rd50, %r127, 8;
	add.s64 	%rd51, %rd18, %rd50;
	mul.wide.s32 	%rd52, %r127, 4;
	add.s64 	%rd53, %rd19, %rd52;
	ld.global.u32 	%r86, [%rd53];
	cvt.rn.f64.s32 	%fd29, %r86;
	st.global.f64 	[%rd51], %fd29;
	add.s32 	%r127, %r127, 128;
	add.s32 	%r126, %r126, 1;
	setp.ne.s32 	%p12, %r126, 0;
	@%p12 bra 	$L__BB8_16;
	bra.uni 	$L__BB8_58;
$L__BB8_17:
	setp.lt.s32 	%p13, %r49, 1;
	@%p13 bra 	$L__BB8_58;
	and.b32  	%r14, %r49, 7;
	setp.lt.u32 	%p14, %r49, 8;
	mov.b32 	%r120, 0;
	@%p14 bra 	$L__BB8_37;
	and.b32  	%r120, %r49, 2147483640;
	mov.b32 	%r119, 0;
$L__BB8_20:
	.pragma "nounroll";
	shl.b32 	%r89, %r119, 7;
	add.s32 	%r21, %r89, %r6;
	setp.ge.s32 	%p15, %r21, %r4;
	@%p15 bra 	$L__BB8_22;
	mul.wide.u32 	%rd54, %r21, 4;
	add.s64 	%rd55, %rd6, %rd54;
	ld.global.u32 	%r90, [%rd55];
	cvt.rn.f64.s32 	%fd30, %r90;
	mul.wide.u32 	%rd56, %r21, 8;
	add.s64 	%rd57, %rd7, %rd56;
	st.global.f64 	[%rd57], %fd30;
$L__BB8_22:
	add.s32 	%r91, %r21, 128;
	setp.ge.s32 	%p16, %r91, %r4;
	mul.wide.s32 	%rd58, %r91, 4;
	add.s64 	%rd16, %rd6, %rd58;
	mul.wide.s32 	%rd59, %r91, 8;
	add.s64 	%rd17, %rd7, %rd59;
	@%p16 bra 	$L__BB8_24;
	ld.global.u32 	%r92, [%rd16];
	cvt.rn.f64.s32 	%fd31, %r92;
	st.global.f64 	[%rd17], %fd31;
$L__BB8_24:
	add.s32 	%r93, %r21, 256;
	setp.ge.s32 	%p17, %r93, %r4;
	@%p17 bra 	$L__BB8_26;
	ld.global.u32 	%r94, [%rd16+512];
	cvt.rn.f64.s32 	%fd32, %r94;
	st.global.f64 	[%rd17+1024], %fd32;
$L__BB8_26:
	add.s32 	%r95, %r21, 384;
	setp.ge.s32 	%p18, %r95, %r4;
	@%p18 bra 	$L__BB8_28;
	ld.global.u32 	%r96, [%rd16+1024];
	cvt.rn.f64.s32 	%fd33, %r96;
	st.global.f64 	[%rd17+2048], %fd33;
$L__BB8_28:
	add.s32 	%r97, %r21, 512;
	setp.ge.s32 	%p19, %r97, %r4;
	@%p19 bra 	$L__BB8_30;
	ld.global.u32 	%r98, [%rd16+1536];
	cvt.rn.f64.s32 	%fd34, %r98;
	st.global.f64 	[%rd17+3072], %fd34;
$L__BB8_30:
	add.s32 	%r99, %r21, 640;
	setp.ge.s32 	%p20, %r99, %r4;
	@%p20 bra 	$L__BB8_32;
	ld.global.u32 	%r100, [%rd16+2048];
	cvt.rn.f64.s32 	%fd35, %r100;
	st.global.f64 	[%rd17+4096], %fd35;
$L__BB8_32:
	add.s32 	%r101, %r21, 768;
	setp.ge.s32 	%p21, %r101, %r4;
	@%p21 bra 	$L__BB8_34;
	ld.global.u32 	%r102, [%rd16+2560];
	cvt.rn.f64.s32 	%fd36, %r102;
	st.global.f64 	[%rd17+5120], %fd36;
$L__BB8_34:
	add.s32 	%r103, %r21, 896;
	setp.ge.s32 	%p22, %r103, %r4;
	@%p22 bra 	$L__BB8_36;
	ld.global.u32 	%r104, [%rd16+3072];
	cvt.rn.f64.s32 	%fd37, %r104;
	st.global.f64 	[%rd17+6144], %fd37;
$L__BB8_36:
	add.s32 	%r119, %r119, 8;
	setp.ne.s32 	%p23, %r119, %r120;
	@%p23 bra 	$L__BB8_20;
$L__BB8_37:
	setp.eq.s32 	%p24, %r14, 0;
	@%p24 bra 	$L__BB8_58;
	and.b32  	%r24, %r49, 3;
	setp.lt.u32 	%p25, %r14, 4;
	@%p25 bra 	$L__BB8_48;
	shl.b32 	%r105, %r120, 7;
	add.s32 	%r25, %r105, %r6;
	setp.ge.s32 	%p26, %r25, %r4;
	@%p26 bra 	$L__BB8_41;
	mul.wide.s32 	%rd60, %r25, 4;
	add.s64 	%rd61, %rd6, %rd60;
	ld.global.u32 	%r106, [%rd61];
	cvt.rn.f64.s32 	%fd38, %r106;
	mul.wide.s32 	%rd62, %r25, 8;
	add.s64 	%rd63, %rd7, %rd62;
	st.global.f64 	[%rd63], %fd38;
$L__BB8_41:
	add.s32 	%r26, %r25, 128;
	setp.ge.s32 	%p27, %r26, %r4;
	@%p27 bra 	$L__BB8_43;
	mul.wide.s32 	%rd64, %r26, 4;
	add.s64 	%rd65, %rd6, %rd64;
	ld.global.u32 	%r107, [%rd65];
	cvt.rn.f64.s32 	%fd39, %r107;
	mul.wide.s32 	%rd66, %r26, 8;
	add.s64 	%rd67, %rd7, %rd66;
	st.global.f64 	[%rd67], %fd39;
$L__BB8_43:
	add.s32 	%r27, %r25, 256;
	setp.ge.s32 	%p28, %r27, %r4;
	@%p28 bra 	$L__BB8_45;
	mul.wide.s32 	%rd68, %r27, 4;
	add.s64 	%rd69, %rd6, %rd68;
	ld.global.u32 	%r108, [%rd69];
	cvt.rn.f64.s32 	%fd40, %r108;
	mul.wide.s32 	%rd70, %r27, 8;
	add.s64 	%rd71, %rd7, %rd70;
	st.global.f64 	[%rd71], %fd40;
$L__BB8_45:
	add.s32 	%r28, %r25, 384;
	setp.ge.s32 	%p29, %r28, %r4;
	@%p29 bra 	$L__BB8_47;
	mul.wide.s32 	%rd72, %r28, 4;
	add.s64 	%rd73, %rd6, %rd72;
	ld.global.u32 	%r109, [%rd73];
	cvt.rn.f64.s32 	%fd41, %r109;
	mul.wide.s32 	%rd74, %r28, 8;
	add.s64 	%rd75, %rd7, %rd74;
	st.global.f64 	[%rd75], %fd41;
$L__BB8_47:
	add.s32 	%r120, %r120, 4;
$L__BB8_48:
	setp.eq.s32 	%p30, %r24, 0;
	@%p30 bra 	$L__BB8_58;
	setp.eq.s32 	%p31, %r24, 1;
	@%p31 bra 	$L__BB8_55;
	shl.b32 	%r110, %r120, 7;
	add.s32 	%r31, %r110, %r6;
	setp.ge.s32 	%p32, %r31, %r4;
	@%p32 bra 	$L__BB8_52;
	mul.wide.s32 	%rd76, %r31, 4;
	add.s64 	%rd77, %rd6, %rd76;
	ld.global.u32 	%r111, [%rd77];
	cvt.rn.f64.s32 	%fd42, %r111;
	mul.wide.s32 	%rd78, %r31, 8;
	add.s64 	%rd79, %rd7, %rd78;
	st.global.f64 	[%rd79], %fd42;
$L__BB8_52:
	add.s32 	%r32, %r31, 128;
	setp.ge.s32 	%p33, %r32, %r4;
	@%p33 bra 	$L__BB8_54;
	mul.wide.s32 	%rd80, %r32, 4;
	add.s64 	%rd81, %rd6, %rd80;
	ld.global.u32 	%r112, [%rd81];
	cvt.rn.f64.s32 	%fd43, %r112;
	mul.wide.s32 	%rd82, %r32, 8;
	add.s64 	%rd83, %rd7, %rd82;
	st.global.f64 	[%rd83], %fd43;
$L__BB8_54:
	add.s32 	%r120, %r120, 2;
$L__BB8_55:
	and.b32  	%r113, %r49, 1;
	setp.eq.b32 	%p34, %r113, 1;
	not.pred 	%p35, %p34;
	@%p35 bra 	$L__BB8_58;
	shl.b32 	%r114, %r120, 7;
	add.s32 	%r35, %r114, %r6;
	setp.ge.s32 	%p36, %r35, %r4;
	@%p36 bra 	$L__BB8_58;
	mul.wide.s32 	%rd84, %r35, 4;
	add.s64 	%rd85, %rd6, %rd84;
	ld.global.u32 	%r115, [%rd85];
	cvt.rn.f64.s32 	%fd44, %r115;
	mul.wide.s32 	%rd86, %r35, 8;
	add.s64 	%rd87, %rd7, %rd86;
	st.global.f64 	[%rd87], %fd44;
$L__BB8_58:
	ret;

}
	// .globl	_ZN3cub18CUB_300001_SM_10006detail9transform16transform_kernelINS2_10policy_hubILb1EN4cuda3std3__45tupleIJN6thrust24THRUST_300001_SM_1000_NS10device_ptrIiEEEEEE10policy1000ElNS7_10__identityENSB_IdEEJPiEEEvT0_iT1_T2_DpNS2_10kernel_argIT3_EE
.visible .entry _ZN3cub18CUB_300001_SM_10006detail9transform16transform_kernelINS2_10policy_hubILb1EN4cuda3std3__45tupleIJN6thrust24THRUST_300001_SM_1000_NS10device_ptrIiEEEEEE10policy1000ElNS7_10__identityENSB_IdEEJPiEEEvT0_iT1_T2_DpNS2_10kernel_argIT3_EE(
	.param .u64 _ZN3cub18CUB_300001_SM_10006detail9transform16transform_kernelINS2_10policy_hubILb1EN4cuda3std3__45tupleIJN6thrust24THRUST_300001_SM_1000_NS10device_ptrIiEEEEEE10policy1000ElNS7_10__identityENSB_IdEEJPiEEEvT0_iT1_T2_DpNS2_10kernel_argIT3_EE_param_0,
	.param .u32 _ZN3cub18CUB_300001_SM_10006detail9transform16transform_kernelINS2_10policy_hubILb1EN4cuda3std3__45tupleIJN6thrust24THRUST_300001_SM_1000_NS10device_ptrIiEEEEEE10policy1000ElNS7_10__identityENSB_IdEEJPiEEEvT0_iT1_T2_DpNS2_10kernel_argIT3_EE_param_1,
	.param .align 1 .b8 _ZN3cub18CUB_300001_SM_10006detail9transform16transform_kernelINS2_10policy_hubILb1EN4cuda3std3__45tupleIJN6thrust24THRUST_300001_SM_1000_NS10device_ptrIiEEEEEE10policy1000ElNS7_10__identityENSB_IdEEJPiEEEvT0_iT1_T2_DpNS2_10kernel_argIT3_EE_param_2[1],
	.param .align 8 .b8 _ZN3cub18CUB_300001_SM_10006detail9transform16transform_kernelINS2_10policy_hubILb1EN4cuda3std3__45tupleIJN6thrust24THRUST_300001_SM_1000_NS10device_ptrIiEEEEEE10policy1000ElNS7_10__identityENSB_IdEEJPiEEEvT0_iT1_T2_DpNS2_10kernel_argIT3_EE_param_3[8],
	.param .align 8 .b8 _ZN3cub18CUB_300001_SM_10006detail9transform16transform_kernelINS2_10policy_hubILb1EN4cuda3std3__45tupleIJN6thrust24THRUST_300001_SM_1000_NS10device_ptrIiEEEEEE10policy1000ElNS7_10__identityENSB_IdEEJPiEEEvT0_iT1_T2_DpNS2_10kernel_argIT3_EE_param_4[16]
)
.maxntid 128
{
	.reg .pred 	%p<37>;
	.reg .b32 	%r<125>;
	.reg .b64 	%rd<97>;
	.reg .b64 	%fd<45>;

	ld.param.u64 	%rd21, [_ZN3cub18CUB_300001_SM_10006detail9transform16transform_kernelINS2_10policy_hubILb1EN4cuda3std3__45tupleIJN6thrust24THRUST_300001_SM_1000_NS10device_ptrIiEEEEEE10policy1000ElNS7_10__identityENSB_IdEEJPiEEEvT0_iT1_T2_DpNS2_10kernel_argIT3_EE_param_0];
	ld.param.u64 	%rd22, [_ZN3cub18CUB_300001_SM_10006detail9transform16transform_kernelINS2_10policy_hubILb1EN4cuda3std3__45tupleIJN6thrust24THRUST_300001_SM_1000_NS10device_ptrIiEEEEEE10policy1000ElNS7_10__identityENSB_IdEEJPiEEEvT0_iT1_T2_DpNS2_10kernel_argIT3_EE_param_4];
	ld.param.u64 	%rd23, [_ZN3cub18CUB_300001_SM_10006detail9transform16transform_kernelINS2_10policy_hubILb1EN4cuda3std3__45tupleIJN6thrust24THRUST_300001_SM_1000_NS10device_ptrIiEEEEEE10policy1000ElNS7_10__identityENSB_IdEEJPiEEEvT0_iT1_T2_DpNS2_10kernel_argIT3_EE_param_3];
	ld.param.u32 	%r47, [_ZN3cub18CUB_300001_SM_10006detail9transform16transform_kernelINS2_10policy_hubILb1EN4cuda3std3__45tupleIJN6thrust24THRUST_300001_SM_1000_NS10device_ptrIiEEEEEE10policy1000ElNS7_10__identityENSB_IdEEJPiEEEvT0_iT1_T2_DpNS2_10kernel_argIT3_EE_param_1];
	cvta.to.global.u64 	%rd1, %rd23;
	cvta.to.global.u64 	%rd2, %rd22;
	shl.b32 	%r1, %r47, 7;
	mov.u32 	%r48, %ctaid.x;
	cvt.u64.u32 	%rd24, %r48;
	cvt.s64.s32 	%rd25, %r1;
	mul.lo.s64 	%rd3, %rd25, %rd24;
	sub.s64 	%rd26, %rd21, %rd3;
	min.s64 	%rd27, %rd26, %rd25;
	cvt.u32.u64 	%r2, %rd27;
	shl.b32 	%r3, %r2, 2;
	mov.u32 	%r4, %tid.x;
	shl.b32 	%r113, %r4, 7;
	setp.ge.s32 	%p1, %r113, %r3;
	@%p1 bra 	$L__BB9_3;
	shl.b64 	%rd28, %rd3, 2;
	add.s64 	%rd29, %rd2, %rd28;
	mul.wide.u32 	%rd30, %r4, 128;
	add.s64 	%rd94, %rd29, %rd30;
$L__BB9_2:
	.pragma "nounroll";
	// begin inline asm
	prefetch.global.L2 [%rd94];
	// end inline asm
	add.s32 	%r113, %r113, 16384;
	add.s64 	%rd94, %rd94, 16384;
	setp.lt.s32 	%p2, %r113, %r3;
	@%p2 bra 	$L__BB9_2;
$L__BB9_3:
	shl.b64 	%rd32, %rd3, 2;
	add.s64 	%rd7, %rd2, %rd32;
	shl.b64 	%rd33, %rd3, 3;
	add.s64 	%rd8, %rd1, %rd33;
	setp.eq.s32 	%p3, %r1, %r2;
	@%p3 bra 	$L__BB9_45;
	setp.lt.s32 	%p4, %r47, 1;
	@%p4 bra 	$L__BB9_58;
	and.b32  	%r8, %r47, 7;
	setp.lt.u32 	%p5, %r47, 8;
	mov.b32 	%r122, 0;
	@%p5 bra 	$L__BB9_24;
	and.b32  	%r122, %r47, 2147483640;
	mov.b32 	%r116, 0;
$L__BB9_7:
	.pragma "nounroll";
	shl.b32 	%r51, %r116, 7;
	add.s32 	%r19, %r51, %r4;
	setp.ge.s32 	%p6, %r19, %r2;
	@%p6 bra 	$L__BB9_9;
	mul.wide.u32 	%rd34, %r19, 4;
	add.s64 	%rd35, %rd7, %rd34;
	ld.global.u32 	%r52, [%rd35];
	cvt.rn.f64.s32 	%fd1, %r52;
	mul.wide.u32 	%rd36, %r19, 8;
	add.s64 	%rd37, %rd8, %rd36;
	st.global.f64 	[%rd37], %fd1;
$L__BB9_9:
	add.s32 	%r53, %r19, 128;
	setp.ge.s32 	%p7, %r53, %r2;
	mul.wide.s32 	%rd38, %r53, 4;
	add.s64 	%rd17, %rd7, %rd38;
	mul.wide.s32 	%rd39, %r53, 8;
	add.s64 	%rd18, %rd8, %rd39;
	@%p7 bra 	$L__BB9_11;
	ld.global.u32 	%r54, [%rd17];
	cvt.rn.f64.s32 	%fd2, %r54;
	st.global.f64 	[%rd18], %fd2;
$L__BB9_11:
	add.s32 	%r55, %r19, 256;
	setp.ge.s32 	%p8, %r55, %r2;
	@%p8 bra 	$L__BB9_13;
	ld.global.u32 	%r56, [%rd17+512];
	cvt.rn.f64.s32 	%fd3, %r56;
	st.global.f64 	[%rd18+1024], %fd3;
$L__BB9_13:
	add.s32 	%r57, %r19, 384;
	setp.ge.s32 	%p9, %r57, %r2;
	@%p9 bra 	$L__BB9_15;
	ld.global.u32 	%r58, [%rd17+1024];
	cvt.rn.f64.s32 	%fd4, %r58;
	st.global.f64 	[%rd18+2048], %fd4;
$L__BB9_15:
	add.s32 	%r59, %r19, 512;
	setp.ge.s32 	%p10, %r59, %r2;
	@%p10 bra 	$L__BB9_17;
	ld.global.u32 	%r60, [%rd17+1536];
	cvt.rn.f64.s32 	%fd5, %r60;
	st.global.f64 	[%rd18+3072], %fd5;
$L__BB9_17:
	add.s32 	%r61, %r19, 640;
	setp.ge.s32 	%p11, %r61, %r2;
	@%p11 bra 	$L__BB9_19;
	ld.global.u32 	%r62, [%rd17+2048];
	cvt.rn.f64.s32 	%fd6, %r62;
	st.global.f64 	[%rd18+4096], %fd6;
$L__BB9_19:
	add.s32 	%r63, %r19, 768;
	setp.ge.s32 	%p12, %r63, %r2;
	@%p12 bra 	$L__BB9_21;
	ld.global.u32 	%r64, [%rd17+2560];
	cvt.rn.f64.s32 	%fd7, %r64;
	st.global.f64 	[%rd18+5120], %fd7;
$L__BB9_21:
	add.s32 	%r65, %r19, 896;
	setp.ge.s32 	%p13, %r65, %r2;
	@%p13 bra 	$L__BB9_23;
	ld.global.u32 	%r66, [%rd17+3072];
	cvt.rn.f64.s32 	%fd8, %r66;
	st.global.f64 	[%rd18+6144], %fd8;
$L__BB9_23:
	add.s32 	%r116, %r116, 8;
	setp.eq.s32 	%p14, %r116, %r122;
	@%p14 bra 	$L__BB9_24;
	bra.uni 	$L__BB9_7;
$L__BB9_24:
	setp.eq.s32 	%p15, %r8, 0;
	@%p15 bra 	$L__BB9_58;
	and.b32  	%r35, %r47, 3;
	setp.lt.u32 	%p16, %r8, 4;
	@%p16 bra 	$L__BB9_35;
	shl.b32 	%r67, %r122, 7;
	add.s32 	%r36, %r67, %r4;
	setp.ge.s32 	%p17, %r36, %r2;
	@%p17 bra 	$L__BB9_28;
	mul.wide.s32 	%rd40, %r36, 4;
	add.s64 	%rd41, %rd7, %rd40;
	ld.global.u32 	%r68, [%rd41];
	cvt.rn.f64.s32 	%fd9, %r68;
	mul.wide.s32 	%rd42, %r36, 8;
	add.s64 	%rd43, %rd8, %rd42;
	st.global.f64 	[%rd43], %fd9;
$L__BB9_28:
	add.s32 	%r37, %r36, 128;
	setp.ge.s32 	%p18, %r37, %r2;
	@%p18 bra 	$L__BB9_30;
	mul.wide.s32 	%rd44, %r37, 4;
	add.s64 	%rd45, %rd7, %rd44;
	ld.global.u32 	%r69, [%rd45];
	cvt.rn.f64.s32 	%fd10, %r69;
	mul.wide.s32 	%rd46, %r37, 8;
	add.s64 	%rd47, %rd8, %rd46;
	st.global.f64 	[%rd47], %fd10;
$L__BB9_30:
	add.s32 	%r38, %r36, 256;
	setp.ge.s32 	%p19, %r38, %r2;
	@%p19 bra 	$L__BB9_32;
	mul.wide.s32 	%rd48, %r38, 4;
	add.s64 	%rd49, %rd7, %rd48;
	ld.global.u32 	%r70, [%rd49];
	cvt.rn.f64.s32 	%fd11, %r70;
	mul.wide.s32 	%rd50, %r38, 8;
	add.s64 	%rd51, %rd8, %rd50;
	st.global.f64 	[%rd51], %fd11;
$L__BB9_32:
	add.s32 	%r39, %r36, 384;
	setp.ge.s32 	%p20, %r39, %r2;
	@%p20 bra 	$L__BB9_34;
	mul.wide.s32 	%rd52, %r39, 4;
	add.s64 	%rd53, %rd7, %rd52;
	ld.global.u32 	%r71, [%rd53];
	cvt.rn.f64.s32 	%fd12, %r71;
	mul.wide.s32 	%rd54, %r39, 8;
	add.s64 	%rd55, %rd8, %rd54;
	st.global.f64 	[%rd55], %fd12;
$L__BB9_34:
	add.s32 	%r122, %r122, 4;
$L__BB9_35:
	setp.eq.s32 	%p21, %r35, 0;
	@%p21 bra 	$L__BB9_58;
	setp.eq.s32 	%p22, %r35, 1;
	@%p22 bra 	$L__BB9_42;
	shl.b32 	%r72, %r122, 7;
	add.s32 	%r42, %r72, %r4;
	setp.ge.s32 	%p23, %r42, %r2;
	@%p23 bra 	$L__BB9_39;
	mul.wide.s32 	%rd56, %r42, 4;
	add.s64 	%rd57, %rd7, %rd56;
	ld.global.u32 	%r73, [%rd57];
	cvt.rn.f64.s32 	%fd13, %r73;
	mul.wide.s32 	%rd58, %r42, 8;
	add.s64 	%rd59, %rd8, %rd58;
	st.global.f64 	[%rd59], %fd13;
$L__BB9_39:
	add.s32 	%r43, %r42, 128;
	setp.ge.s32 	%p24, %r43, %r2;
	@%p24 bra 	$L__BB9_41;
	mul.wide.s32 	%rd60, %r43, 4;
	add.s64 	%rd61, %rd7, %rd60;
	ld.global.u32 	%r74, [%rd61];
	cvt.rn.f64.s32 	%fd14, %r74;
	mul.wide.s32 	%rd62, %r43, 8;
	add.s64 	%rd63, %rd8, %rd62;
	st.global.f64 	[%rd63], %fd14;
$L__BB9_41:
	add.s32 	%r122, %r122, 2;
$L__BB9_42:
	and.b32  	%r75, %r47, 1;
	setp.eq.b32 	%p25, %r75, 1;
	not.pred 	%p26, %p25;
	@%p26 bra 	$L__BB9_58;
	shl.b32 	%r76, %r122, 7;
	add.s32 	%r46, %r76, %r4;
	setp.ge.s32 	%p27, %r46, %r2;
	@%p27 bra 	$L__BB9_58;
	mul.wide.s32 	%rd64, %r46, 4;
	add.s64 	%rd65, %rd7, %rd64;
	ld.global.u32 	%r77, [%rd65];
	cvt.rn.f64.s32 	%fd15, %r77;
	mul.wide.s32 	%rd66, %r46, 8;
	add.s64 	%rd67, %rd8, %rd66;
	st.global.f64 	[%rd67], %fd15;
	bra.uni 	$L__BB9_58;
$L__BB9_45:
	setp.lt.s32 	%p28, %r47, 1;
	@%p28 bra 	$L__BB9_58;
	and.b32  	%r10, %r47, 15;
	setp.lt.u32 	%p29, %r47, 16;
	mov.b32 	%r118, 0;
	@%p29 bra 	$L__BB9_49;
	and.b32  	%r118, %r47, 2147483632;
	neg.s32 	%r115, %r118;
	add.s64 	%rd69, %rd32, %rd2;
	add.s64 	%rd9, %rd69, 1536;
	add.s32 	%r114, %r4, 1152;
	add.s64 	%rd71, %rd33, %rd1;
	add.s64 	%rd10, %rd71, 3072;
	mul.wide.u32 	%rd72, %r4, 8;
	add.s64 	%rd73, %rd71, %rd72;
	add.s64 	%rd96, %rd73, 4096;
	mul.wide.u32 	%rd74, %r4, 4;
	add.s64 	%rd75, %rd69, %rd74;
	add.s64 	%rd95, %rd75, 2048;
$L__BB9_48:
	.pragma "nounroll";
	mul.wide.s32 	%rd76, %r114, 4;
	add.s64 	%rd77, %rd9, %rd76;
	mul.wide.s32 	%rd78, %r114, 8;
	add.s64 	%rd79, %rd10, %rd78;
	ld.global.u32 	%r79, [%rd95+-2048];
	cvt.rn.f64.s32 	%fd16, %r79;
	st.global.f64 	[%rd96+-4096], %fd16;
	ld.global.u32 	%r80, [%rd95+-1536];
	cvt.rn.f64.s32 	%fd17, %r80;
	st.global.f64 	[%rd96+-3072], %fd17;
	ld.global.u32 	%r81, [%rd95+-1024];
	cvt.rn.f64.s32 	%fd18, %r81;
	st.global.f64 	[%rd96+-2048], %fd18;
	ld.global.u32 	%r82, [%rd95+-512];
	cvt.rn.f64.s32 	%fd19, %r82;
	st.global.f64 	[%rd96+-1024], %fd19;
	ld.global.u32 	%r83, [%rd95];
	cvt.rn.f64.s32 	%fd20, %r83;
	st.global.f64 	[%rd96], %fd20;
	ld.global.u32 	%r84, [%rd95+512];
	cvt.rn.f64.s32 	%fd21, %r84;
	st.global.f64 	[%rd96+1024], %fd21;
	ld.global.u32 	%r85, [%rd95+1024];
	cvt.rn.f64.s32 	%fd22, %r85;
	st.global.f64 	[%rd96+2048], %fd22;
	ld.global.u32 	%r86, [%rd95+1536];
	cvt.rn.f64.s32 	%fd23, %r86;
	st.global.f64 	[%rd96+3072], %fd23;
	ld.global.u32 	%r87, [%rd95+2048];
	cvt.rn.f64.s32 	%fd24, %r87;
	st.global.f64 	[%rd96+4096], %fd24;
	ld.global.u32 	%r88, [%rd77+-1536];
	cvt.rn.f64.s32 	%fd25, %r88;
	st.global.f64 	[%rd79+-3072], %fd25;
	ld.global.u32 	%r89, [%rd77+-1024];
	cvt.rn.f64.s32 	%fd26, %r89;
	st.global.f64 	[%rd79+-2048], %fd26;
	ld.global.u32 	%r90, [%rd77+-512];
	cvt.rn.f64.s32 	%fd27, %r90;
	st.global.f64 	[%rd79+-1024], %fd27;
	ld.global.u32 	%r91, [%rd77];
	cvt.rn.f64.s32 	%fd28, %r91;
	st.global.f64 	[%rd79], %fd28;
	ld.global.u32 	%r92, [%rd77+512];
	cvt.rn.f64.s32 	%fd29, %r92;
	st.global.f64 	[%rd79+1024], %fd29;
	ld.global.u32 	%r93, [%rd77+1024];
	cvt.rn.f64.s32 	%fd30, %r93;
	st.global.f64 	[%rd79+2048], %fd30;
	ld.global.u32 	%r94, [%rd77+1536];
	cvt.rn.f64.s32 	%fd31, %r94;
	st.global.f64 	[%rd79+3072], %fd31;
	add.s32 	%r115, %r115, 16;
	add.s32 	%r114, %r114, 2048;
	add.s64 	%rd96, %rd96, 16384;
	add.s64 	%rd95, %rd95, 8192;
	setp.eq.s32 	%p30, %r115, 0;
	@%p30 bra 	$L__BB9_49;
	bra.uni 	$L__BB9_48;
$L__BB9_49:
	setp.eq.s32 	%p31, %r10, 0;
	@%p31 bra 	$L__BB9_58;
	and.b32  	%r22, %r47, 7;
	setp.lt.u32 	%p32, %r10, 8;
	@%p32 bra 	$L__BB9_52;
	shl.b32 	%r95, %r118, 7;
	add.s32 	%r96, %r95, %r4;
	mul.wide.s32 	%rd80, %r96, 4;
	add.s64 	%rd81, %rd7, %rd80;
	ld.global.u32 	%r97, [%rd81];
	cvt.rn.f64.s32 	%fd32, %r97;
	mul.wide.s32 	%rd82, %r96, 8;
	add.s64 	%rd83, %rd8, %rd82;
	st.global.f64 	[%rd83], %fd32;
	ld.global.u32 	%r98, [%rd81+512];
	cvt.rn.f64.s32 	%fd33, %r98;
	st.global.f64 	[%rd83+1024], %fd33;
	ld.global.u32 	%r99, [%rd81+1024];
	cvt.rn.f64.s32 	%fd34, %r99;
	st.global.f64 	[%rd83+2048], %fd34;
	ld.global.u32 	%r100, [%rd81+1536];
	cvt.rn.f64.s32 	%fd35, %r100;
	st.global.f64 	[%rd83+3072], %fd35;
	ld.global.u32 	%r101, [%rd81+2048];
	cvt.rn.f64.s32 	%fd36, %r101;
	st.global.f64 	[%rd83+4096], %fd36;
	ld.global.u32 	%r102, [%rd81+2560];
	cvt.rn.f64.s32 	%fd37, %r102;
	st.global.f64 	[%rd83+5120], %fd37;
	ld.global.u32 	%r103, [%rd81+3072];
	cvt.rn.f64.s32 	%fd38, %r103;
	st.global.f64 	[%rd83+6144], %fd38;
	ld.global.u32 	%r104, [%rd81+3584];
	cvt.rn.f64.s32 	%fd39, %r104;
	st.global.f64 	[%rd83+7168], %fd39;
	add.s32 	%r118, %r118, 8;
$L__BB9_52:
	setp.eq.s32 	%p33, %r22, 0;
	@%p33 bra 	$L__BB9_58;
	and.b32  	%r25, %r47, 3;
	setp.lt.u32 	%p34, %r22, 4;
	@%p34 bra 	$L__BB9_55;
	shl.b32 	%r105, %r118, 7;
	add.s32 	%r106, %r105, %r4;
	mul.wide.s32 	%rd84, %r106, 4;
	add.s64 	%rd85, %rd7, %rd84;
	ld.global.u32 	%r107, [%rd85];
	cvt.rn.f64.s32 	%fd40, %r107;
	mul.wide.s32 	%rd86, %r106, 8;
	add.s64 	%rd87, %rd8, %rd86;
	st.global.f64 	[%rd87], %fd40;
	ld.global.u32 	%r108, [%rd85+512];
	cvt.rn.f64.s32 	%fd41, %r108;
	st.global.f64 	[%rd87+1024], %fd41;
	ld.global.u32 	%r109, [%rd85+1024];
	cvt.rn.f64.s32 	%fd42, %r109;
	st.global.f64 	[%rd87+2048], %fd42;
	ld.global.u32 	%r110, [%rd85+1536];
	cvt.rn.f64.s32 	%fd43, %r110;
	st.global.f64 	[%rd87+3072], %fd43;
	add.s32 	%r118, %r118, 4;
$L__BB9_55:
	setp.eq.s32 	%p35, %r25, 0;
	@%p35 bra 	$L__BB9_58;
	shl.b64 	%rd88, %rd3, 3;
	add.s64 	%rd19, %rd1, %rd88;
	shl.b32 	%r111, %r118, 7;
	add.s32 	%r121, %r4, %r111;
	shl.b64 	%rd89, %rd3, 2;
	add.s64 	%rd20, %rd2, %rd89;
	neg.s32 	%r120, %r25;
$L__BB9_57:
	.pragma "nounroll";
	mul.wide.s32 	%rd90, %r121, 8;
	add.s64 	%rd91, %rd19, %rd90;
	mul.wide.s32 	%rd92, %r121, 4;
	add.s64 	%rd93, %rd20, %rd92;
	ld.global.u32 	%r112, [%rd93];
	cvt.rn.f64.s32 	%fd44, %r112;
	st.global.f64 	[%rd91], %fd44;
	add.s32 	%r121, %r121, 128;
	add.s32 	%r120, %r120, 1;
	setp.eq.s32 	%p36, %r120, 0;
	@%p36 bra 	$L__BB9_58;
	bra.uni 	$L__BB9_57;
$L__BB9_58:
	ret;

}
.func  (.param .b64 func_retval0) __internal_accurate_pow(
	.param .b64 __internal_accurate_pow_param_0
)
{
	.reg .pred 	%p<8>;
	.reg .b32 	%r<49>;
	.reg .b32 	%f<3>;
	.reg .b64 	%fd<109>;

	ld.param.f64 	%fd10, [__internal_accurate_pow_param_0];
	{
	.reg .b32 %temp; 
	mov.b64 	{%temp, %r46}, %fd10;
	}
	{
	.reg .b32 %temp; 
	mov.b64 	{%r45, %temp}, %fd10;
	}
	shr.u32 	%r47, %r46, 20;
	setp.gt.u32 	%p1, %r46, 1048575;
	@%p1 bra 	$L__BB10_2;
	mul.f64 	%fd11, %fd10, 0d4350000000000000;
	{
	.reg .b32 %temp; 
	mov.b64 	{%temp, %r46}, %fd11;
	}
	{
	.reg .b32 %temp; 
	mov.b64 	{%r45, %temp}, %fd11;
	}
	shr.u32 	%r16, %r46, 20;
	add.s32 	%r47, %r16, -54;
$L__BB10_2:
	add.s32 	%r48, %r47, -1023;
	and.b32  	%r17, %r46, -2146435073;
	or.b32  	%r18, %r17, 1072693248;
	mov.b64 	%fd107, {%r45, %r18};
	setp.lt.u32 	%p2, %r18, 1073127583;
	@%p2 bra 	$L__BB10_4;
	{
	.reg .b32 %temp; 
	mov.b64 	{%r19, %temp}, %fd107;
	}
	{
	.reg .b32 %temp; 
	mov.b64 	{%temp, %r20}, %fd107;
	}
	add.s32 	%r21, %r20, -1048576;
	mov.b64 	%fd107, {%r19, %r21};
	add.s32 	%r48, %r47, -1022;
$L__BB10_4:
	add.f64 	%fd12, %fd107, 0dBFF0000000000000;
	add.f64 	%fd13, %fd107, 0d3FF0000000000000;
	rcp.approx.ftz.f64 	%fd14, %fd13;
	neg.f64 	%fd15, %fd13;
	fma.rn.f64 	%fd16, %fd15, %fd14, 0d3FF0000000000000;
	fma.rn.f64 	%fd17, %fd16, %fd16, %fd16;
	fma.rn.f64 	%fd18, %fd17, %fd14, %fd14;
	mul.f64 	%fd19, %fd12, %fd18;
	fma.rn.f64 	%fd20, %fd12, %fd18, %fd19;
	mul.f64 	%fd21, %fd20, %fd20;
	fma.rn.f64 	%fd22, %fd21, 0d3EB0F5FF7D2CAFE2, 0d3ED0F5D241AD3B5A;
	fma.rn.f64 	%fd23, %fd22, %fd21, 0d3EF3B20A75488A3F;
	fma.rn.f64 	%fd24, %fd23, %fd21, 0d3F1745CDE4FAECD5;
	fma.rn.f64 	%fd25, %fd24, %fd21, 0d3F3C71C7258A578B;
	fma.rn.f64 	%fd26, %fd25, %fd21, 0d3F6249249242B910;
	fma.rn.f64 	%fd27, %fd26, %fd21, 0d3F89999999999DFB;
	sub.f64 	%fd28, %fd12, %fd20;
	add.f64 	%fd29, %fd28, %fd28;
	neg.f64 	%fd30, %fd20;
	fma.rn.f64 	%fd31, %fd30, %fd12, %fd29;
	mul.f64 	%fd32, %fd18, %fd31;
	fma.rn.f64 	%fd33, %fd21, %fd27, 0d3FB5555555555555;
	mov.f64 	%fd34, 0d3FB5555555555555;
	sub.f64 	%fd35, %fd34, %fd33;
	fma.rn.f64 	%fd36, %fd21, %fd27, %fd35;
	add.f64 	%fd37, %fd36, 0dBC46A4CB00B9E7B0;
	add.f64 	%fd38, %fd33, %fd37;
	sub.f64 	%fd39, %fd33, %fd38;
	add.f64 	%fd40, %fd37, %fd39;
	mul.rn.f64 	%fd41, %fd20, %fd20;
	neg.f64 	%fd42, %fd41;
	fma.rn.f64 	%fd43, %fd20, %fd20, %fd42;
	{
	.reg .b32 %temp; 
	mov.b64 	{%r22, %temp}, %fd32;
	}
	{
	.reg .b32 %temp; 
	mov.b64 	{%temp, %r23}, %fd32;
	}
	add.s32 	%r24, %r23, 1048576;
	mov.b64 	%fd44, {%r22, %r24};
	fma.rn.f64 	%fd45, %fd20, %fd44, %fd43;
	mul.rn.f64 	%fd46, %fd41, %fd20;
	neg.f64 	%fd47, %fd46;
	fma.rn.f64 	%fd48, %fd41, %fd20, %fd47;
	fma.rn.f64 	%fd49, %fd41, %fd32, %fd48;
	fma.rn.f64 	%fd50, %fd45, %fd20, %fd49;
	mul.rn.f64 	%fd51, %fd38, %fd46;
	neg.f64 	%fd52, %fd51;
	fma.rn.f64 	%fd53, %fd38, %fd46, %fd52;
	fma.rn.f64 	%fd54, %fd38, %fd50, %fd53;
	fma.rn.f64 	%fd55, %fd40, %fd46, %fd54;
	add.f64 	%fd56, %fd51, %fd55;
	sub.f64 	%fd57, %fd51, %fd56;
	add.f64 	%fd58, %fd55, %fd57;
	add.f64 	%fd59, %fd20, %fd56;
	sub.f64 	%fd60, %fd20, %fd59;
	add.f64 	%fd61, %fd56, %fd60;
	add.f64 	%fd62, %fd58, %fd61;
	add.f64 	%fd63, %fd32, %fd62;
	add.f64 	%fd64, %fd59, %fd63;
	sub.f64 	%fd65, %fd59, %fd64;
	add.f64 	%fd66, %fd63, %fd65;
	xor.b32  	%r25, %r48, -2147483648;
	mov.b32 	%r26, 1127219200;
	mov.b64 	%fd67, {%r25, %r26};
	mov.b32 	%r27, -2147483648;
	mov.b64 	%fd68, {%r27, %r26};
	sub.f64 	%fd69, %fd67, %fd68;
	fma.rn.f64 	%fd70, %fd69, 0d3FE62E42FEFA39EF, %fd64;
	fma.rn.f64 	%fd71, %fd69, 0dBFE62E42FEFA39EF, %fd70;
	sub.f64 	%fd72, %fd71, %fd64;
	sub.f64 	%fd73, %fd66, %fd72;
	fma.rn.f64 	%fd74, %fd69, 0d3C7ABC9E3B39803F, %fd73;
	add.f64 	%fd75, %fd70, %fd74;
	sub.f64 	%fd76, %fd70, %fd75;
	add.f64 	%fd77, %fd74, %fd76;
	mov.f64 	%fd78, 0d4000000000000000;
	{
	.reg .b32 %temp; 
	mov.b64 	{%temp, %r28}, %fd78;
	}
	{
	.reg .b32 %temp; 
	mov.b64 	{%r29, %temp}, %fd78;
	}
	shl.b32 	%r30, %r28, 1;
	setp.gt.u32 	%p3, %r30, -33554433;
	and.b32  	%r31, %r28, -15728641;
	selp.b32 	%r32, %r31, %r28, %p3;
	mov.b64 	%fd79, {%r29, %r32};
	mul.rn.f64 	%fd80, %fd75, %fd79;
	neg.f64 	%fd81, %fd80;
	fma.rn.f64 	%fd82, %fd75, %fd79, %fd81;
	fma.rn.f64 	%fd83, %fd77, %fd79, %fd82;
	add.f64 	%fd4, %fd80, %fd83;
	sub.f64 	%fd84, %fd80, %fd4;
	add.f64 	%fd5, %fd83, %fd84;
	fma.rn.f64 	%fd85, %fd4, 0d3FF71547652B82FE, 0d4338000000000000;
	{
	.reg .b32 %temp; 
	mov.b64 	{%r13, %temp}, %fd85;
	}
	mov.f64 	%fd86, 0dC338000000000000;
	add.rn.f64 	%fd87, %fd85, %fd86;
	fma.rn.f64 	%fd88, %fd87, 0dBFE62E42FEFA39EF, %fd4;
	fma.rn.f64 	%fd89, %fd87, 0dBC7ABC9E3B39803F, %fd88;
	fma.rn.f64 	%fd90, %fd89, 0d3E5ADE1569CE2BDF, 0d3E928AF3FCA213EA;
	fma.rn.f64 	%fd91, %fd90, %fd89, 0d3EC71DEE62401315;
	fma.rn.f64 	%fd92, %fd91, %fd89, 0d3EFA01997C89EB71;
	fma.rn.f64 	%fd93, %fd92, %fd89, 0d3F2A01A014761F65;
	fma.rn.f64 	%fd94, %fd93, %fd89, 0d3F56C16C1852B7AF;
	fma.rn.f64 	%fd95, %fd94, %fd89, 0d3F81111111122322;
	fma.rn.f64 	%fd96, %fd95, %fd89, 0d3FA55555555502A1;
	fma.rn.f64 	%fd97, %fd96, %fd89, 0d3FC5555555555511;
	fma.rn.f64 	%fd98, %fd97, %fd89, 0d3FE000000000000B;
	fma.rn.f64 	%fd99, %fd98, %fd89, 0d3FF0000000000000;
	fma.rn.f64 	%fd100, %fd99, %fd89, 0d3FF0000000000000;
	{
	.reg .b32 %temp; 
	mov.b64 	{%r14, %temp}, %fd100;
	}
	{
	.reg .b32 %temp; 
	mov.b64 	{%temp, %r15}, %fd100;
	}
	shl.b32 	%r33, %r13, 20;
	add.s32 	%r34, %r33, %r15;
	mov.b64 	%fd108, {%r14, %r34};
	{
	.reg .b32 %temp; 
	mov.b64 	{%temp, %r35}, %fd4;
	}
	mov.b32 	%f2, %r35;
	abs.f32 	%f1, %f2;
	setp.lt.f32 	%p4, %f1, 0f4086232B;
	@%p4 bra 	$L__BB10_7;
	setp.lt.f64 	%p5, %fd4, 0d0000000000000000;
	add.f64 	%fd101, %fd4, 0d7FF0000000000000;
	selp.f64 	%fd108, 0d0000000000000000, %fd101, %p5;
	setp.geu.f32 	%p6, %f1, 0f40874800;
	@%p6 bra 	$L__BB10_7;
	shr.u32 	%r36, %r13, 31;
	add.s32 	%r37, %r13, %r36;
	shr.s32 	%r38, %r37, 1;
	shl.b32 	%r39, %r38, 20;
	add.s32 	%r40, %r15, %r39;
	mov.b64 	%fd102, {%r14, %r40};
	sub.s32 	%r41, %r13, %r38;
	shl.b32 	%r42, %r41, 20;
	add.s32 	%r43, %r42, 1072693248;
	mov.b32 	%r44, 0;
	mov.b64 	%fd103, {%r44, %r43};
	mul.f64 	%fd108, %fd103, %fd102;
$L__BB10_7:
	abs.f64 	%fd104, %fd108;
	setp.eq.f64 	%p7, %fd104, 0d7FF0000000000000;
	fma.rn.f64 	%fd105, %fd108, %fd5, %fd108;
	selp.f64 	%fd106, %fd108, %fd105, %p7;
	st.param.f64 	[func_retval0], %fd106;
	ret;

}


// ===== COMPILED SASS (sm_100) =====

	.target	sm_100

	.elftype	@"ET_EXEC"


//--------------------- .note.nv.tkinfo           --------------------------
	.section	.note.nv.tkinfo,"",@"SHT_NOTE"
	.sectionflags	@"SHF_NOTE_NV_TKINFO"
	.tkinfo
        /*0018*/ 	.word	0x00000002
        /*0030*/ 	.string	""
        /*0030*/ 	.string	"ptxas"
        /*0030*/ 	.string	"Cuda compilation tools, release 13.0, V13.0.88"
        /*0030*/ 	.string	"Build cuda_13.0.r13.0/compiler.36424714_0"
        /*0030*/ 	.string	"-arch sm_100 -m 64 "



//--------------------- .note.nv.cuinfo           --------------------------
	.section	.note.nv.cuinfo,"",@"SHT_NOTE"
	.sectionflags	@"SHF_NOTE_NV_CUINFO"
        /*0018*/ 	.short	0x0002
        /*001a*/ 	.short	0x0064
        /*001c*/ 	.short	0x0082
	.zero		2


//--------------------- .nv.info                  --------------------------
	.section	.nv.info,"",@"SHT_CUDA_INFO"
	.align	4


	//----- nvinfo : EIATTR_REGCOUNT
	.align		4
        /*0000*/ 	.byte	0x04, 0x2f
        /*0002*/ 	.short	(.L_53 - .L_52)
	.align		4
.L_52:
        /*0004*/ 	.word	index@(_Z8pre_calcPfS_Pdi)
        /*0008*/ 	.word	0x00000020


	//----- nvinfo : EIATTR_FRAME_SIZE
	.align		4
.L_53:
        /*000c*/ 	.byte	0x04, 0x11
        /*000e*/ 	.short	(.L_55 - .L_54)
	.align		4
.L_54:
        /*0010*/ 	.word	index@($_Z8pre_calcPfS_Pdi$__internal_accurate_pow)
        /*0014*/ 	.word	0x00000000


	//----- nvinfo : EIATTR_FRAME_SIZE
	.align		4
.L_55:
        /*0018*/ 	.byte	0x04, 0x11
        /*001a*/ 	.short	(.L_57 - .L_56)
	.align		4
.L_56:
        /*001c*/ 	.word	index@($__internal_0_$__cuda_sm20_dsqrt_rn_f64_mediumpath_v1)
        /*0020*/ 	.word	0x00000000


	//----- nvinfo : EIATTR_FRAME_SIZE
	.align		4
.L_57:
        /*0024*/ 	.byte	0x04, 0x11
        /*0026*/ 	.short	(.L_59 - .L_58)
	.align		4
.L_58:
        /*0028*/ 	.word	index@(_Z8pre_calcPfS_Pdi)
        /*002c*/ 	.word	0x00000000


	//----- nvinfo : EIATTR_REGCOUNT
	.align		4
.L_59:
        /*0030*/ 	.byte	0x04, 0x2f
        /*0032*/ 	.short	(.L_61 - .L_60)
	.align		4
.L_60:
        /*0034*/ 	.word	index@(_Z6solverPdPiS_i)
        /*0038*/ 	.word	0x00000020


	//----- nvinfo : EIATTR_FRAME_SIZE
	.align		4
.L_61:
        /*003c*/ 	.byte	0x04, 0x11
        /*003e*/ 	.short	(.L_63 - .L_62)
	.align		4
.L_62:
        /*0040*/ 	.word	index@(_Z6solverPdPiS_i)
        /*0044*/ 	.word	0x00000030


	//----- nvinfo : EIATTR_REGCOUNT
	.align		4
.L_63:
        /*0048*/ 	.byte	0x04, 0x2f
        /*004a*/ 	.short	(.L_65 - .L_64)
	.align		4
.L_64:
        /*004c*/ 	.word	index@(_ZN3cub18CUB_300001_SM_10006detail11EmptyKernelIvEEvv)
        /*0050*/ 	.word	0x00000004


	//----- nvinfo : EIATTR_FRAME_SIZE
	.align		4
.L_65:
        /*0054*/ 	.byte	0x04, 0x11
        /*0056*/ 	.short	(.L_67 - .L_66)
	.align		4
.L_66:
        /*0058*/ 	.word	index@(_ZN3cub18CUB_300001_SM_10006detail11EmptyKernelIvEEvv)
        /*005c*/ 	.word	0x00000000


	//----- nvinfo : EIATTR_REGCOUNT
	.align		4
.L_67:
        /*0060*/ 	.byte	0x04, 0x2f
        /*0062*/ 	.short	(.L_69 - .L_68)
	.align		4
.L_68:
        /*0064*/ 	.word	index@(_ZN3cub18CUB_300001_SM_10006detail8for_each13static_kernelINS2_12policy_hub_t12policy_500_tEmN6thrust24THRUST_300001_SM_1000_NS8cuda_cub20__uninitialized_fill7functorINS7_10device_ptrIfEEfEEEEvT0_T1_)
        /*0068*/ 	.word	0x00000008


	//----- nvinfo : EIATTR_FRAME_SIZE
	.align		4
.L_69:
        /*006c*/ 	.byte	0x04, 0x11
        /*006e*/ 	.short	(.L_71 - .L_70)
	.align		4
.L_70:
        /*0070*/ 	.word	index@(_ZN3cub18CUB_300001_SM_10006detail8for_each13static_kernelINS2_12policy_hub_t12policy_500_tEmN6thrust24THRUST_300001_SM_1000_NS8cuda_cub20__uninitialized_fill7functorINS7_10device_ptrIfEEfEEEEvT0_T1_)
        /*0074*/ 	.word	0x00000000


	//----- nvinfo : EIATTR_REGCOUNT
	.align		4
.L_71:
        /*0078*/ 	.byte	0x04, 0x2f
        /*007a*/ 	.short	(.L_73 - .L_72)
	.align		4
.L_72:
        /*007c*/ 	.word	index@(_ZN3cub18CUB_300001_SM_10006detail8for_each13static_kernelINS2_12policy_hub_t12policy_500_tEmN6thrust24THRUST_300001_SM_1000_NS8cuda_cub20__uninitialized_fill7functorINS7_10device_ptrIdEEdEEEEvT0_T1_)
        /*0080*/ 	.word	0x00000009


	//----- nvinfo : EIATTR_FRAME_SIZE
	.align		4
.L_73:
        /*0084*/ 	.byte	0x04, 0x11
        /*0086*/ 	.short	(.L_75 - .L_74)
	.align		4
.L_74:
        /*0088*/ 	.word	index@(_ZN3cub18CUB_300001_SM_10006detail8for_each13static_kernelINS2_12policy_hub_t12policy_500_tEmN6thrust24THRUST_300001_SM_1000_NS8cuda_cub20__uninitialized_fill7functorINS7_10device_ptrIdEEdEEEEvT0_T1_)
        /*008c*/ 	.word	0x00000000


	//----- nvinfo : EIATTR_REGCOUNT
	.align		4
.L_75:
        /*0090*/ 	.byte	0x04, 0x2f
        /*0092*/ 	.short	(.L_77 - .L_76)
	.align		4
.L_76:
        /*0094*/ 	.word	index@(_ZN3cub18CUB_300001_SM_10006detail8for_each13static_kernelINS2_12policy_hub_t12policy_500_tEmN6thrust24THRUST_300001_SM_1000_NS8cuda_cub20__uninitialized_fill7functorINS7_10device_ptrIiEEiEEEEvT0_T1_)
        /*0098*/ 	.word	0x00000008


	//----- nvinfo : EIATTR_FRAME_SIZE
	.align		4
.L_77:
        /*009c*/ 	.byte	0x04, 0x11
        /*009e*/ 	.short	(.L_79 - .L_78)
	.align		4
.L_78:
        /*00a0*/ 	.word	index@(_ZN3cub18CUB_300001_SM_10006detail8for_each13static_kernelINS2_12policy_hub_t12policy_500_tEmN6thrust24THRUST_300001_SM_1000_NS8cuda_cub20__uninitialized_fill7functorINS7_10device_ptrIiEEiEEEEvT0_T1_)
        /*00a4*/ 	.word	0x00000000


	//----- nvinfo : EIATTR_REGCOUNT
	.align		4
.L_79:
        /*00a8*/ 	.byte	0x04, 0x2f
        /*00aa*/ 	.short	(.L_81 - .L_80)
	.align		4
.L_80:
        /*00ac*/ 	.word	index@(_ZN3cub18CUB_300001_SM_10006detail9transform16transform_kernelINS2_10policy_hubILb1EN4cuda3std3__45tupleIJN6thrust24THRUST_300001_SM_1000_NS6detail15normal_iteratorINSA_10device_ptrIiEEEEEEEE10policy1000EiNS7_10__identityENSC_INSD_IdEEEEJPiEEEvT0_iT1_T2_DpNS2_10kernel_argIT3_EE)
        /*00b0*/ 	.word	0x00000020


	//----- nvinfo : EIATTR_FRAME_SIZE
	.align		4
.L_81:
        /*00b4*/ 	.byte	0x04, 0x11
        /*00b6*/ 	.short	(.L_83 - .L_82)
	.align		4
.L_82:
        /*00b8*/ 	.word	index@(_ZN3cub18CUB_300001_SM_10006detail9transform16transform_kernelINS2_10policy_hubILb1EN4cuda3std3__45tupleIJN6thrust24THRUST_300001_SM_1000_NS6detail15normal_iteratorINSA_10device_ptrIiEEEEEEEE10policy1000EiNS7_10__identityENSC_INSD_IdEEEEJPiEEEvT0_iT1_T2_DpNS2_10kernel_argIT3_EE)
        /*00bc*/ 	.word	0x00000000


	//----- nvinfo : EIATTR_REGCOUNT
	.align		4
.L_83:
        /*00c0*/ 	.byte	0x04, 0x2f
        /*00c2*/ 	.short	(.L_85 - .L_84)
	.align		4
.L_84:
        /*00c4*/ 	.word	index@(_ZN3cub18CUB_300001_SM_10006detail9transform16transform_kernelINS2_10policy_hubILb1EN4cuda3std3__45tupleIJN6thrust24THRUST_300001_SM_1000_NS6detail15normal_iteratorINSA_10device_ptrIiEEEEEEEE10policy1000ElNS7_10__identityENSC_INSD_IdEEEEJPiEEEvT0_iT1_T2_DpNS2_10kernel_argIT3_EE)
        /*00c8*/ 	.word	0x0000001d


	//----- nvinfo : EIATTR_FRAME_SIZE
	.align		4
.L_85:
        /*00cc*/ 	.byte	0x04, 0x11
        /*00ce*/ 	.short	(.L_87 - .L_86)
	.align		4
.L_86:
        /*00d0*/ 	.word	index@(_ZN3cub18CUB_300001_SM_10006detail9transform16transform_kernelINS2_10policy_hubILb1EN4cuda3std3__45tupleIJN6thrust24THRUST_300001_SM_1000_NS6detail15normal_iteratorINSA_10device_ptrIiEEEEEEEE10policy1000ElNS7_10__identityENSC_INSD_IdEEEEJPiEEEvT0_iT1_T2_DpNS2_10kernel_argIT3_EE)
        /*00d4*/ 	.word	0x00000000


	//----- nvinfo : EIATTR_REGCOUNT
	.align		4
.L_87:
        /*00d8*/ 	.byte	0x04, 0x2f
        /*00da*/ 	.short	(.L_89 - .L_88)
	.align		4
.L_88:
        /*00dc*/ 	.word	index@(_ZN3cub18CUB_300001_SM_10006detail9transform16transform_kernelINS2_10policy_hubILb1EN4cuda3std3__45tupleIJN6thrust24THRUST_300001_SM_1000_NS10device_ptrIiEEEEEE10policy1000EiNS7_10__identityENSB_IdEEJPiEEEvT0_iT1_T2_DpNS2_10kernel_argIT3_EE)
        /*00e0*/ 	.word	0x00000020


	//----- nvinfo : EIATTR_FRAME_SIZE
	.align		4
.L_89:
        /*00e4*/ 	.byte	0x04, 0x11
        /*00e6*/ 	.short	(.L_91 - .L_90)
	.align		4
.L_90:
        /*00e8*/ 	.word	index@(_ZN3cub18CUB_300001_SM_10006detail9transform16transform_kernelINS2_10policy_hubILb1EN4cuda3std3__45tupleIJN6thrust24THRUST_300001_SM_1000_NS10device_ptrIiEEEEEE10policy1000EiNS7_10__identityENSB_IdEEJPiEEEvT0_iT1_T2_DpNS2_10kernel_argIT3_EE)
        /*00ec*/ 	.word	0x00000000


	//----- nvinfo : EIATTR_REGCOUNT
	.align		4
.L_91:
        /*00f0*/ 	.byte	0x04, 0x2f
        /*00f2*/ 	.short	(.L_93 - .L_92)
	.align		4
.L_92:
        /*00f4*/ 	.word	index@(_ZN3cub18CUB_300001_SM_10006detail9transform16transform_kernelINS2_10policy_hubILb1EN4cuda3std3__45tupleIJN6thrust24THRUST_300001_SM_1000_NS10device_ptrIiEEEEEE10policy1000ElNS7_10__identityENSB_IdEEJPiEEEvT0_iT1_T2_DpNS2_10kernel_argIT3_EE)
        /*00f8*/ 	.word	0x0000001d


	//----- nvinfo : EIATTR_FRAME_SIZE
	.align		4
.L_93:
        /*00fc*/ 	.byte	0x04, 0x11
        /*00fe*/ 	.short	(.L_95 - .L_94)
	.align		4
.L_94:
        /*0100*/ 	.word	index@(_ZN3cub18CUB_300001_SM_10006detail9transform16transform_kernelINS2_10policy_hubILb1EN4cuda3std3__45tupleIJN6thrust24THRUST_300001_SM_1000_NS10device_ptrIiEEEEEE10policy1000ElNS7_10__identityENSB_IdEEJPiEEEvT0_iT1_T2_DpNS2_10kernel_argIT3_EE)
        /*0104*/ 	.word	0x00000000


	//----- nvinfo : EIATTR_MIN_STACK_SIZE
	.align		4
.L_95:
        /*0108*/ 	.byte	0x04, 0x12
        /*010a*/ 	.short	(.L_97 - .L_96)
	.align		4
.L_96:
        /*010c*/ 	.word	index@(_ZN3cub18CUB_300001_SM_10006detail9transform16transform_kernelINS2_10policy_hubILb1EN4cuda3std3__45tupleIJN6thrust24THRUST_300001_SM_1000_NS10device_ptrIiEEEEEE10policy1000ElNS7_10__identityENSB_IdEEJPiEEEvT0_iT1_T2_DpNS2_10kernel_argIT3_EE)
        /*0110*/ 	.word	0x00000000


	//----- nvinfo : EIATTR_MIN_STACK_SIZE
	.align		4
.L_97:
        /*0114*/ 	.byte	0x04, 0x12
        /*0116*/ 	.short	(.L_99 - .L_98)
	.align		4
.L_98:
        /*0118*/ 	.word	index@(_ZN3cub18CUB_300001_SM_10006detail9transform16transform_kernelINS2_10policy_hubILb1EN4cuda3std3__45tupleIJN6thrust24THRUST_300001_SM_1000_NS10device_ptrIiEEEEEE10policy1000EiNS7_10__identityENSB_IdEEJPiEEEvT0_iT1_T2_DpNS2_10kernel_argIT3_EE)
        /*011c*/ 	.word	0x00000000


	//----- nvinfo : EIATTR_MIN_STACK_SIZE
	.align		4
.L_99:
        /*0120*/ 	.byte	0x04, 0x12
        /*0122*/ 	.short	(.L_101 - .L_100)
	.align		4
.L_100:
        /*0124*/ 	.word	index@(_ZN3cub18CUB_300001_SM_10006detail9transform16transform_kernelINS2_10policy_hubILb1EN4cuda3std3__45tupleIJN6thrust24THRUST_300001_SM_1000_NS6detail15normal_iteratorINSA_10device_ptrIiEEEEEEEE10policy1000ElNS7_10__identityENSC_INSD_IdEEEEJPiEEEvT0_iT1_T2_DpNS2_10kernel_argIT3_EE)
        /*0128*/ 	.word	0x00000000


	//----- nvinfo : EIATTR_MIN_STACK_SIZE
	.align		4
.L_101:
        /*012c*/ 	.byte	0x04, 0x12
        /*012e*/ 	.short	(.L_103 - .L_102)
	.align		4
.L_102:
        /*0130*/ 	.word	index@(_ZN3cub18CUB_300001_SM_10006detail9transform16transform_kernelINS2_10policy_hubILb1EN4cuda3std3__45tupleIJN6thrust24THRUST_300001_SM_1000_NS6detail15normal_iteratorINSA_10device_ptrIiEEEEEEEE10policy1000EiNS7_10__identityENSC_INSD_IdEEEEJPiEEEvT0_iT1_T2_DpNS2_10kernel_argIT3_EE)
        /*0134*/ 	.word	0x00000000


	//----- nvinfo : EIATTR_MIN_STACK_SIZE
	.align		4
.L_103:
        /*0138*/ 	.byte	0x04, 0x12
        /*013a*/ 	.short	(.L_105 - .L_104)
	.align		4
.L_104:
        /*013c*/ 	.word	index@(_ZN3cub18CUB_300001_SM_10006detail8for_each13static_kernelINS2_12policy_hub_t12policy_500_tEmN6thrust24THRUST_300001_SM_1000_NS8cuda_cub20__uninitialized_fill7functorINS7_10device_ptrIiEEiEEEEvT0_T1_)
        /*0140*/ 	.word	0x00000000


	//----- nvinfo : EIATTR_MIN_STACK_SIZE
	.align		4
.L_105:
        /*0144*/ 	.byte	0x04, 0x12
        /*0146*/ 	.short	(.L_107 - .L_106)
	.align		4
.L_106:
        /*0148*/ 	.word	index@(_ZN3cub18CUB_300001_SM_10006detail8for_each13static_kernelINS2_12policy_hub_t12policy_500_tEmN6thrust24THRUST_300001_SM_1000_NS8cuda_cub20__uninitialized_fill7functorINS7_10device_ptrIdEEdEEEEvT0_T1_)
        /*014c*/ 	.word	0x00000000


	//----- nvinfo : EIATTR_MIN_STACK_SIZE
	.align		4
.L_107:
        /*0150*/ 	.byte	0x04, 0x12
        /*0152*/ 	.short	(.L_109 - .L_108)
	.align		4
.L_108:
        /*0154*/ 	.word	index@(_ZN3cub18CUB_300001_SM_10006detail8for_each13static_kernelINS2_12policy_hub_t12policy_500_tEmN6thrust24THRUST_300001_SM_1000_NS8cuda_cub20__uninitialized_fill7functorINS7_10device_ptrIfEEfEEEEvT0_T1_)
        /*0158*/ 	.word	0x00000000


	//----- nvinfo : EIATTR_MIN_STACK_SIZE
	.align		4
.L_109:
        /*015c*/ 	.byte	0x04, 0x12
        /*015e*/ 	.short	(.L_111 - .L_110)
	.align		4
.L_110:
        /*0160*/ 	.word	index@(_ZN3cub18CUB_300001_SM_10006detail11EmptyKernelIvEEvv)
        /*0164*/ 	.word	0x00000000


	//----- nvinfo : EIATTR_MIN_STACK_SIZE
	.align		4
.L_111:
        /*0168*/ 	.byte	0x04, 0x12
        /*016a*/ 	.short	(.L_113 - .L_112)
	.align		4
.L_112:
        /*016c*/ 	.word	index@(_Z6solverPdPiS_i)
        /*0170*/ 	.word	0x00000030


	//----- nvinfo : EIATTR_MIN_STACK_SIZE
	.align		4
.L_113:
        /*0174*/ 	.byte	0x04, 0x12
        /*0176*/ 	.short	(.L_115 - .L_114)
	.align		4
.L_114:
        /*0178*/ 	.word	index@(_Z8pre_calcPfS_Pdi)
        /*017c*/ 	.word	0x00000000
.L_115:


//--------------------- .nv.compat                --------------------------
	.section	.nv.compat,"",@"SHT_CUDA_COMPAT_INFO"
	.align	4
        /*0000*/ 	.byte	0x02, 0x09, 0x00, 0x00, 0x02, 0x02, 0x01, 0x00, 0x02, 0x05, 0x05, 0x00, 0x03, 0x07, 0x01, 0x01
        /*0010*/ 	.byte	0x02, 0x03, 0x00, 0x00, 0x02, 0x06, 0x01, 0x00, 0x04, 0x0b, 0x08, 0x00, 0x01, 0x00, 0x00, 0x00
        /*0020*/ 	.byte	0x00, 0x00, 0x00, 0x00


//--------------------- .nv.info._ZN3cub18CUB_300001_SM_10006detail9transform16transform_kernelINS2_10policy_hubILb1EN4cuda3std3__45tupleIJN6thrust24THRUST_300001_SM_1000_NS10device_ptrIiEEEEEE10policy1000ElNS7_10__identityENSB_IdEEJPiEEEvT0_iT1_T2_DpNS2_10kernel_argIT3_EE --------------------------
	.section	.nv.info._ZN3cub18CUB_300001_SM_10006detail9transform16transform_kernelINS2_10policy_hubILb1EN4cuda3std3__45tupleIJN6thrust24THRUST_300001_SM_1000_NS10device_ptrIiEEEEEE10policy1000ElNS7_10__identityENSB_IdEEJPiEEEvT0_iT1_T2_DpNS2_10kernel_argIT3_EE,"",@"SHT_CUDA_INFO"
	.sectionflags	@""
	.align	4


	//----- nvinfo : EIATTR_CUDA_API_VERSION
	.align		4
        /*0000*/ 	.byte	0x04, 0x37
        /*0002*/ 	.short	(.L_117 - .L_116)
.L_116:
        /*0004*/ 	.word	0x00000082


	//----- nvinfo : EIATTR_KPARAM_INFO
	.align		4
.L_117:
        /*0008*/ 	.byte	0x04, 0x17
        /*000a*/ 	.short	(.L_119 - .L_118)
.L_118:
        /*000c*/ 	.word	0x00000000
        /*0010*/ 	.short	0x0004
        /*0012*/ 	.short	0x0018
        /*0014*/ 	.byte	0x00, 0xf0, 0x41, 0x00


	//----- nvinfo : EIATTR_KPARAM_INFO
	.align		4
.L_119:
        /*0018*/ 	.byte	0x04, 0x17
        /*001a*/ 	.short	(.L_121 - .L_120)
.L_120:
        /*001c*/ 	.word	0x00000000
        /*0020*/ 	.short	0x0003
        /*0022*/ 	.short	0x0010
        /*0024*/ 	.byte	0x00, 0xf0, 0x21, 0x00


	//----- nvinfo : EIATTR_KPARAM_INFO
	.align		4
.L_121:
        /*0028*/ 	.byte	0x04, 0x17
        /*002a*/ 	.short	(.L_123 - .L_122)
.L_122:
        /*002c*/ 	.word	0x00000000
        /*0030*/ 	.short	0x0002
        /*0032*/ 	.short	0x000c
        /*0034*/ 	.byte	0x00, 0xf0, 0x05, 0x00


	//----- nvinfo : EIATTR_KPARAM_INFO
	.align		4
.L_123:
        /*0038*/ 	.byte	0x04, 0x17
        /*003a*/ 	.short	(.L_125 - .L_124)
.L_124:
        /*003c*/ 	.word	0x00000000
        /*0040*/ 	.short	0x0001
        /*0042*/ 	.short	0x0008
        /*0044*/ 	.byte	0x00, 0xf0, 0x11, 0x00


	//----- nvinfo : EIATTR_KPARAM_INFO
	.align		4
.L_125:
        /*0048*/ 	.byte	0x04, 0x17
        /*004a*/ 	.short	(.L_127 - .L_126)
.L_126:
        /*004c*/ 	.word	0x00000000
        /*0050*/ 	.short	0x0000
        /*0052*/ 	.short	0x0000
        /*0054*/ 	.byte	0x00, 0xf0, 0x21, 0x00


	//----- nvinfo : EIATTR_SPARSE_MMA_MASK
	.align		4
.L_127:
        /*0058*/ 	.byte	0x03, 0x50
        /*005a*/ 	.short	0x0000


	//----- nvinfo : EIATTR_MAXREG_COUNT
	.align		4
        /*005c*/ 	.byte	0x03, 0x1b
        /*005e*/ 	.short	0x00ff


	//----- nvinfo : EIATTR_MERCURY_ISA_VERSION
	.align		4
        /*0060*/ 	.byte	0x03, 0x5f
        /*0062*/ 	.short	0x0101


	//----- nvinfo : EIATTR_VRC_CTA_INIT_COUNT
	.align		4
        /*0064*/ 	.byte	0x02, 0x4a
	.zero		1
	.zero		1


	//----- nvinfo : EIATTR_EXIT_INSTR_OFFSETS
	.align		4
        /*0068*/ 	.byte	0x04, 0x1c
        /*006a*/ 	.short	(.L_129 - .L_128)


	//   ....[0]....
.L_128:
        /*006c*/ 	.word	0x00000310


	//   ....[1]....
        /*0070*/ 	.word	0x00000ab0


	//   ....[2]....
        /*0074*/ 	.word	0x00000ce0


	//   ....[3]....
        /*0078*/ 	.word	0x00000e20


	//   ....[4]....
        /*007c*/ 	.word	0x00000e50


	//   ....[5]....
        /*0080*/ 	.word	0x00000eb0


	//   ....[6]....
        /*0084*/ 	.word	0x00000ee0


	//   ....[7]....
        /*0088*/ 	.word	0x00001400


	//   ....[8]....
        /*008c*/ 	.word	0x00001610


	//   ....[9]....
        /*0090*/ 	.word	0x00001760


	//   ....[10]....
        /*0094*/ 	.word	0x00001880


	//----- nvinfo : EIATTR_MAX_THREADS
	.align		4
.L_129:
        /*0098*/ 	.byte	0x04, 0x05
        /*009a*/ 	.short	(.L_131 - .L_130)
.L_130:
        /*009c*/ 	.word	0x00000080
        /*00a0*/ 	.word	0x00000001
        /*00a4*/ 	.word	0x00000001


	//----- nvinfo : EIATTR_CRS_STACK_SIZE
	.align		4
.L_131:
        /*00a8*/ 	.byte	0x04, 0x1e
        /*00aa*/ 	.short	(.L_133 - .L_132)
.L_132:
        /*00ac*/ 	.word	0x00000000


	//----- nvinfo : EIATTR_CBANK_PARAM_SIZE
	.align		4
.L_133:
        /*00b0*/ 	.byte	0x03, 0x19
        /*00b2*/ 	.short	0x0028


	//----- nvinfo : EIATTR_PARAM_CBANK
	.align		4
        /*00b4*/ 	.byte	0x04, 0x0a
        /*00b6*/ 	.short	(.L_135 - .L_134)
	.align		4
.L_134:
        /*00b8*/ 	.word	index@(.nv.constant0._ZN3cub18CUB_300001_SM_10006detail9transform16transform_kernelINS2_10policy_hubILb1EN4cuda3std3__45tupleIJN6thrust24THRUST_300001_SM_1000_NS10device_ptrIiEEEEEE10policy1000ElNS7_10__identityENSB_IdEEJPiEEEvT0_iT1_T2_DpNS2_10kernel_argIT3_EE)
        /*00bc*/ 	.short	0x0380
        /*00be*/ 	.short	0x0028


	//----- nvinfo : EIATTR_SW_WAR
	.align		4
.L_135:
        /*00c0*/ 	.byte	0x04, 0x36
        /*00c2*/ 	.short	(.L_137 - .L_136)
.L_136:
        /*00c4*/ 	.word	0x00000008
.L_137:


//--------------------- .nv.info._ZN3cub18CUB_300001_SM_10006detail9transform16transform_kernelINS2_10policy_hubILb1EN4cuda3std3__45tupleIJN6thrust24THRUST_300001_SM_1000_NS10device_ptrIiEEEEEE10policy1000EiNS7_10__identityENSB_IdEEJPiEEEvT0_iT1_T2_DpNS2_10kernel_argIT3_EE --------------------------
	.section	.nv.info._ZN3cub18CUB_300001_SM_10006detail9transform16transform_kernelINS2_10policy_hubILb1EN4cuda3std3__45tupleIJN6thrust24THRUST_300001_SM_1000_NS10device_ptrIiEEEEEE10policy1000EiNS7_10__identityENSB_IdEEJPiEEEvT0_iT1_T2_DpNS2_10kernel_argIT3_EE,"",@"SHT_CUDA_INFO"
	.sectionflags	@""
	.align	4


	//----- nvinfo : EIATTR_CUDA_API_VERSION
	.align		4
        /*0000*/ 	.byte	0x04, 0x37
        /*0002*/ 	.short	(.L_139 - .L_138)
.L_138:
        /*0004*/ 	.word	0x00000082


	//----- nvinfo : EIATTR_KPARAM_INFO
	.align		4
.L_139:
        /*0008*/ 	.byte	0x04, 0x17
        /*000a*/ 	.short	(.L_141 - .L_140)
.L_140:
        /*000c*/ 	.word	0x00000000
        /*0010*/ 	.short	0x0004
        /*0012*/ 	.short	0x0018
        /*0014*/ 	.byte	0x00, 0xf0, 0x41, 0x00


	//----- nvinfo : EIATTR_KPARAM_INFO
	.align		4
.L_141:
        /*0018*/ 	.byte	0x04, 0x17
        /*001a*/ 	.short	(.L_143 - .L_142)
.L_142:
        /*001c*/ 	.word	0x00000000
        /*0020*/ 	.short	0x0003
        /*0022*/ 	.short	0x0010
        /*0024*/ 	.byte	0x00, 0xf0, 0x21, 0x00


	//----- nvinfo : EIATTR_KPARAM_INFO
	.align		4
.L_143:
        /*0028*/ 	.byte	0x04, 0x17
        /*002a*/ 	.short	(.L_145 - .L_144)
.L_144:
        /*002c*/ 	.word	0x00000000
        /*0030*/ 	.short	0x0002
        /*0032*/ 	.short	0x0008
        /*0034*/ 	.byte	0x00, 0xf0, 0x05, 0x00


	//----- nvinfo : EIATTR_KPARAM_INFO
	.align		4
.L_145:
        /*0038*/ 	.byte	0x04, 0x17
        /*003a*/ 	.short	(.L_147 - .L_146)
.L_146:
        /*003c*/ 	.word	0x00000000
        /*0040*/ 	.short	0x0001
        /*0042*/ 	.short	0x0004
        /*0044*/ 	.byte	0x00, 0xf0, 0x11, 0x00


	//----- nvinfo : EIATTR_KPARAM_INFO
	.align		4
.L_147:
        /*0048*/ 	.byte	0x04, 0x17
        /*004a*/ 	.short	(.L_149 - .L_148)
.L_148:
        /*004c*/ 	.word	0x00000000
        /*0050*/ 	.short	0x0000
        /*0052*/ 	.short	0x0000
        /*0054*/ 	.byte	0x00, 0xf0, 0x11, 0x00


	//----- nvinfo : EIATTR_SPARSE_MMA_MASK
	.align		4
.L_149:
        /*0058*/ 	.byte	0x03, 0x50
        /*005a*/ 	.short	0x0000


	//----- nvinfo : EIATTR_MAXREG_COUNT
	.align		4
        /*005c*/ 	.byte	0x03, 0x1b
        /*005e*/ 	.short	0x00ff


	//----- nvinfo : EIATTR_MERCURY_ISA_VERSION
	.align		4
        /*0060*/ 	.byte	0x03, 0x5f
        /*0062*/ 	.short	0x0101


	//----- nvinfo : EIATTR_VRC_CTA_INIT_COUNT
	.align		4
        /*0064*/ 	.byte	0x02, 0x4a
	.zero		1
	.zero		1


	//----- nvinfo : EIATTR_EXIT_INSTR_OFFSETS
	.align		4
        /*0068*/ 	.byte	0x04, 0x1c
        /*006a*/ 	.short	(.L_151 - .L_150)


	//   ....[0]....
.L_150:
        /*006c*/ 	.word	0x000001f0


	//   ....[1]....
        /*0070*/ 	.word	0x000006d0


	//   ....[2]....
        /*0074*/ 	.word	0x000008f0


	//   ....[3]....
        /*0078*/ 	.word	0x00000a40


	//   ....[4]....
        /*007c*/ 	.word	0x00000b40


	//   ....[5]....
        /*0080*/ 	.word	0x00000b60


	//   ....[6]....
        /*0084*/ 	.word	0x00000f00


	//   ....[7]....
        /*0088*/ 	.word	0x00001130


	//   ....[8]....
        /*008c*/ 	.word	0x00001270


	//   ....[9]....
        /*0090*/ 	.word	0x000012a0


	//   ....[10]....
        /*0094*/ 	.word	0x00001300


	//----- nvinfo : EIATTR_MAX_THREADS
	.align		4
.L_151:
        /*0098*/ 	.byte	0x04, 0x05
        /*009a*/ 	.short	(.L_153 - .L_152)
.L_152:
        /*009c*/ 	.word	0x00000080
        /*00a0*/ 	.word	0x00000001
        /*00a4*/ 	.word	0x00000001


	//----- nvinfo : EIATTR_CRS_STACK_SIZE
	.align		4
.L_153:
        /*00a8*/ 	.byte	0x04, 0x1e
        /*00aa*/ 	.short	(.L_155 - .L_154)
.L_154:
        /*00ac*/ 	.word	0x00000000


	//----- nvinfo : EIATTR_CBANK_PARAM_SIZE
	.align		4
.L_155:
        /*00b0*/ 	.byte	0x03, 0x19
        /*00b2*/ 	.short	0x0028


	//----- nvinfo : EIATTR_PARAM_CBANK
	.align		4
        /*00b4*/ 	.byte	0x04, 0x0a
        /*00b6*/ 	.short	(.L_157 - .L_156)
	.align		4
.L_156:
        /*00b8*/ 	.word	index@(.nv.constant0._ZN3cub18CUB_300001_SM_10006detail9transform16transform_kernelINS2_10policy_hubILb1EN4cuda3std3__45tupleIJN6thrust24THRUST_300001_SM_1000_NS10device_ptrIiEEEEEE10policy1000EiNS7_10__identityENSB_IdEEJPiEEEvT0_iT1_T2_DpNS2_10kernel_argIT3_EE)
        /*00bc*/ 	.short	0x0380
        /*00be*/ 	.short	0x0028


	//----- nvinfo : EIATTR_SW_WAR
	.align		4
.L_157:
        /*00c0*/ 	.byte	0x04, 0x36
        /*00c2*/ 	.short	(.L_159 - .L_158)
.L_158:
        /*00c4*/ 	.word	0x00000008
.L_159:


//--------------------- .nv.info._ZN3cub18CUB_300001_SM_10006detail9transform16transform_kernelINS2_10policy_hubILb1EN4cuda3std3__45tupleIJN6thrust24THRUST_300001_SM_1000_NS6detail15normal_iteratorINSA_10device_ptrIiEEEEEEEE10policy1000ElNS7_10__identityENSC_INSD_IdEEEEJPiEEEvT0_iT1_T2_DpNS2_10kernel_argIT3_EE --------------------------
	.section	.nv.info._ZN3cub18CUB_300001_SM_10006detail9transform16transform_kernelINS2_10policy_hubILb1EN4cuda3std3__45tupleIJN6thrust24THRUST_300001_SM_1000_NS6detail15normal_iteratorINSA_10device_ptrIiEEEEEEEE10policy1000ElNS7_10__identityENSC_INSD_IdEEEEJPiEEEvT0_iT1_T2_DpNS2_10kernel_argIT3_EE,"",@"SHT_CUDA_INFO"
	.sectionflags	@""
	.align	4


	//----- nvinfo : EIATTR_CUDA_API_VERSION
	.align		4
        /*0000*/ 	.byte	0x04, 0x37
        /*0002*/ 	.short	(.L_161 - .L_160)
.L_160:
        /*0004*/ 	.word	0x00000082


	//----- nvinfo : EIATTR_KPARAM_INFO
	.align		4
.L_161:
        /*0008*/ 	.byte	0x04, 0x17
        /*000a*/ 	.short	(.L_163 - .L_162)
.L_162:
        /*000c*/ 	.word	0x00000000
        /*0010*/ 	.short	0x0004
        /*0012*/ 	.short	0x0018
        /*0014*/ 	.byte	0x00, 0xf0, 0x41, 0x00


	//----- nvinfo : EIATTR_KPARAM_INFO
	.align		4
.L_163:
        /*0018*/ 	.byte	0x04, 0x17
        /*001a*/ 	.short	(.L_165 - .L_164)
.L_164:
        /*001c*/ 	.word	0x00000000
        /*0020*/ 	.short	0x0003
        /*0022*/ 	.short	0x0010
        /*0024*/ 	.byte	0x00, 0xf0, 0x21, 0x00


	//----- nvinfo : EIATTR_KPARAM_INFO
	.align		4
.L_165:
        /*0028*/ 	.byte	0x04, 0x17
        /*002a*/ 	.short	(.L_167 - .L_166)
.L_166:
        /*002c*/ 	.word	0x00000000
        /*0030*/ 	.short	0x0002
        /*0032*/ 	.short	0x000c
        /*0034*/ 	.byte	0x00, 0xf0, 0x05, 0x00


	//----- nvinfo : EIATTR_KPARAM_INFO
	.align		4
.L_167:
        /*0038*/ 	.byte	0x04, 0x17
        /*003a*/ 	.short	(.L_169 - .L_168)
.L_168:
        /*003c*/ 	.word	0x00000000
        /*0040*/ 	.short	0x0001
        /*0042*/ 	.short	0x0008
        /*0044*/ 	.byte	0x00, 0xf0, 0x11, 0x00


	//----- nvinfo : EIATTR_KPARAM_INFO
	.align		4
.L_169:
        /*0048*/ 	.byte	0x04, 0x17
        /*004a*/ 	.short	(.L_171 - .L_170)
.L_170:
        /*004c*/ 	.word	0x00000000
        /*0050*/ 	.short	0x0000
        /*0052*/ 	.short	0x0000
        /*0054*/ 	.byte	0x00, 0xf0, 0x21, 0x00


	//----- nvinfo : EIATTR_SPARSE_MMA_MASK
	.align		4
.L_171:
        /*0058*/ 	.byte	0x03, 0x50
        /*005a*/ 	.short	0x0000


	//----- nvinfo : EIATTR_MAXREG_COUNT
	.align		4
        /*005c*/ 	.byte	0x03, 0x1b
        /*005e*/ 	.short	0x00ff


	//----- nvinfo : EIATTR_MERCURY_ISA_VERSION
	.align		4
        /*0060*/ 	.byte	0x03, 0x5f
        /*0062*/ 	.short	0x0101


	//----- nvinfo : EIATTR_VRC_CTA_INIT_COUNT
	.align		4
        /*0064*/ 	.byte	0x02, 0x4a
	.zero		1
	.zero		1


	//----- nvinfo : EIATTR_EXIT_INSTR_OFFSETS
	.align		4
        /*0068*/ 	.byte	0x04, 0x1c
        /*006a*/ 	.short	(.L_173 - .L_172)


	//   ....[0]....
.L_172:
        /*006c*/ 	.word	0x00000310


	//   ....[1]....
        /*0070*/ 	.word	0x00000ab0


	//   ....[2]....
        /*0074*/ 	.word	0x00000ce0


	//   ....[3]....
        /*0078*/ 	.word	0x00000e20


	//   ....[4]....
        /*007c*/ 	.word	0x00000e50


	//   ....[5]....
        /*0080*/ 	.word	0x00000eb0


	//   ....[6]....
        /*0084*/ 	.word	0x00000ee0


	//   ....[7]....
        /*0088*/ 	.word	0x00001400


	//   ....[8]....
        /*008c*/ 	.word	0x00001610


	//   ....[9]....
        /*0090*/ 	.word	0x00001760


	//   ....[10]....
        /*0094*/ 	.word	0x00001880


	//----- nvinfo : EIATTR_MAX_THREADS
	.align		4
.L_173:
        /*0098*/ 	.byte	0x04, 0x05
        /*009a*/ 	.short	(.L_175 - .L_174)
.L_174:
        /*009c*/ 	.word	0x00000080
        /*00a0*/ 	.word	0x00000001
        /*00a4*/ 	.word	0x00000001


	//----- nvinfo : EIATTR_CRS_STACK_SIZE
	.align		4
.L_175:
        /*00a8*/ 	.byte	0x04, 0x1e
        /*00aa*/ 	.short	(.L_177 - .L_176)
.L_176:
        /*00ac*/ 	.word	0x00000000


	//----- nvinfo : EIATTR_CBANK_PARAM_SIZE
	.align		4
.L_177:
        /*00b0*/ 	.byte	0x03, 0x19
        /*00b2*/ 	.short	0x0028


	//----- nvinfo : EIATTR_PARAM_CBANK
	.align		4
        /*00b4*/ 	.byte	0x04, 0x0a
        /*00b6*/ 	.short	(.L_179 - .L_178)
	.align		4
.L_178:
        /*00b8*/ 	.word	index@(.nv.constant0._ZN3cub18CUB_300001_SM_10006detail9transform16transform_kernelINS2_10policy_hubILb1EN4cuda3std3__45tupleIJN6thrust24THRUST_300001_SM_1000_NS6detail15normal_iteratorINSA_10device_ptrIiEEEEEEEE10policy1000ElNS7_10__identityENSC_INSD_IdEEEEJPiEEEvT0_iT1_T2_DpNS2_10kernel_argIT3_EE)
        /*00bc*/ 	.short	0x0380
        /*00be*/ 	.short	0x0028


	//----- nvinfo : EIATTR_SW_WAR
	.align		4
.L_179:
        /*00c0*/ 	.byte	0x04, 0x36
        /*00c2*/ 	.short	(.L_181 - .L_180)
.L_180:
        /*00c4*/ 	.word	0x00000008
.L_181:


//--------------------- .nv.info._ZN3cub18CUB_300001_SM_10006detail9transform16transform_kernelINS2_10policy_hubILb1EN4cuda3std3__45tupleIJN6thrust24THRUST_300001_SM_1000_NS6detail15normal_iteratorINSA_10device_ptrIiEEEEEEEE10policy1000EiNS7_10__identityENSC_INSD_IdEEEEJPiEEEvT0_iT1_T2_DpNS2_10kernel_argIT3_EE --------------------------
	.section	.nv.info._ZN3cub18CUB_300001_SM_10006detail9transform16transform_kernelINS2_10policy_hubILb1EN4cuda3std3__45tupleIJN6thrust24THRUST_300001_SM_1000_NS6detail15normal_iteratorINSA_10device_ptrIiEEEEEEEE10policy1000EiNS7_10__identityENSC_INSD_IdEEEEJPiEEEvT0_iT1_T2_DpNS2_10kernel_argIT3_EE,"",@"SHT_CUDA_INFO"
	.sectionflags	@""
	.align	4


	//----- nvinfo : EIATTR_CUDA_API_VERSION
	.align		4
        /*0000*/ 	.byte	0x04, 0x37
        /*0002*/ 	.short	(.L_183 - .L_182)
.L_182:
        /*0004*/ 	.word	0x00000082


	//----- nvinfo : EIATTR_KPARAM_INFO
	.align		4
.L_183:
        /*0008*/ 	.byte	0x04, 0x17
        /*000a*/ 	.short	(.L_185 - .L_184)
.L_184:
        /*000c*/ 	.word	0x00000000
        /*0010*/ 	.short	0x0004
        /*0012*/ 	.short	0x0018
        /*0014*/ 	.byte	0x00, 0xf0, 0x41, 0x00


	//----- nvinfo : EIATTR_KPARAM_INFO
	.align		4
.L_185:
        /*0018*/ 	.byte	0x04, 0x17
        /*001a*/ 	.short	(.L_187 - .L_186)
.L_186:
        /*001c*/ 	.word	0x00000000
        /*0020*/ 	.short	0x0003
        /*0022*/ 	.short	0x0010
        /*0024*/ 	.byte	0x00, 0xf0, 0x21, 0x00


	//----- nvinfo : EIATTR_KPARAM_INFO
	.align		4
.L_187:
        /*0028*/ 	.byte	0x04, 0x17
        /*002a*/ 	.short	(.L_189 - .L_188)
.L_188:
        /*002c*/ 	.word	0x00000000
        /*0030*/ 	.short	0x0002
        /*0032*/ 	.short	0x0008
        /*0034*/ 	.byte	0x00, 0xf0, 0x05, 0x00


	//----- nvinfo : EIATTR_KPARAM_INFO
	.align		4
.L_189:
        /*0038*/ 	.byte	0x04, 0x17
        /*003a*/ 	.short	(.L_191 - .L_190)
.L_190:
        /*003c*/ 	.word	0x00000000
        /*0040*/ 	.short	0x0001
        /*0042*/ 	.short	0x0004
        /*0044*/ 	.byte	0x00, 0xf0, 0x11, 0x00


	//----- nvinfo : EIATTR_KPARAM_INFO
	.align		4
.L_191:
        /*0048*/ 	.byte	0x04, 0x17
        /*004a*/ 	.short	(.L_193 - .L_192)
.L_192:
        /*004c*/ 	.word	0x00000000
        /*0050*/ 	.short	0x0000
        /*0052*/ 	.short	0x0000
        /*0054*/ 	.byte	0x00, 0xf0, 0x11, 0x00


	//----- nvinfo : EIATTR_SPARSE_MMA_MASK
	.align		4
.L_193:
        /*0058*/ 	.byte	0x03, 0x50
        /*005a*/ 	.short	0x0000


	//----- nvinfo : EIATTR_MAXREG_COUNT
	.align		4
        /*005c*/ 	.byte	0x03, 0x1b
        /*005e*/ 	.short	0x00ff


	//----- nvinfo : EIATTR_MERCURY_ISA_VERSION
	.align		4
        /*0060*/ 	.byte	0x03, 0x5f
        /*0062*/ 	.short	0x0101


	//----- nvinfo : EIATTR_VRC_CTA_INIT_COUNT
	.align		4
        /*0064*/ 	.byte	0x02, 0x4a
	.zero		1
	.zero		1


	//----- nvinfo : EIATTR_EXIT_INSTR_OFFSETS
	.align		4
        /*0068*/ 	.byte	0x04, 0x1c
        /*006a*/ 	.short	(.L_195 - .L_194)


	//   ....[0]....
.L_194:
        /*006c*/ 	.word	0x000001f0


	//   ....[1]....
        /*0070*/ 	.word	0x000006d0


	//   ....[2]....
        /*0074*/ 	.word	0x000008f0


	//   ....[3]....
        /*0078*/ 	.word	0x00000a40


	//   ....[4]....
        /*007c*/ 	.word	0x00000b40


	//   ....[5]....
        /*0080*/ 	.word	0x00000b60


	//   ....[6]....
        /*0084*/ 	.word	0x00000f00


	//   ....[7]....
        /*0088*/ 	.word	0x00001130


	//   ....[8]....
        /*008c*/ 	.word	0x00001270


	//   ....[9]....
        /*0090*/ 	.word	0x000012a0


	//   ....[10]....
        /*0094*/ 	.word	0x00001300


	//----- nvinfo : EIATTR_MAX_THREADS
	.align		4
.L_195:
        /*0098*/ 	.byte	0x04, 0x05
        /*009a*/ 	.short	(.L_197 - .L_196)
.L_196:
        /*009c*/ 	.word	0x00000080
        /*00a0*/ 	.word	0x00000001
        /*00a4*/ 	.word	0x00000001


	//----- nvinfo : EIATTR_CRS_STACK_SIZE
	.align		4
.L_197:
        /*00a8*/ 	.byte	0x04, 0x1e
        /*00aa*/ 	.short	(.L_199 - .L_198)
.L_198:
        /*00ac*/ 	.word	0x00000000


	//----- nvinfo : EIATTR_CBANK_PARAM_SIZE
	.align		4
.L_199:
        /*00b0*/ 	.byte	0x03, 0x19
        /*00b2*/ 	.short	0x0028


	//----- nvinfo : EIATTR_PARAM_CBANK
	.align		4
        /*00b4*/ 	.byte	0x04, 0x0a
        /*00b6*/ 	.short	(.L_201 - .L_200)
	.align		4
.L_200:
        /*00b8*/ 	.word	index@(.nv.constant0._ZN3cub18CUB_300001_SM_10006detail9transform16transform_kernelINS2_10policy_hubILb1EN4cuda3std3__45tupleIJN6thrust24THRUST_300001_SM_1000_NS6detail15normal_iteratorINSA_10device_ptrIiEEEEEEEE10policy1000EiNS7_10__identityENSC_INSD_IdEEEEJPiEEEvT0_iT1_T2_DpNS2_10kernel_argIT3_EE)
        /*00bc*/ 	.short	0x0380
        /*00be*/ 	.short	0x0028


	//----- nvinfo : EIATTR_SW_WAR
	.align		4
.L_201:
        /*00c0*/ 	.byte	0x04, 0x36
        /*00c2*/ 	.short	(.L_203 - .L_202)
.L_202:
        /*00c4*/ 	.word	0x00000008
.L_203:


//--------------------- .nv.info._ZN3cub18CUB_300001_SM_10006detail8for_each13static_kernelINS2_12policy_hub_t12policy_500_tEmN6thrust24THRUST_300001_SM_1000_NS8cuda_cub20__uninitialized_fill7functorINS7_10device_ptrIiEEiEEEEvT0_T1_ --------------------------
	.section	.nv.info._ZN3cub18CUB_300001_SM_10006detail8for_each13static_kernelINS2_12policy_hub_t12policy_500_tEmN6thrust24THRUST_300001_SM_1000_NS8cuda_cub20__uninitialized_fill7functorINS7_10device_ptrIiEEiEEEEvT0_T1_,"",@"SHT_CUDA_INFO"
	.sectionflags	@""
	.align	4


	//----- nvinfo : EIATTR_CUDA_API_VERSION
	.align		4
        /*0000*/ 	.byte	0x04, 0x37
        /*0002*/ 	.short	(.L_205 - .L_204)
.L_204:
        /*0004*/ 	.word	0x00000082


	//----- nvinfo : EIATTR_KPARAM_INFO
	.align		4
.L_205:
        /*0008*/ 	.byte	0x04, 0x17
        /*000a*/ 	.short	(.L_207 - .L_206)
.L_206:
        /*000c*/ 	.word	0x00000000
        /*0010*/ 	.short	0x0001
        /*0012*/ 	.short	0x0008
        /*0014*/ 	.byte	0x00, 0xf0, 0x41, 0x00


	//----- nvinfo : EIATTR_KPARAM_INFO
	.align		4
.L_207:
        /*0018*/ 	.byte	0x04, 0x17
        /*001a*/ 	.short	(.L_209 - .L_208)
.L_208:
        /*001c*/ 	.word	0x00000000
        /*0020*/ 	.short	0x0000
        /*0022*/ 	.short	0x0000
        /*0024*/ 	.byte	0x00, 0xf0, 0x21, 0x00


	//----- nvinfo : EIATTR_SPARSE_MMA_MASK
	.align		4
.L_209:
        /*0028*/ 	.byte	0x03, 0x50
        /*002a*/ 	.short	0x0000


	//----- nvinfo : EIATTR_MAXREG_COUNT
	.align		4
        /*002c*/ 	.byte	0x03, 0x1b
        /*002e*/ 	.short	0x00ff


	//----- nvinfo : EIATTR_MERCURY_ISA_VERSION
	.align		4
        /*0030*/ 	.byte	0x03, 0x5f
        /*0032*/ 	.short	0x0101


	//----- nvinfo : EIATTR_VRC_CTA_INIT_COUNT
	.align		4
        /*0034*/ 	.byte	0x02, 0x4a
	.zero		1
	.zero		1


	//----- nvinfo : EIATTR_EXIT_INSTR_OFFSETS
	.align		4
        /*0038*/ 	.byte	0x04, 0x1c
        /*003a*/ 	.short	(.L_211 - .L_210)


	//   ....[0]....
.L_210:
        /*003c*/ 	.word	0x00000130


	//   ....[1]....
        /*0040*/ 	.word	0x00000230


	//   ....[2]....
        /*0044*/ 	.word	0x00000260


	//----- nvinfo : EIATTR_MAX_THREADS
	.align		4
.L_211:
        /*0048*/ 	.byte	0x04, 0x05
        /*004a*/ 	.short	(.L_213 - .L_212)
.L_212:
        /*004c*/ 	.word	0x00000100
        /*0050*/ 	.word	0x00000001
        /*0054*/ 	.word	0x00000001


	//----- nvinfo : EIATTR_CBANK_PARAM_SIZE
	.align		4
.L_213:
        /*0058*/ 	.byte	0x03, 0x19
        /*005a*/ 	.short	0x0018


	//----- nvinfo : EIATTR_PARAM_CBANK
	.align		4
        /*005c*/ 	.byte	0x04, 0x0a
        /*005e*/ 	.short	(.L_215 - .L_214)
	.align		4
.L_214:
        /*0060*/ 	.word	index@(.nv.constant0._ZN3cub18CUB_300001_SM_10006detail8for_each13static_kernelINS2_12policy_hub_t12policy_500_tEmN6thrust24THRUST_300001_SM_1000_NS8cuda_cub20__uninitialized_fill7functorINS7_10device_ptrIiEEiEEEEvT0_T1_)
        /*0064*/ 	.short	0x0380
        /*0066*/ 	.short	0x0018


	//----- nvinfo : EIATTR_SW_WAR
	.align		4
.L_215:
        /*0068*/ 	.byte	0x04, 0x36
        /*006a*/ 	.short	(.L_217 - .L_216)
.L_216:
        /*006c*/ 	.word	0x00000008
.L_217:


//--------------------- .nv.info._ZN3cub18CUB_300001_SM_10006detail8for_each13static_kernelINS2_12policy_hub_t12policy_500_tEmN6thrust24THRUST_300001_SM_1000_NS8cuda_cub20__uninitialized_fill7functorINS7_10device_ptrIdEEdEEEEvT0_T1_ --------------------------
	.section	.nv.info._ZN3cub18CUB_300001_SM_10006detail8for_each13static_kernelINS2_12policy_hub_t12policy_500_tEmN6thrust24THRUST_300001_SM_1000_NS8cuda_cub20__uninitialized_fill7functorINS7_10device_ptrIdEEdEEEEvT0_T1_,"",@"SHT_CUDA_INFO"
	.sectionflags	@""
	.align	4


	//----- nvinfo : EIATTR_CUDA_API_VERSION
	.align		4
        /*0000*/ 	.byte	0x04, 0x37
        /*0002*/ 	.short	(.L_219 - .L_218)
.L_218:
        /*0004*/ 	.word	0x00000082


	//----- nvinfo : EIATTR_KPARAM_INFO
	.align		4
.L_219:
        /*0008*/ 	.byte	0x04, 0x17
        /*000a*/ 	.short	(.L_221 - .L_220)
.L_220:
        /*000c*/ 	.word	0x00000000
        /*0010*/ 	.short	0x0001
        /*0012*/ 	.short	0x0008
        /*0014*/ 	.byte	0x00, 0xf0, 0x41, 0x00


	//----- nvinfo : EIATTR_KPARAM_INFO
	.align		4
.L_221:
        /*0018*/ 	.byte	0x04, 0x17
        /*001a*/ 	.short	(.L_223 - .L_222)
.L_222:
        /*001c*/ 	.word	0x00000000
        /*0020*/ 	.short	0x0000
        /*0022*/ 	.short	0x0000
        /*0024*/ 	.byte	0x00, 0xf0, 0x21, 0x00


	//----- nvinfo : EIATTR_SPARSE_MMA_MASK
	.align		4
.L_223:
        /*0028*/ 	.byte	0x03, 0x50
        /*002a*/ 	.short	0x0000


	//----- nvinfo : EIATTR_MAXREG_COUNT
	.align		4
        /*002c*/ 	.byte	0x03, 0x1b
        /*002e*/ 	.short	0x00ff


	//----- nvinfo : EIATTR_MERCURY_ISA_VERSION
	.align		4
        /*0030*/ 	.byte	0x03, 0x5f
        /*0032*/ 	.short	0x0101


	//----- nvinfo : EIATTR_VRC_CTA_INIT_COUNT
	.align		4
        /*0034*/ 	.byte	0x02, 0x4a
	.zero		1
	.zero		1


	//----- nvinfo : EIATTR_EXIT_INSTR_OFFSETS
	.align		4
        /*0038*/ 	.byte	0x04, 0x1c
        /*003a*/ 	.short	(.L_225 - .L_224)


	//   ....[0]....
.L_224:
        /*003c*/ 	.word	0x00000130


	//   ....[1]....
        /*0040*/ 	.word	0x00000230


	//   ....[2]....
        /*0044*/ 	.word	0x00000260


	//----- nvinfo : EIATTR_MAX_THREADS
	.align		4
.L_225:
        /*0048*/ 	.byte	0x04, 0x05
        /*004a*/ 	.short	(.L_227 - .L_226)
.L_226:
        /*004c*/ 	.word	0x00000100
        /*0050*/ 	.word	0x00000001
        /*0054*/ 	.word	0x00000001


	//----- nvinfo : EIATTR_CBANK_PARAM_SIZE
	.align		4
.L_227:
        /*0058*/ 	.byte	0x03, 0x19
        /*005a*/ 	.short	0x0018


	//----- nvinfo : EIATTR_PARAM_CBANK
	.align		4
        /*005c*/ 	.byte	0x04, 0x0a
        /*005e*/ 	.short	(.L_229 - .L_228)
	.align		4
.L_228:
        /*0060*/ 	.word	index@(.nv.constant0._ZN3cub18CUB_300001_SM_10006detail8for_each13static_kernelINS2_12policy_hub_t12policy_500_tEmN6thrust24THRUST_300001_SM_1000_NS8cuda_cub20__uninitialized_fill7functorINS7_10device_ptrIdEEdEEEEvT0_T1_)
        /*0064*/ 	.short	0x0380
        /*0066*/ 	.short	0x0018


	//----- nvinfo : EIATTR_SW_WAR
	.align		4
.L_229:
        /*0068*/ 	.byte	0x04, 0x36
        /*006a*/ 	.short	(.L_231 - .L_230)
.L_230:
        /*006c*/ 	.word	0x00000008
.L_231:


//--------------------- .nv.info._ZN3cub18CUB_300001_SM_10006detail8for_each13static_kernelINS2_12policy_hub_t12policy_500_tEmN6thrust24THRUST_300001_SM_1000_NS8cuda_cub20__uninitialized_fill7functorINS7_10device_ptrIfEEfEEEEvT0_T1_ --------------------------
	.section	.nv.info._ZN3cub18CUB_300001_SM_10006detail8for_each13static_kernelINS2_12policy_hub_t12policy_500_tEmN6thrust24THRUST_300001_SM_1000_NS8cuda_cub20__uninitialized_fill7functorINS7_10device_ptrIfEEfEEEEvT0_T1_,"",@"SHT_CUDA_INFO"
	.sectionflags	@""
	.align	4


	//----- nvinfo : EIATTR_CUDA_API_VERSION
	.align		4
        /*0000*/ 	.byte	0x04, 0x37
        /*0002*/ 	.short	(.L_233 - .L_232)
.L_232:
        /*0004*/ 	.word	0x00000082


	//----- nvinfo : EIATTR_KPARAM_INFO
	.align		4
.L_233:
        /*0008*/ 	.byte	0x04, 0x17
        /*000a*/ 	.short	(.L_235 - .L_234)
.L_234:
        /*000c*/ 	.word	0x00000000
        /*0010*/ 	.short	0x0001
        /*0012*/ 	.short	0x0008
        /*0014*/ 	.byte	0x00, 0xf0, 0x41, 0x00


	//----- nvinfo : EIATTR_KPARAM_INFO
	.align		4
.L_235:
        /*0018*/ 	.byte	0x04, 0x17
        /*001a*/ 	.short	(.L_237 - .L_236)
.L_236:
        /*001c*/ 	.word	0x00000000
        /*0020*/ 	.short	0x0000
        /*0022*/ 	.short	0x0000
        /*0024*/ 	.byte	0x00, 0xf0, 0x21, 0x00


	//----- nvinfo : EIATTR_SPARSE_MMA_MASK
	.align		4
.L_237:
        /*0028*/ 	.byte	0x03, 0x50
        /*002a*/ 	.short	0x0000


	//----- nvinfo : EIATTR_MAXREG_COUNT
	.align		4
        /*002c*/ 	.byte	0x03, 0x1b
        /*002e*/ 	.short	0x00ff


	//----- nvinfo : EIATTR_MERCURY_ISA_VERSION
	.align		4
        /*0030*/ 	.byte	0x03, 0x5f
        /*0032*/ 	.short	0x0101


	//----- nvinfo : EIATTR_VRC_CTA_INIT_COUNT
	.align		4
        /*0034*/ 	.byte	0x02, 0x4a
	.zero		1
	.zero		1


	//----- nvinfo : EIATTR_EXIT_INSTR_OFFSETS
	.align		4
        /*0038*/ 	.byte	0x04, 0x1c
        /*003a*/ 	.short	(.L_239 - .L_238)


	//   ....[0]....
.L_238:
        /*003c*/ 	.word	0x00000130


	//   ....[1]....
        /*0040*/ 	.word	0x00000230


	//   ....[2]....
        /*0044*/ 	.word	0x00000260


	//----- nvinfo : EIATTR_MAX_THREADS
	.align		4
.L_239:
        /*0048*/ 	.byte	0x04, 0x05
        /*004a*/ 	.short	(.L_241 - .L_240)
.L_240:
        /*004c*/ 	.word	0x00000100
        /*0050*/ 	.word	0x00000001
        /*0054*/ 	.word	0x00000001


	//----- nvinfo : EIATTR_CBANK_PARAM_SIZE
	.align		4
.L_241:
        /*0058*/ 	.byte	0x03, 0x19
        /*005a*/ 	.short	0x0018


	//----- nvinfo : EIATTR_PARAM_CBANK
	.align		4
        /*005c*/ 	.byte	0x04, 0x0a
        /*005e*/ 	.short	(.L_243 - .L_242)
	.align		4
.L_242:
        /*0060*/ 	.word	index@(.nv.constant0._ZN3cub18CUB_300001_SM_10006detail8for_each13static_kernelINS2_12policy_hub_t12policy_500_tEmN6thrust24THRUST_300001_SM_1000_NS8cuda_cub20__uninitialized_fill7functorINS7_10device_ptrIfEEfEEEEvT0_T1_)
        /*0064*/ 	.short	0x0380
        /*0066*/ 	.short	0x0018


	//----- nvinfo : EIATTR_SW_WAR
	.align		4
.L_243:
        /*0068*/ 	.byte	0x04, 0x36
        /*006a*/ 	.short	(.L_245 - .L_244)
.L_244:
        /*006c*/ 	.word	0x00000008
.L_245:


//--------------------- .nv.info._ZN3cub18CUB_300001_SM_10006detail11EmptyKernelIvEEvv --------------------------
	.section	.nv.info._ZN3cub18CUB_300001_SM_10006detail11EmptyKernelIvEEvv,"",@"SHT_CUDA_INFO"
	.sectionflags	@""
	.align	4


	//----- nvinfo : EIATTR_CUDA_API_VERSION
	.align		4
        /*0000*/ 	.byte	0x04, 0x37
        /*0002*/ 	.short	(.L_247 - .L_246)
.L_246:
        /*0004*/ 	.word	0x00000082


	//----- nvinfo : EIATTR_SPARSE_MMA_MASK
	.align		4
.L_247:
        /*0008*/ 	.byte	0x03, 0x50
        /*000a*/ 	.short	0x0000


	//----- nvinfo : EIATTR_MAXREG_COUNT
	.align		4
        /*000c*/ 	.byte	0x03, 0x1b
        /*000e*/ 	.short	0x00ff


	//----- nvinfo : EIATTR_MERCURY_ISA_VERSION
	.align		4
        /*0010*/ 	.byte	0x03, 0x5f
        /*0012*/ 	.short	0x0101


	//----- nvinfo : EIATTR_VRC_CTA_INIT_COUNT
	.align		4
        /*0014*/ 	.byte	0x02, 0x4a
	.zero		1
	.zero		1


	//----- nvinfo : EIATTR_EXIT_INSTR_OFFSETS
	.align		4
        /*0018*/ 	.byte	0x04, 0x1c
        /*001a*/ 	.short	(.L_249 - .L_248)


	//   ....[0]....
.L_248:
        /*001c*/ 	.word	0x00000010


	//----- nvinfo : EIATTR_SW_WAR
	.align		4
.L_249:
        /*0020*/ 	.byte	0x04, 0x36
        /*0022*/ 	.short	(.L_251 - .L_250)
.L_250:
        /*0024*/ 	.word	0x00000008
.L_251:


//--------------------- .nv.info._Z6solverPdPiS_i --------------------------
	.section	.nv.info._Z6solverPdPiS_i,"",@"SHT_CUDA_INFO"
	.sectionflags	@""
	.align	4


	//----- nvinfo : EIATTR_CUDA_API_VERSION
	.align		4
        /*0000*/ 	.byte	0x04, 0x37
        /*0002*/ 	.short	(.L_253 - .L_252)
.L_252:
        /*0004*/ 	.word	0x00000082


	//----- nvinfo : EIATTR_KPARAM_INFO
	.align		4
.L_253:
        /*0008*/ 	.byte	0x04, 0x17
        /*000a*/ 	.short	(.L_255 - .L_254)
.L_254:
        /*000c*/ 	.word	0x00000000
        /*0010*/ 	.short	0x0003
        /*0012*/ 	.short	0x0018
        /*0014*/ 	.byte	0x00, 0xf0, 0x11, 0x00


	//----- nvinfo : EIATTR_KPARAM_INFO
	.align		4
.L_255:
        /*0018*/ 	.byte	0x04, 0x17
        /*001a*/ 	.short	(.L_257 - .L_256)
.L_256:
        /*001c*/ 	.word	0x00000000
        /*0020*/ 	.short	0x0002
        /*0022*/ 	.short	0x0010
        /*0024*/ 	.byte	0x00, 0xf5, 0x21, 0x00


	//----- nvinfo : EIATTR_KPARAM_INFO
	.align		4
.L_257:
        /*0028*/ 	.byte	0x04, 0x17
        /*002a*/ 	.short	(.L_259 - .L_258)
.L_258:
        /*002c*/ 	.word	0x00000000
        /*0030*/ 	.short	0x0001
        /*0032*/ 	.short	0x0008
        /*0034*/ 	.byte	0x00, 0xf5, 0x21, 0x00


	//----- nvinfo : EIATTR_KPARAM_INFO
	.align		4
.L_259:
        /*0038*/ 	.byte	0x04, 0x17
        /*003a*/ 	.short	(.L_261 - .L_260)
.L_260:
        /*003c*/ 	.word	0x00000000
        /*0040*/ 	.short	0x0000
        /*0042*/ 	.short	0x0000
        /*0044*/ 	.byte	0x00, 0xf5, 0x21, 0x00


	//----- nvinfo : EIATTR_SPARSE_MMA_MASK
	.align		4
.L_261:
        /*0048*/ 	.byte	0x03, 0x50
        /*004a*/ 	.short	0x0000


	//----- nvinfo : EIATTR_MAXREG_COUNT
	.align		4
        /*004c*/ 	.byte	0x03, 0x1b
        /*004e*/ 	.short	0x00ff


	//----- nvinfo : EIATTR_MERCURY_ISA_VERSION
	.align		4
        /*0050*/ 	.byte	0x03, 0x5f
        /*0052*/ 	.short	0x0101


	//----- nvinfo : EIATTR_VRC_CTA_INIT_COUNT
	.align		4
        /*0054*/ 	.byte	0x02, 0x4a
	.zero		1
	.zero		1


	//----- nvinfo : EIATTR_EXIT_INSTR_OFFSETS
	.align		4
        /*0058*/ 	.byte	0x04, 0x1c
        /*005a*/ 	.short	(.L_263 - .L_262)


	//   ....[0]....
.L_262:
        /*005c*/ 	.word	0x00003890


	//----- nvinfo : EIATTR_CRS_STACK_SIZE
	.align		4
.L_263:
        /*0060*/ 	.byte	0x04, 0x1e
        /*0062*/ 	.short	(.L_265 - .L_264)
.L_264:
        /*0064*/ 	.word	0x00000000


	//----- nvinfo : EIATTR_CBANK_PARAM_SIZE
	.align		4
.L_265:
        /*0068*/ 	.byte	0x03, 0x19
        /*006a*/ 	.short	0x001c


	//----- nvinfo : EIATTR_PARAM_CBANK
	.align		4
        /*006c*/ 	.byte	0x04, 0x0a
        /*006e*/ 	.short	(.L_267 - .L_266)
	.align		4
.L_266:
        /*0070*/ 	.word	index@(.nv.constant0._Z6solverPdPiS_i)
        /*0074*/ 	.short	0x0380
        /*0076*/ 	.short	0x001c


	//----- nvinfo : EIATTR_SW_WAR
	.align		4
.L_267:
        /*0078*/ 	.byte	0x04, 0x36
        /*007a*/ 	.short	(.L_269 - .L_268)
.L_268:
        /*007c*/ 	.word	0x00000008
.L_269:


//--------------------- .nv.info._Z8pre_calcPfS_Pdi --------------------------
	.section	.nv.info._Z8pre_calcPfS_Pdi,"",@"SHT_CUDA_INFO"
	.sectionflags	@""
	.align	4


	//----- nvinfo : EIATTR_CUDA_API_VERSION
	.align		4
        /*0000*/ 	.byte	0x04, 0x37
        /*0002*/ 	.short	(.L_271 - .L_270)
.L_270:
        /*0004*/ 	.word	0x00000082


	//----- nvinfo : EIATTR_KPARAM_INFO
	.align		4
.L_271:
        /*0008*/ 	.byte	0x04, 0x17
        /*000a*/ 	.short	(.L_273 - .L_272)
.L_272:
        /*000c*/ 	.word	0x00000000
        /*0010*/ 	.short	0x0003
        /*0012*/ 	.short	0x0018
        /*0014*/ 	.byte	0x00, 0xf0, 0x11, 0x00


	//----- nvinfo : EIATTR_KPARAM_INFO
	.align		4
.L_273:
        /*0018*/ 	.byte	0x04, 0x17
        /*001a*/ 	.short	(.L_275 - .L_274)
.L_274:
        /*001c*/ 	.word	0x00000000
        /*0020*/ 	.short	0x0002
        /*0022*/ 	.short	0x0010
        /*0024*/ 	.byte	0x00, 0xf5, 0x21, 0x00


	//----- nvinfo : EIATTR_KPARAM_INFO
	.align		4
.L_275:
        /*0028*/ 	.byte	0x04, 0x17
        /*002a*/ 	.short	(.L_277 - .L_276)
.L_276:
        /*002c*/ 	.word	0x00000000
        /*0030*/ 	.short	0x0001
        /*0032*/ 	.short	0x0008
        /*0034*/ 	.byte	0x00, 0xf5, 0x21, 0x00


	//----- nvinfo : EIATTR_KPARAM_INFO
	.align		4
.L_277:
        /*0038*/ 	.byte	0x04, 0x17
        /*003a*/ 	.short	(.L_279 - .L_278)
.L_278:
        /*003c*/ 	.word	0x00000000
        /*0040*/ 	.short	0x0000
        /*0042*/ 	.short	0x0000
        /*0044*/ 	.byte	0x00, 0xf5, 0x21, 0x00


	//----- nvinfo : EIATTR_SPARSE_MMA_MASK
	.align		4
.L_279:
        /*0048*/ 	.byte	0x03, 0x50
        /*004a*/ 	.short	0x0000


	//----- nvinfo : EIATTR_MAXREG_COUNT
	.align		4
        /*004c*/ 	.byte	0x03, 0x1b
        /*004e*/ 	.short	0x00ff


	//----- nvinfo : EIATTR_MERCURY_ISA_VERSION
	.align		4
        /*0050*/ 	.byte	0x03, 0x5f
        /*0052*/ 	.short	0x0101


	//----- nvinfo : EIATTR_VRC_CTA_INIT_COUNT
	.align		4
        /*0054*/ 	.byte	0x02, 0x4a
	.zero		1
	.zero		1


	//----- nvinfo : EIATTR_EXIT_INSTR_OFFSETS
	.align		4
        /*0058*/ 	.byte	0x04, 0x1c
        /*005a*/ 	.short	(.L_281 - .L_280)


	//   ....[0]....
.L_280:
        /*005c*/ 	.word	0x000000c0


	//   ....[1]....
        /*0060*/ 	.word	0x00000620


	//----- nvinfo : EIATTR_CRS_STACK_SIZE
	.align		4
.L_281:
        /*0064*/ 	.byte	0x04, 0x1e
        /*0066*/ 	.short	(.L_283 - .L_282)
.L_282:
        /*0068*/ 	.word	0x00000000


	//----- nvinfo : EIATTR_CBANK_PARAM_SIZE
	.align		4
.L_283:
        /*006c*/ 	.byte	0x03, 0x19
        /*006e*/ 	.short	0x001c


	//----- nvinfo : EIATTR_PARAM_CBANK
	.align		4
        /*0070*/ 	.byte	0x04, 0x0a
        /*0072*/ 	.short	(.L_285 - .L_284)
	.align		4
.L_284:
        /*0074*/ 	.word	index@(.nv.constant0._Z8pre_calcPfS_Pdi)
        /*0078*/ 	.short	0x0380
        /*007a*/ 	.short	0x001c


	//----- nvinfo : EIATTR_SW_WAR
	.align		4
.L_285:
        /*007c*/ 	.byte	0x04, 0x36
        /*007e*/ 	.short	(.L_287 - .L_286)
.L_286:
        /*0080*/ 	.word	0x00000008
.L_287:


//--------------------- .nv.callgraph             --------------------------
	.section	.nv.callgraph,"",@"SHT_CUDA_CALLGRAPH"
	.align	4
	.sectionentsize	8
	.align		4
        /*0000*/ 	.word	0x00000000
	.align		4
        /*0004*/ 	.word	0xffffffff
	.align		4
        /*0008*/ 	.word	0x00000000
	.align		4
        /*000c*/ 	.word	0xfffffffe
	.align		4
        /*0010*/ 	.word	0x00000000
	.align		4
        /*0014*/ 	.word	0xfffffffd
	.align		4
        /*0018*/ 	.word	0x00000000
	.align		4
        /*001c*/ 	.word	0xfffffffc


//--------------------- .nv.constant4             --------------------------
	.section	.nv.constant4,"a",@progbits
	.align	8
	.align		8
.nv.constant4:
        /*0000*/ 	.dword	precalc_xorwow_matrix
	.align		8
        /*0008*/ 	.dword	precalc_xorwow_offset_matrix
	.align		8
        /*0010*/ 	.dword	mrg32k3aM1
	.align		8
        /*0018*/ 	.dword	mrg32k3aM2
	.align		8
        /*0020*/ 	.dword	mrg32k3aM1SubSeq
	.align		8
        /*0028*/ 	.dword	mrg32k3aM2SubSeq
	.align		8
        /*0030*/ 	.dword	mrg32k3aM1Seq
	.align		8
        /*0038*/ 	.dword	mrg32k3aM2Seq
	.align		8
        /*0040*/ 	.dword	_ZN34_INTERNAL_f5d4d5af_4_k_cu_532096474cuda3std3__45__cpo5beginE
	.align		8
        /*0048*/ 	.dword	_ZN34_INTERNAL_f5d4d5af_4_k_cu_532096474cuda3std3__45__cpo3endE
	.align		8
        /*0050*/ 	.dword	_ZN34_INTERNAL_f5d4d5af_4_k_cu_532096474cuda3std3__45__cpo6cbeginE
	.align		8
        /*0058*/ 	.dword	_ZN34_INTERNAL_f5d4d5af_4_k_cu_532096474cuda3std3__45__cpo4cendE
	.align		8
        /*0060*/ 	.dword	_ZN34_INTERNAL_f5d4d5af_4_k_cu_532096474cuda3std3__45__cpo6rbeginE
	.align		8
        /*0068*/ 	.dword	_ZN34_INTERNAL_f5d4d5af_4_k_cu_532096474cuda3std3__45__cpo4rendE
	.align		8
        /*0070*/ 	.dword	_ZN34_INTERNAL_f5d4d5af_4_k_cu_532096474cuda3std3__45__cpo7crbeginE
	.align		8
        /*0078*/ 	.dword	_ZN34_INTERNAL_f5d4d5af_4_k_cu_532096474cuda3std3__45__cpo5crendE
	.align		8
        /*0080*/ 	.dword	_ZN34_INTERNAL_f5d4d5af_4_k_cu_532096474cuda3std3__436_GLOBAL__N__f5d4d5af_4_k_cu_532096476ignoreE
	.align		8
        /*0088*/ 	.dword	_ZN34_INTERNAL_f5d4d5af_4_k_cu_532096474cuda3std3__419piecewise_constructE
	.align		8
        /*0090*/ 	.dword	_ZN34_INTERNAL_f5d4d5af_4_k_cu_532096474cuda3std3__48in_placeE
	.align		8
        /*0098*/ 	.dword	_ZN34_INTERNAL_f5d4d5af_4_k_cu_532096474cuda3std3__420unreachable_sentinelE
	.align		8
        /*00a0*/ 	.dword	_ZN34_INTERNAL_f5d4d5af_4_k_cu_532096474cuda3std3__47nulloptE
	.align		8
        /*00a8*/ 	.dword	_ZN34_INTERNAL_f5d4d5af_4_k_cu_532096474cuda3std3__48unexpectE
	.align		8
        /*00b0*/ 	.dword	_ZN34_INTERNAL_f5d4d5af_4_k_cu_532096474cuda3std6ranges3__45__cpo4swapE
	.align		8
        /*00b8*/ 	.dword	_ZN34_INTERNAL_f5d4d5af_4_k_cu_532096474cuda3std6ranges3__45__cpo9iter_moveE
	.align		8
        /*00c0*/ 	.dword	_ZN34_INTERNAL_f5d4d5af_4_k_cu_532096474cuda3std6ranges3__45__cpo5beginE
	.align		8
        /*00c8*/ 	.dword	_ZN34_INTERNAL_f5d4d5af_4_k_cu_532096474cuda3std6ranges3__45__cpo3endE
	.align		8
        /*00d0*/ 	.dword	_ZN34_INTERNAL_f5d4d5af_4_k_cu_532096474cuda3std6ranges3__45__cpo6cbeginE
	.align		8
        /*00d8*/ 	.dword	_ZN34_INTERNAL_f5d4d5af_4_k_cu_532096474cuda3std6ranges3__45__cpo4cendE
	.align		8
        /*00e0*/ 	.dword	_ZN34_INTERNAL_f5d4d5af_4_k_cu_532096474cuda3std6ranges3__45__cpo7advanceE
	.align		8
        /*00e8*/ 	.dword	_ZN34_INTERNAL_f5d4d5af_4_k_cu_532096474cuda3std6ranges3__45__cpo9iter_swapE
	.align		8
        /*00f0*/ 	.dword	_ZN34_INTERNAL_f5d4d5af_4_k_cu_532096474cuda3std6ranges3__45__cpo4nextE
	.align		8
        /*00f8*/ 	.dword	_ZN34_INTERNAL_f5d4d5af_4_k_cu_532096474cuda3std6ranges3__45__cpo4prevE
	.align		8
        /*0100*/ 	.dword	_ZN34_INTERNAL_f5d4d5af_4_k_cu_532096474cuda3std6ranges3__45__cpo4dataE
	.align		8
        /*0108*/ 	.dword	_ZN34_INTERNAL_f5d4d5af_4_k_cu_532096474cuda3std6ranges3__45__cpo5cdataE
	.align		8
        /*0110*/ 	.dword	_ZN34_INTERNAL_f5d4d5af_4_k_cu_532096474cuda3std6ranges3__45__cpo4sizeE
	.align		8
        /*0118*/ 	.dword	_ZN34_INTERNAL_f5d4d5af_4_k_cu_532096474cuda3std6ranges3__45__cpo5ssizeE
	.align		8
        /*0120*/ 	.dword	_ZN34_INTERNAL_f5d4d5af_4_k_cu_532096474cuda3std6ranges3__45__cpo8distanceE
	.align		8
        /*0128*/ 	.dword	_ZN34_INTERNAL_f5d4d5af_4_k_cu_532096476thrust24THRUST_300001_SM_1000_NS8cuda_cub3parE
	.align		8
        /*0130*/ 	.dword	_ZN34_INTERNAL_f5d4d5af_4_k_cu_532096476thrust24THRUST_300001_SM_1000_NS8cuda_cub10par_nosyncE
	.align		8
        /*0138*/ 	.dword	_ZN34_INTERNAL_f5d4d5af_4_k_cu_532096476thrust24THRUST_300001_SM_1000_NS6system6detail10sequential3seqE
	.align		8
        /*0140*/ 	.dword	_ZN34_INTERNAL_f5d4d5af_4_k_cu_532096476thrust24THRUST_300001_SM_1000_NS12placeholders2_1E
	.align		8
        /*0148*/ 	.dword	_ZN34_INTERNAL_f5d4d5af_4_k_cu_532096476thrust24THRUST_300001_SM_1000_NS12placeholders2_2E
	.align		8
        /*0150*/ 	.dword	_ZN34_INTERNAL_f5d4d5af_4_k_cu_532096476thrust24THRUST_300001_SM_1000_NS12placeholders2_3E
	.align		8
        /*0158*/ 	.dword	_ZN34_INTERNAL_f5d4d5af_4_k_cu_532096476thrust24THRUST_300001_SM_1000_NS12placeholders2_4E
	.align		8
        /*0160*/ 	.dword	_ZN34_INTERNAL_f5d4d5af_4_k_cu_532096476thrust24THRUST_300001_SM_1000_NS12placeholders2_5E
	.align		8
        /*0168*/ 	.dword	_ZN34_INTERNAL_f5d4d5af_4_k_cu_532096476thrust24THRUST_300001_SM_1000_NS12placeholders2_6E
	.align		8
        /*0170*/ 	.dword	_ZN34_INTERNAL_f5d4d5af_4_k_cu_532096476thrust24THRUST_300001_SM_1000_NS12placeholders2_7E
	.align		8
        /*0178*/ 	.dword	_ZN34_INTERNAL_f5d4d5af_4_k_cu_532096476thrust24THRUST_300001_SM_1000_NS12placeholders2_8E
	.align		8
        /*0180*/ 	.dword	_ZN34_INTERNAL_f5d4d5af_4_k_cu_532096476thrust24THRUST_300001_SM_1000_NS12placeholders2_9E
	.align		8
        /*0188*/ 	.dword	_ZN34_INTERNAL_f5d4d5af_4_k_cu_532096476thrust24THRUST_300001_SM_1000_NS12placeholders3_10E
	.align		8
        /*0190*/ 	.dword	_ZN34_INTERNAL_f5d4d5af_4_k_cu_532096476thrust24THRUST_300001_SM_1000_NS3seqE


//--------------------- .nv.constant3             --------------------------
	.section	.nv.constant3,"a",@progbits
	.align	8
.nv.constant3:
	.type		__cr_lgamma_table,@object
	.size		__cr_lgamma_table,(.L_8 - __cr_lgamma_table)
__cr_lgamma_table:
        /*0000*/ 	.byte	0x00, 0x00, 0x00, 0x00, 0x00, 0x00, 0x00, 0x00, 0x00, 0x00, 0x00, 0x00, 0x00, 0x00, 0x00, 0x00
        /*0010*/ 	.byte	0xef, 0x39, 0xfa, 0xfe, 0x42, 0x2e, 0xe6, 0x3f, 0x02, 0x20, 0x2a, 0xfa, 0x0b, 0xab, 0xfc, 0x3f
        /*0020*/ 	.byte	0xf9, 0x2c, 0x92, 0x7c, 0xa7, 0x6c, 0x09, 0x40, 0xc9, 0x79, 0x44, 0x3c, 0x64, 0x26, 0x13, 0x40
        /*0030*/ 	.byte	0xca, 0x01, 0xcf, 0x3a, 0x27, 0x51, 0x1a, 0x40, 0x30, 0xcc, 0x2d, 0xf3, 0xe1, 0x0c, 0x21, 0x40
        /*0040*/ 	.byte	0x0d, 0xb7, 0xfc, 0x82, 0x8e, 0x35, 0x25, 0x40
.L_8:


//--------------------- .text._ZN3cub18CUB_300001_SM_10006detail9transform16transform_kernelINS2_10policy_hubILb1EN4cuda3std3__45tupleIJN6thrust24THRUST_300001_SM_1000_NS10device_ptrIiEEEEEE10policy1000ElNS7_10__identityENSB_IdEEJPiEEEvT0_iT1_T2_DpNS2_10kernel_argIT3_EE --------------------------
	.section	.text._ZN3cub18CUB_300001_SM_10006detail9transform16transform_kernelINS2_10policy_hubILb1EN4cuda3std3__45tupleIJN6thrust24THRUST_300001_SM_1000_NS10device_ptrIiEEEEEE10policy1000ElNS7_10__identityENSB_IdEEJPiEEEvT0_iT1_T2_DpNS2_10kernel_argIT3_EE,"ax",@progbits
	.align	128
        .global         _ZN3cub18CUB_300001_SM_10006detail9transform16transform_kernelINS2_10policy_hubILb1EN4cuda3std3__45tupleIJN6thrust24THRUST_300001_SM_1000_NS10device_ptrIiEEEEEE10policy1000ElNS7_10__identityENSB_IdEEJPiEEEvT0_iT1_T2_DpNS2_10kernel_argIT3_EE
        .type           _ZN3cub18CUB_300001_SM_10006detail9transform16transform_kernelINS2_10policy_hubILb1EN4cuda3std3__45tupleIJN6thrust24THRUST_300001_SM_1000_NS10device_ptrIiEEEEEE10policy1000ElNS7_10__identityENSB_IdEEJPiEEEvT0_iT1_T2_DpNS2_10kernel_argIT3_EE,@function
        .size           _ZN3cub18CUB_300001_SM_10006detail9transform16transform_kernelINS2_10policy_hubILb1EN4cuda3std3__45tupleIJN6thrust24THRUST_300001_SM_1000_NS10device_ptrIiEEEEEE10policy1000ElNS7_10__identityENSB_IdEEJPiEEEvT0_iT1_T2_DpNS2_10kernel_argIT3_EE,(.L_x_132 - _ZN3cub18CUB_300001_SM_10006detail9transform16transform_kernelINS2_10policy_hubILb1EN4cuda3std3__45tupleIJN6thrust24THRUST_300001_SM_1000_NS10device_ptrIiEEEEEE10policy1000ElNS7_10__identityENSB_IdEEJPiEEEvT0_iT1_T2_DpNS2_10kernel_argIT3_EE)
        .other          _ZN3cub18CUB_300001_SM_10006detail9transform16transform_kernelINS2_10policy_hubILb1EN4cuda3std3__45tupleIJN6thrust24THRUST_300001_SM_1000_NS10device_ptrIiEEEEEE10policy1000ElNS7_10__identityENSB_IdEEJPiEEEvT0_iT1_T2_DpNS2_10kernel_argIT3_EE,@"STO_CUDA_ENTRY STV_DEFAULT"
_ZN3cub18CUB_300001_SM_10006detail9transform16transform_kernelINS2_10policy_hubILb1EN4cuda3std3__45tupleIJN6thrust24THRUST_300001_SM_1000_NS10device_ptrIiEEEEEE10policy1000ElNS7_10__identityENSB_IdEEJPiEEEvT0_iT1_T2_DpNS2_10kernel_argIT3_EE:
.text._ZN3cub18CUB_300001_SM_10006detail9transform16transform_kernelINS2_10policy_hubILb1EN4cuda3std3__45tupleIJN6thrust24THRUST_300001_SM_1000_NS10device_ptrIiEEEEEE10policy1000ElNS7_10__identityENSB_IdEEJPiEEEvT0_iT1_T2_DpNS2_10kernel_argIT3_EE:
[----:B------:R-:W-:Y:S01]  /*0000*/  LDC R1, c[0x0][0x37c] ;  /* 0x0000df00ff017b82 */ /* 0x000fe20000000800 */
[----:B------:R-:W0:Y:S07]  /*0010*/  LDCU UR19, c[0x0][0x388] ;  /* 0x00007100ff1377ac */ /* 0x000e2e0008000800 */
[----:B------:R-:W1:Y:S01]  /*0020*/  S2UR UR4, SR_CTAID.X ;  /* 0x00000000000479c3 */ /* 0x000e620000002500 */
[----:B------:R-:W2:Y:S01]  /*0030*/  S2R R7, SR_TID.X ;  /* 0x0000000000077919 */ /* 0x000ea20000002100 */
[----:B------:R-:W-:Y:S01]  /*0040*/  BSSY.RECONVERGENT B0, `(.L_x_0) ;  /* 0x000001c000007945 */ /* 0x000fe20003800200 */
[----:B------:R-:W3:Y:S01]  /*0050*/  LDCU.64 UR10, c[0x0][0x380] ;  /* 0x00007000ff0a77ac */ /* 0x000ee20008000a00 */
[----:B0-----:R-:W-:-:S04]  /*0060*/  USHF.L.U32 UR15, UR19, 0x7, URZ ;  /* 0x00000007130f7899 */ /* 0x001fc800080006ff */
[----:B------:R-:W-:Y:S02]  /*0070*/  USHF.R.S32.HI UR5, URZ, 0x1f, UR15 ;  /* 0x0000001fff057899 */ /* 0x000fe4000801140f */
[----:B-1----:R-:W-:Y:S02]  /*0080*/  UIMAD.WIDE.U32 UR16, UR15, UR4, URZ ;  /* 0x000000040f1072a5 */ /* 0x002fe4000f8e00ff */
[----:B------:R-:W-:Y:S02]  /*0090*/  UIMAD UR12, UR5, UR4, URZ ;  /* 0x00000004050c72a4 */ /* 0x000fe4000f8e02ff */
[----:B---3--:R-:W-:Y:S02]  /*00a0*/  UIADD3 UR10, UP1, UPT, -UR16, UR10, URZ ;  /* 0x0000000a100a7290 */ /* 0x008fe4000ff3e1ff */
[----:B------:R-:W-:Y:S02]  /*00b0*/  UIADD3 UR12, UPT, UPT, UR17, UR12, URZ ;  /* 0x0000000c110c7290 */ /* 0x000fe4000fffe0ff */
[----:B------:R-:W-:Y:S01]  /*00c0*/  UISETP.LT.U32.AND UP0, UPT, UR10, UR15, UPT ;  /* 0x0000000f0a00728c */ /* 0x000fe2000bf01070 */
[----:B--2---:R-:W-:Y:S01]  /*00d0*/  IMAD.SHL.U32 R0, R7, 0x80, RZ ;  /* 0x0000008007007824 */ /* 0x004fe200078e00ff */
[----:B------:R-:W-:-:S04]  /*00e0*/  UIADD3.X UR4, UPT, UPT, ~UR12, UR11, URZ, UP1, !UPT ;  /* 0x0000000b0c047290 */ /* 0x000fc80008ffe5ff */
[----:B------:R-:W-:-:S04]  /*00f0*/  UISETP.LT.AND.EX UP0, UPT, UR4, UR5, UPT, UP0 ;  /* 0x000000050400728c */ /* 0x000fc8000bf01300 */
[----:B------:R-:W-:-:S04]  /*0100*/  USEL UR10, UR10, UR15, UP0 ;  /* 0x0000000f0a0a7287 */ /* 0x000fc80008000000 */
[----:B------:R-:W-:-:S06]  /*0110*/  USHF.L.U32 UR6, UR10, 0x2, URZ ;  /* 0x000000020a067899 */ /* 0x000fcc00080006ff */
[----:B------:R-:W-:-:S13]  /*0120*/  ISETP.GE.AND P0, PT, R0, UR6, PT ;  /* 0x0000000600007c0c */ /* 0x000fda000bf06270 */
[----:B------:R-:W-:Y:S05]  /*0130*/  @P0 BRA `(.L_x_1) ;  /* 0x0000000000300947 */ /* 0x000fea0003800000 */
[----:B------:R-:W0:Y:S02]  /*0140*/  LDCU.64 UR4, c[0x0][0x398] ;  /* 0x00007300ff0477ac */ /* 0x000e240008000a00 */
[----:B0-----:R-:W-:-:S04]  /*0150*/  ULEA UR4, UP0, UR16, UR4, 0x2 ;  /* 0x0000000410047291 */ /* 0x001fc8000f8010ff */
[----:B------:R-:W-:Y:S02]  /*0160*/  ULEA.HI.X UR5, UR16, UR5, UR12, 0x2, UP0 ;  /* 0x0000000510057291 */ /* 0x000fe400080f140c */
[----:B------:R-:W-:-:S04]  /*0170*/  IMAD.U32 R2, RZ, RZ, UR4 ;  /* 0x00000004ff027e24 */ /* 0x000fc8000f8e00ff */
[----:B------:R-:W-:-:S03]  /*0180*/  MOV R3, UR5 ;  /* 0x0000000500037c02 */ /* 0x000fc60008000f00 */
[----:B------:R-:W-:-:S07]  /*0190*/  IMAD.WIDE.U32 R2, R7, 0x80, R2 ;  /* 0x0000008007027825 */ /* 0x000fce00078e0002 */
.L_x_2:
[----:B------:R-:W-:Y:S01]  /*01a0*/  VIADD R0, R0, 0x4000 ;  /* 0x0000400000007836 */ /* 0x000fe20000000000 */
[----:B------:R0:W-:Y:S04]  /*01b0*/  CCTL.E.PF2 [R2] ;  /* 0x000000000200798f */ /* 0x0001e80000800100 */
[----:B------:R-:W-:Y:S02]  /*01c0*/  ISETP.GE.AND P0, PT, R0, UR6, PT ;  /* 0x0000000600007c0c */ /* 0x000fe4000bf06270 */
[----:B0-----:R-:W-:-:S05]  /*01d0*/  IADD3 R2, P1, PT, R2, 0x4000, RZ ;  /* 0x0000400002027810 */ /* 0x001fca0007f3e0ff */
[----:B------:R-:W-:-:S06]  /*01e0*/  IMAD.X R3, RZ, RZ, R3, P1 ;  /* 0x000000ffff037224 */ /* 0x000fcc00008e0603 */
[----:B------:R-:W-:Y:S05]  /*01f0*/  @!P0 BRA `(.L_x_2) ;  /* 0xfffffffc00e88947 */ /* 0x000fea000383ffff */
.L_x_1:
[----:B------:R-:W-:Y:S05]  /*0200*/  BSYNC.RECONVERGENT B0 ;  /* 0x0000000000007941 */ /* 0x000fea0003800200 */
.L_x_0:
[----:B------:R-:W0:Y:S01]  /*0210*/  LDCU.128 UR4, c[0x0][0x390] ;  /* 0x00007200ff0477ac */ /* 0x000e220008000c00 */
[----:B------:R-:W-:Y:S02]  /*0220*/  USHF.L.U64.HI UR9, UR16, 0x2, UR12 ;  /* 0x0000000210097899 */ /* 0x000fe4000801020c */
[----:B------:R-:W-:Y:S01]  /*0230*/  USHF.L.U64.HI UR8, UR16, 0x3, UR12 ;  /* 0x0000000310087899 */ /* 0x000fe2000801020c */
[----:B------:R-:W1:Y:S01]  /*0240*/  LDCU.64 UR20, c[0x0][0x358] ;  /* 0x00006b00ff1477ac */ /* 0x000e620008000a00 */
[----:B0-----:R-:W-:Y:S02]  /*0250*/  ULEA UR11, UP0, UR16, UR6, 0x2 ;  /* 0x00000006100b7291 */ /* 0x001fe4000f8010ff */
[----:B------:R-:W-:Y:S02]  /*0260*/  ULEA UR13, UP1, UR16, UR4, 0x3 ;  /* 0x00000004100d7291 */ /* 0x000fe4000f8218ff */
[----:B------:R-:W-:Y:S02]  /*0270*/  UIADD3.X UR9, UPT, UPT, UR9, UR7, URZ, UP0, !UPT ;  /* 0x0000000709097290 */ /* 0x000fe400087fe4ff */
[----:B------:R-:W-:Y:S01]  /*0280*/  UISETP.NE.AND UP0, UPT, UR15, UR10, UPT ;  /* 0x0000000a0f00728c */ /* 0x000fe2000bf05270 */
[----:B------:R-:W-:Y:S01]  /*0290*/  MOV R2, UR11 ;  /* 0x0000000b00027c02 */ /* 0x000fe20008000f00 */
[----:B------:R-:W-:Y:S01]  /*02a0*/  UIADD3.X UR14, UPT, UPT, UR8, UR5, URZ, UP1, !UPT ;  /* 0x00000005080e7290 */ /* 0x000fe20008ffe4ff */
[----:B------:R-:W-:-:S02]  /*02b0*/  IMAD.U32 R4, RZ, RZ, UR13 ;  /* 0x0000000dff047e24 */ /* 0x000fc4000f8e00ff */
[----:B------:R-:W-:-:S03]  /*02c0*/  IMAD.U32 R3, RZ, RZ, UR9 ;  /* 0x00000009ff037e24 */ /* 0x000fc6000f8e00ff */
[----:B------:R-:W-:Y:S01]  /*02d0*/  MOV R5, UR14 ;  /* 0x0000000e00057c02 */ /* 0x000fe20008000f00 */
[----:B-1----:R-:W-:Y:S06]  /*02e0*/  BRA.U !UP0, `(.L_x_3) ;  /* 0x0000000908f47547 */ /* 0x002fec000b800000 */
[----:B------:R-:W-:-:S06]  /*02f0*/  UISETP.GE.AND UP0, UPT, UR19, 0x1, UPT ;  /* 0x000000011300788c */ /* 0x000fcc000bf06270 */
[----:B------:R-:W-:-:S13]  /*0300*/  PLOP3.LUT P0, PT, PT, PT, UP0, 0x80, 0x8 ;  /* 0x000000000008781c */ /* 0x000fda0003f0f008 */
[----:B------:R-:W-:Y:S05]  /*0310*/  @!P0 EXIT ;  /* 0x000000000000894d */ /* 0x000fea0003800000 */
[----:B------:R-:W-:Y:S01]  /*0320*/  UISETP.GE.U32.AND UP0, UPT, UR19, 0x8, UPT ;  /* 0x000000081300788c */ /* 0x000fe2000bf06070 */
[----:B------:R-:W-:Y:S01]  /*0330*/  IMAD.MOV.U32 R0, RZ, RZ, RZ ;  /* 0x000000ffff007224 */ /* 0x000fe200078e00ff */
[----:B------:R-:W-:-:S07]  /*0340*/  ULOP3.LUT UR4, UR19, 0x7, URZ, 0xc0, !UPT ;  /* 0x0000000713047892 */ /* 0x000fce000f8ec0ff */
[----:B------:R-:W-:Y:S05]  /*0350*/  BRA.U !UP0, `(.L_x_4) ;  /* 0x0000000508d07547 */ /* 0x000fea000b800000 */
[----:B------:R-:W-:-:S13]  /*0360*/  ISETP.GE.AND P1, PT, R7, UR10, PT ;  /* 0x0000000a07007c0c */ /* 0x000fda000bf26270 */
[----:B------:R-:W-:-:S06]  /*0370*/  @!P1 IMAD.WIDE.U32 R10, R7, 0x4, R2 ;  /* 0x00000004070a9825 */ /* 0x000fcc00078e0002 */
[----:B------:R-:W2:Y:S01]  /*0380*/  @!P1 LDG.E R10, desc[UR20][R10.64] ;  /* 0x000000140a0a9981 */ /* 0x000ea2000c1e1900 */
[C---:B------:R-:W-:Y:S02]  /*0390*/  VIADD R19, R7.reuse, 0x80 ;  /* 0x0000008007137836 */ /* 0x040fe40000000000 */
[----:B------:R-:W-:-:S03]  /*03a0*/  @!P1 IMAD.WIDE.U32 R14, R7, 0x8, R4 ;  /* 0x00000008070e9825 */ /* 0x000fc600078e0004 */
[C---:B------:R-:W-:Y:S01]  /*03b0*/  ISETP.GE.AND P0, PT, R19.reuse, UR10, PT ;  /* 0x0000000a13007c0c */ /* 0x040fe2000bf06270 */
[----:B------:R-:W-:Y:S01]  /*03c0*/  IMAD.WIDE R8, R19, 0x4, R2 ;  /* 0x0000000413087825 */ /* 0x000fe200078e0202 */
[----:B--2---:R-:W0:Y:S02]  /*03d0*/  @!P1 I2F.F64 R12, R10 ;  /* 0x0000000a000c9312 */ /* 0x004e240000201c00 */
[----:B0-----:R0:W-:Y:S09]  /*03e0*/  @!P1 STG.E.64 desc[UR20][R14.64], R12 ;  /* 0x0000000c0e009986 */ /* 0x0011f2000c101b14 */
[----:B------:R-:W2:Y:S01]  /*03f0*/  @!P0 LDG.E R16, desc[UR20][R8.64] ;  /* 0x0000001408108981 */ /* 0x000ea2000c1e1900 */
[C---:B------:R-:W-:Y:S01]  /*0400*/  IADD3 R0, PT, PT, R7.reuse, 0x100, RZ ;  /* 0x0000010007007810 */ /* 0x040fe20007ffe0ff */
[C---:B------:R-:W-:Y:S01]  /*0410*/  VIADD R11, R7.reuse, 0x200 ;  /* 0x00000200070b7836 */ /* 0x040fe20000000000 */
[----:B------:R-:W-:Y:S01]  /*0420*/  ULOP3.LUT UR5, UR19, 0x7ffffff8, URZ, 0xc0, !UPT ;  /* 0x7ffffff813057892 */ /* 0x000fe2000f8ec0ff */
[C---:B------:R-:W-:Y:S01]  /*0430*/  VIADD R6, R7.reuse, 0x180 ;  /* 0x0000018007067836 */ /* 0x040fe20000000000 */
[----:B------:R-:W-:Y:S01]  /*0440*/  ISETP.GE.AND P6, PT, R0, UR10, PT ;  /* 0x0000000a00007c0c */ /* 0x000fe2000bfc6270 */
[----:B------:R-:W-:Y:S01]  /*0450*/  BSSY.RECONVERGENT B0, `(.L_x_5) ;  /* 0x0000012000007945 */ /* 0x000fe20003800200 */
[----:B------:R-:W-:-:S02]  /*0460*/  IADD3 R0, PT, PT, R7, 0x280, RZ ;  /* 0x0000028007007810 */ /* 0x000fc40007ffe0ff */
[----:B------:R-:W-:Y:S01]  /*0470*/  ISETP.GE.AND P4, PT, R11, UR10, PT ;  /* 0x0000000a0b007c0c */ /* 0x000fe2000bf86270 */
[----:B------:R-:W-:Y:S01]  /*0480*/  IMAD.WIDE R10, R19, 0x8, R4 ;  /* 0x00000008130a7825 */ /* 0x000fe200078e0204 */
[----:B------:R-:W-:Y:S02]  /*0490*/  ISETP.GE.AND P5, PT, R6, UR10, PT ;  /* 0x0000000a06007c0c */ /* 0x000fe4000bfa6270 */
[----:B------:R-:W-:Y:S01]  /*04a0*/  ISETP.GE.AND P3, PT, R0, UR10, PT ;  /* 0x0000000a00007c0c */ /* 0x000fe2000bf66270 */
[C---:B------:R-:W-:Y:S01]  /*04b0*/  VIADD R6, R7.reuse, 0x300 ;  /* 0x0000030007067836 */ /* 0x040fe20000000000 */
[----:B------:R-:W-:Y:S01]  /*04c0*/  MOV R0, UR5 ;  /* 0x0000000500007c02 */ /* 0x000fe20008000f00 */
[----:B0-----:R-:W-:-:S03]  /*04d0*/  VIADD R12, R7, 0x380 ;  /* 0x00000380070c7836 */ /* 0x001fc60000000000 */
[----:B------:R-:W-:Y:S02]  /*04e0*/  ISETP.GE.AND P2, PT, R6, UR10, PT ;  /* 0x0000000a06007c0c */ /* 0x000fe4000bf46270 */
[----:B------:R-:W-:Y:S01]  /*04f0*/  ISETP.GE.AND P1, PT, R12, UR10, PT ;  /* 0x0000000a0c007c0c */ /* 0x000fe2000bf26270 */
[----:B--2---:R-:W0:Y:S02]  /*0500*/  @!P0 I2F.F64 R16, R16 ;  /* 0x0000001000108312 */ /* 0x004e240000201c00 */
[----:B0-----:R0:W-:Y:S01]  /*0510*/  @!P0 STG.E.64 desc[UR20][R10.64], R16 ;  /* 0x000000100a008986 */ /* 0x0011e2000c101b14 */
[----:B------:R-:W-:Y:S01]  /*0520*/  ISETP.NE.AND P0, PT, R0, 0x8, PT ;  /* 0x000000080000780c */ /* 0x000fe20003f05270 */
[----:B------:R-:W-:-:S12]  /*0530*/  @P6 BRA `(.L_x_6) ;  /* 0x00000000000c6947 */ /* 0x000fd80003800000 */
[----:B------:R-:W2:Y:S02]  /*0540*/  LDG.E R12, desc[UR20][R8.64+0x200] ;  /* 0x00020014080c7981 */ /* 0x000ea4000c1e1900 */
[----:B--2---:R-:W1:Y:S02]  /*0550*/  I2F.F64 R12, R12 ;  /* 0x0000000c000c7312 */ /* 0x004e640000201c00 */
[----:B-1----:R1:W-:Y:S02]  /*0560*/  STG.E.64 desc[UR20][R10.64+0x400], R12 ;  /* 0x0004000c0a007986 */ /* 0x0023e4000c101b14 */
.L_x_6:
[----:B------:R-:W-:Y:S05]  /*0570*/  BSYNC.RECONVERGENT B0 ;  /* 0x0000000000007941 */ /* 0x000fea0003800200 */
.L_x_5:
[----:B------:R-:W-:Y:S04]  /*0580*/  BSSY.RECONVERGENT B0, `(.L_x_7) ;  /* 0x0000005000007945 */ /* 0x000fe80003800200 */
[----:B------:R-:W-:Y:S05]  /*0590*/  @P5 BRA `(.L_x_8) ;  /* 0x00000000000c5947 */ /* 0x000fea0003800000 */
[----:B-1----:R-:W2:Y:S02]  /*05a0*/  LDG.E R12, desc[UR20][R8.64+0x400] ;  /* 0x00040014080c7981 */ /* 0x002ea4000c1e1900 */
[----:B--2---:R-:W1:Y:S02]  /*05b0*/  I2F.F64 R12, R12 ;  /* 0x0000000c000c7312 */ /* 0x004e640000201c00 */
[----:B-1----:R2:W-:Y:S02]  /*05c0*/  STG.E.64 desc[UR20][R10.64+0x800], R12 ;  /* 0x0008000c0a007986 */ /* 0x0025e4000c101b14 */
.L_x_8:
[----:B------:R-:W-:Y:S05]  /*05d0*/  BSYNC.RECONVERGENT B0 ;  /* 0x0000000000007941 */ /* 0x000fea0003800200 */
.L_x_7:
[----:B------:R-:W-:Y:S04]  /*05e0*/  BSSY.RECONVERGENT B0, `(.L_x_9) ;  /* 0x0000005000007945 */ /* 0x000fe80003800200 */
[----:B------:R-:W-:Y:S05]  /*05f0*/  @P4 BRA `(.L_x_10) ;  /* 0x00000000000c4947 */ /* 0x000fea0003800000 */
[----:B-12---:R-:W2:Y:S02]  /*0600*/  LDG.E R12, desc[UR20][R8.64+0x600] ;  /* 0x00060014080c7981 */ /* 0x006ea4000c1e1900 */
[----:B--2---:R-:W1:Y:S02]  /*0610*/  I2F.F64 R12, R12 ;  /* 0x0000000c000c7312 */ /* 0x004e640000201c00 */
[----:B-1----:R3:W-:Y:S02]  /*0620*/  STG.E.64 desc[UR20][R10.64+0xc00], R12 ;  /* 0x000c000c0a007986 */ /* 0x0027e4000c101b14 */
.L_x_10:
[----:B------:R-:W-:Y:S05]  /*0630*/  BSYNC.RECONVERGENT B0 ;  /* 0x0000000000007941 */ /* 0x000fea0003800200 */
.L_x_9:
[----:B------:R-:W-:Y:S04]  /*0640*/  BSSY.RECONVERGENT B0, `(.L_x_11) ;  /* 0x0000005000007945 */ /* 0x000fe80003800200 */
[----:B------:R-:W-:Y:S05]  /*0650*/  @P3 BRA `(.L_x_12) ;  /* 0x00000000000c3947 */ /* 0x000fea0003800000 */
[----:B-123--:R-:W2:Y:S02]  /*0660*/  LDG.E R12, desc[UR20][R8.64+0x800] ;  /* 0x00080014080c7981 */ /* 0x00eea4000c1e1900 */
[----:B--2---:R-:W1:Y:S02]  /*0670*/  I2F.F64 R12, R12 ;  /* 0x0000000c000c7312 */ /* 0x004e640000201c00 */
[----:B-1----:R4:W-:Y:S02]  /*0680*/  STG.E.64 desc[UR20][R10.64+0x1000], R12 ;  /* 0x0010000c0a007986 */ /* 0x0029e4000c101b14 */
.L_x_12:
[----:B------:R-:W-:Y:S05]  /*0690*/  BSYNC.RECONVERGENT B0 ;  /* 0x0000000000007941 */ /* 0x000fea0003800200 */
.L_x_11:
[----:B------:R-:W-:Y:S04]  /*06a0*/  BSSY.RECONVERGENT B0, `(.L_x_13) ;  /* 0x0000005000007945 */ /* 0x000fe80003800200 */
[----:B------:R-:W-:Y:S05]  /*06b0*/  @P2 BRA `(.L_x_14) ;  /* 0x00000000000c2947 */ /* 0x000fea0003800000 */
[----:B-1234-:R-:W2:Y:S02]  /*06c0*/  LDG.E R12, desc[UR20][R8.64+0xa00] ;  /* 0x000a0014080c7981 */ /* 0x01eea4000c1e1900 */
[----:B--2---:R-:W1:Y:S02]  /*06d0*/  I2F.F64 R12, R12 ;  /* 0x0000000c000c7312 */ /* 0x004e640000201c00 */
[----:B-1----:R1:W-:Y:S02]  /*06e0*/  STG.E.64 desc[UR20][R10.64+0x1400], R12 ;  /* 0x0014000c0a007986 */ /* 0x0023e4000c101b14 */
.L_x_14:
[----:B------:R-:W-:Y:S05]  /*06f0*/  BSYNC.RECONVERGENT B0 ;  /* 0x0000000000007941 */ /* 0x000fea0003800200 */
.L_x_13:
[----:B------:R-:W-:Y:S04]  /*0700*/  BSSY.RECONVERGENT B0, `(.L_x_15) ;  /* 0x0000005000007945 */ /* 0x000fe80003800200 */
[----:B------:R-:W-:Y:S05]  /*0710*/  @P1 BRA `(.L_x_16) ;  /* 0x00000000000c1947 */ /* 0x000fea0003800000 */
[----:B-1234-:R-:W2:Y:S02]  /*0720*/  LDG.E R12, desc[UR20][R8.64+0xc00] ;  /* 0x000c0014080c7981 */ /* 0x01eea4000c1e1900 */
[----:B--2---:R-:W1:Y:S02]  /*0730*/  I2F.F64 R12, R12 ;  /* 0x0000000c000c7312 */ /* 0x004e640000201c00 */
[----:B-1----:R1:W-:Y:S02]  /*0740*/  STG.E.64 desc[UR20][R10.64+0x1800], R12 ;  /* 0x0018000c0a007986 */ /* 0x0023e4000c101b14 */
.L_x_16:
[----:B------:R-:W-:Y:S05]  /*0750*/  BSYNC.RECONVERGENT B0 ;  /* 0x0000000000007941 */ /* 0x000fea0003800200 */
.L_x_15:
[----:B------:R-:W-:Y:S05]  /*0760*/  @!P0 BRA `(.L_x_4) ;  /* 0x0000000000cc8947 */ /* 0x000fea0003800000 */
[----:B------:R-:W-:-:S07]  /*0770*/  IMAD.MOV.U32 R6, RZ, RZ, 0x8 ;  /* 0x00000008ff067424 */ /* 0x000fce00078e00ff */
.L_x_19:
[----:B01234-:R-:W-:-:S05]  /*0780*/  IMAD R13, R6, 0x80, R7 ;  /* 0x00000080060d7824 */ /* 0x01ffca00078e0207 */
[----:B------:R-:W-:-:S13]  /*0790*/  ISETP.GE.AND P0, PT, R13, UR10, PT ;  /* 0x0000000a0d007c0c */ /* 0x000fda000bf06270 */
[----:B------:R-:W-:-:S05]  /*07a0*/  @!P0 IMAD.WIDE.U32 R8, R13, 0x4, R2 ;  /* 0x000000040d088825 */ /* 0x000fca00078e0002 */
[----:B------:R-:W2:Y:S01]  /*07b0*/  @!P0 LDG.E R14, desc[UR20][R8.64] ;  /* 0x00000014080e8981 */ /* 0x000ea2000c1e1900 */
[C---:B0-----:R-:W-:Y:S01]  /*07c0*/  IADD3 R17, PT, PT, R13.reuse, 0x80, RZ ;  /* 0x000000800d117810 */ /* 0x041fe20007ffe0ff */
[----:B------:R-:W-:-:S03]  /*07d0*/  @!P0 IMAD.WIDE.U32 R20, R13, 0x8, R4 ;  /* 0x000000080d148825 */ /* 0x000fc600078e0004 */
[C---:B------:R-:W-:Y:S01]  /*07e0*/  ISETP.GE.AND P1, PT, R17.reuse, UR10, PT ;  /* 0x0000000a11007c0c */ /* 0x040fe2000bf26270 */
[----:B------:R-:W-:Y:S01]  /*07f0*/  IMAD.WIDE R10, R17, 0x4, R2 ;  /* 0x00000004110a7825 */ /* 0x000fe200078e0202 */
[----:B--2---:R-:W0:Y:S02]  /*0800*/  @!P0 I2F.F64 R14, R14 ;  /* 0x0000000e000e8312 */ /* 0x004e240000201c00 */
[----:B0-----:R0:W-:Y:S09]  /*0810*/  @!P0 STG.E.64 desc[UR20][R20.64], R14 ;  /* 0x0000000e14008986 */ /* 0x0011f2000c101b14 */
[----:B------:R-:W2:Y:S01]  /*0820*/  @!P1 LDG.E R18, desc[UR20][R10.64] ;  /* 0x000000140a129981 */ /* 0x000ea2000c1e1900 */
[----:B------:R-:W-:-:S02]  /*0830*/  VIADD R12, R13, 0x100 ;  /* 0x000001000d0c7836 */ /* 0x000fc40000000000 */
[----:B------:R-:W-:-:S03]  /*0840*/  IMAD.WIDE R8, R17, 0x8, R4 ;  /* 0x0000000811087825 */ /* 0x000fc600078e0204 */
[----:B------:R-:W-:Y:S01]  /*0850*/  ISETP.GE.AND P0, PT, R12, UR10, PT ;  /* 0x0000000a0c007c0c */ /* 0x000fe2000bf06270 */
[----:B--2---:R-:W1:Y:S02]  /*0860*/  @!P1 I2F.F64 R18, R18 ;  /* 0x0000001200129312 */ /* 0x004e640000201c00 */
[----:B-1----:R1:W-:Y:S10]  /*0870*/  @!P1 STG.E.64 desc[UR20][R8.64], R18 ;  /* 0x0000001208009986 */ /* 0x0023f4000c101b14 */
[----:B------:R-:W2:Y:S01]  /*0880*/  @!P0 LDG.E R16, desc[UR20][R10.64+0x200] ;  /* 0x000200140a108981 */ /* 0x000ea2000c1e1900 */
[----:B------:R-:W-:-:S05]  /*0890*/  VIADD R12, R13, 0x180 ;  /* 0x000001800d0c7836 */ /* 0x000fca0000000000 */
[----:B------:R-:W-:Y:S01]  /*08a0*/  ISETP.GE.AND P1, PT, R12, UR10, PT ;  /* 0x0000000a0c007c0c */ /* 0x000fe2000bf26270 */
[----:B--2---:R-:W2:Y:S02]  /*08b0*/  @!P0 I2F.F64 R16, R16 ;  /* 0x0000001000108312 */ /* 0x004ea40000201c00 */
[----:B--2---:R2:W-:Y:S10]  /*08c0*/  @!P0 STG.E.64 desc[UR20][R8.64+0x400], R16 ;  /* 0x0004001008008986 */ /* 0x0045f4000c101b14 */
[----:B0-----:R-:W3:Y:S01]  /*08d0*/  @!P1 LDG.E R14, desc[UR20][R10.64+0x400] ;  /* 0x000400140a0e9981 */ /* 0x001ee2000c1e1900 */
[----:B------:R-:W-:-:S04]  /*08e0*/  IADD3 R12, PT, PT, R13, 0x200, RZ ;  /* 0x000002000d0c7810 */ /* 0x000fc80007ffe0ff */
[----:B------:R-:W-:Y:S01]  /*08f0*/  ISETP.GE.AND P0, PT, R12, UR10, PT ;  /* 0x0000000a0c007c0c */ /* 0x000fe2000bf06270 */
[----:B---3--:R-:W0:Y:S02]  /*0900*/  @!P1 I2F.F64 R14, R14 ;  /* 0x0000000e000e9312 */ /* 0x008e240000201c00 */
[----:B0-----:R0:W-:Y:S10]  /*0910*/  @!P1 STG.E.64 desc[UR20][R8.64+0x800], R14 ;  /* 0x0008000e08009986 */ /* 0x0011f4000c101b14 */
[----:B-1----:R-:W3:Y:S01]  /*0920*/  @!P0 LDG.E R18, desc[UR20][R10.64+0x600] ;  /* 0x000600140a128981 */ /* 0x002ee2000c1e1900 */
[----:B------:R-:W-:-:S05]  /*0930*/  VIADD R12, R13, 0x280 ;  /* 0x000002800d0c7836 */ /* 0x000fca0000000000 */
[----:B------:R-:W-:Y:S01]  /*0940*/  ISETP.GE.AND P1, PT, R12, UR10, PT ;  /* 0x0000000a0c007c0c */ /* 0x000fe2000bf26270 */
[----:B---3--:R-:W1:Y:S02]  /*0950*/  @!P0 I2F.F64 R18, R18 ;  /* 0x0000001200128312 */ /* 0x008e640000201c00 */
[----:B-1----:R1:W-:Y:S10]  /*0960*/  @!P0 STG.E.64 desc[UR20][R8.64+0xc00], R18 ;  /* 0x000c001208008986 */ /* 0x0023f4000c101b14 */
[----:B--2---:R-:W2:Y:S01]  /*0970*/  @!P1 LDG.E R16, desc[UR20][R10.64+0x800] ;  /* 0x000800140a109981 */ /* 0x004ea2000c1e1900 */
[----:B------:R-:W-:-:S05]  /*0980*/  VIADD R12, R13, 0x300 ;  /* 0x000003000d0c7836 */ /* 0x000fca0000000000 */
[----:B------:R-:W-:Y:S01]  /*0990*/  ISETP.GE.AND P0, PT, R12, UR10, PT ;  /* 0x0000000a0c007c0c */ /* 0x000fe2000bf06270 */
[----:B--2---:R-:W2:Y:S02]  /*09a0*/  @!P1 I2F.F64 R16, R16 ;  /* 0x0000001000109312 */ /* 0x004ea40000201c00 */
[----:B--2---:R1:W-:Y:S10]  /*09b0*/  @!P1 STG.E.64 desc[UR20][R8.64+0x1000], R16 ;  /* 0x0010001008009986 */ /* 0x0043f4000c101b14 */
[----:B0-----:R-:W2:Y:S01]  /*09c0*/  @!P0 LDG.E R14, desc[UR20][R10.64+0xa00] ;  /* 0x000a00140a0e8981 */ /* 0x001ea2000c1e1900 */
[----:B------:R-:W-:Y:S01]  /*09d0*/  IADD3 R13, PT, PT, R13, 0x380, RZ ;  /* 0x000003800d0d7810 */ /* 0x000fe20007ffe0ff */
[----:B------:R-:W-:Y:S01]  /*09e0*/  VIADD R6, R6, 0x8 ;  /* 0x0000000806067836 */ /* 0x000fe20000000000 */
[----:B------:R-:W-:Y:S04]  /*09f0*/  BSSY.RECONVERGENT B0, `(.L_x_17) ;  /* 0x0000009000007945 */ /* 0x000fe80003800200 */
[----:B------:R-:W-:Y:S01]  /*0a00*/  ISETP.NE.AND P1, PT, R6, R0, PT ;  /* 0x000000000600720c */ /* 0x000fe20003f25270 */
[----:B--2---:R-:W0:Y:S02]  /*0a10*/  @!P0 I2F.F64 R14, R14 ;  /* 0x0000000e000e8312 */ /* 0x004e240000201c00 */
[----:B0-----:R1:W-:Y:S01]  /*0a20*/  @!P0 STG.E.64 desc[UR20][R8.64+0x1400], R14 ;  /* 0x0014000e08008986 */ /* 0x0013e2000c101b14 */
[----:B------:R-:W-:-:S13]  /*0a30*/  ISETP.GE.AND P0, PT, R13, UR10, PT ;  /* 0x0000000a0d007c0c */ /* 0x000fda000bf06270 */
[----:B-1----:R-:W-:Y:S05]  /*0a40*/  @P0 BRA `(.L_x_18) ;  /* 0x00000000000c0947 */ /* 0x002fea0003800000 */
[----:B------:R-:W2:Y:S02]  /*0a50*/  LDG.E R12, desc[UR20][R10.64+0xc00] ;  /* 0x000c00140a0c7981 */ /* 0x000ea4000c1e1900 */
[----:B--2---:R-:W0:Y:S02]  /*0a60*/  I2F.F64 R12, R12 ;  /* 0x0000000c000c7312 */ /* 0x004e240000201c00 */
[----:B0-----:R0:W-:Y:S02]  /*0a70*/  STG.E.64 desc[UR20][R8.64+0x1800], R12 ;  /* 0x0018000c08007986 */ /* 0x0011e4000c101b14 */
.L_x_18:
[----:B------:R-:W-:Y:S05]  /*0a80*/  BSYNC.RECONVERGENT B0 ;  /* 0x0000000000007941 */ /* 0x000fea0003800200 */
.L_x_17:
[----:B------:R-:W-:Y:S05]  /*0a90*/  @P1 BRA `(.L_x_19) ;  /* 0xfffffffc00381947 */ /* 0x000fea000383ffff */
.L_x_4:
[----:B------:R-:W-:-:S13]  /*0aa0*/  ISETP.NE.AND P0, PT, RZ, UR4, PT ;  /* 0x00000004ff007c0c */ /* 0x000fda000bf05270 */
[----:B------:R-:W-:Y:S05]  /*0ab0*/  @!P0 EXIT ;  /* 0x000000000000894d */ /* 0x000fea0003800000 */
[----:B------:R-:W5:Y:S01]  /*0ac0*/  LDC R6, c[0x0][0x388] ;  /* 0x0000e200ff067b82 */ /* 0x000f620000000800 */
[----:B------:R-:W-:Y:S01]  /*0ad0*/  UISETP.GE.U32.AND UP0, UPT, UR4, 0x4, UPT ;  /* 0x000000040400788c */ /* 0x000fe2000bf06070 */
[----:B-----5:R-:W-:-:S04]  /*0ae0*/  LOP3.LUT R20, R6, 0x3, RZ, 0xc0, !PT ;  /* 0x0000000306147812 */ /* 0x020fc800078ec0ff */
[----:B------:R-:W-:-:S04]  /*0af0*/  ISETP.NE.AND P2, PT, R20, RZ, PT ;  /* 0x000000ff1400720c */ /* 0x000fc80003f45270 */
[----:B------:R-:W-:Y:S09]  /*0b00*/  BRA.U !UP0, `(.L_x_20) ;  /* 0x0000000108747547 */ /* 0x000ff2000b800000 */
[----:B------:R-:W-:-:S04]  /*0b10*/  LEA R21, R0, R7, 0x7 ;  /* 0x0000000700157211 */ /* 0x000fc800078e38ff */
[----:B------:R-:W-:-:S13]  /*0b20*/  ISETP.GE.AND P0, PT, R21, UR10, PT ;  /* 0x0000000a15007c0c */ /* 0x000fda000bf06270 */
[----:B0-----:R-:W-:-:S05]  /*0b30*/  @!P0 IMAD.WIDE R8, R21, 0x4, R2 ;  /* 0x0000000415088825 */ /* 0x001fca00078e0202 */
[----:B-1234-:R-:W2:Y:S01]  /*0b40*/  @!P0 LDG.E R10, desc[UR20][R8.64] ;  /* 0x00000014080a8981 */ /* 0x01eea2000c1e1900 */
[C---:B------:R-:W-:Y:S02]  /*0b50*/  VIADD R19, R21.reuse, 0x80 ;  /* 0x0000008015137836 */ /* 0x040fe40000000000 */
[----:B------:R-:W-:-:S03]  /*0b60*/  @!P0 IMAD.WIDE R12, R21, 0x8, R4 ;  /* 0x00000008150c8825 */ /* 0x000fc600078e0204 */
[----:B------:R-:W-:-:S13]  /*0b70*/  ISETP.GE.AND P1, PT, R19, UR10, PT ;  /* 0x0000000a13007c0c */ /* 0x000fda000bf26270 */
[----:B------:R-:W-:Y:S01]  /*0b80*/  @!P1 IMAD.WIDE R14, R19, 0x4, R2 ;  /* 0x00000004130e9825 */ /* 0x000fe200078e0202 */
[----:B--2---:R-:W0:Y:S02]  /*0b90*/  @!P0 I2F.F64 R10, R10 ;  /* 0x0000000a000a8312 */ /* 0x004e240000201c00 */
[----:B0-----:R0:W-:Y:S04]  /*0ba0*/  @!P0 STG.E.64 desc[UR20][R12.64], R10 ;  /* 0x0000000a0c008986 */ /* 0x0011e8000c101b14 */
[----:B------:R-:W2:Y:S01]  /*0bb0*/  @!P1 LDG.E R16, desc[UR20][R14.64] ;  /* 0x000000140e109981 */ /* 0x000ea2000c1e1900 */
[----:B------:R-:W-:Y:S01]  /*0bc0*/  IADD3 R23, PT, PT, R21, 0x100, RZ ;  /* 0x0000010015177810 */ /* 0x000fe20007ffe0ff */
[----:B------:R-:W-:-:S03]  /*0bd0*/  @!P1 IMAD.WIDE R8, R19, 0x8, R4 ;  /* 0x0000000813089825 */ /* 0x000fc600078e0204 */
[----:B------:R-:W-:-:S13]  /*0be0*/  ISETP.GE.AND P0, PT, R23, UR10, PT ;  /* 0x0000000a17007c0c */ /* 0x000fda000bf06270 */
[----:B------:R-:W-:Y:S01]  /*0bf0*/  @!P0 IMAD.WIDE R18, R23, 0x4, R2 ;  /* 0x0000000417128825 */ /* 0x000fe200078e0202 */
[----:B--2---:R-:W1:Y:S02]  /*0c00*/  @!P1 I2F.F64 R16, R16 ;  /* 0x0000001000109312 */ /* 0x004e640000201c00 */
[----:B-1----:R1:W-:Y:S04]  /*0c10*/  @!P1 STG.E.64 desc[UR20][R8.64], R16 ;  /* 0x0000001008009986 */ /* 0x0023e8000c101b14 */
[----:B------:R-:W2:Y:S01]  /*0c20*/  @!P0 LDG.E R18, desc[UR20][R18.64] ;  /* 0x0000001412128981 */ /* 0x000ea2000c1e1900 */
[----:B------:R-:W-:Y:S02]  /*0c30*/  VIADD R21, R21, 0x180 ;  /* 0x0000018015157836 */ /* 0x000fe40000000000 */
[----:B0-----:R-:W-:-:S03]  /*0c40*/  @!P0 IMAD.WIDE R12, R23, 0x8, R4 ;  /* 0x00000008170c8825 */ /* 0x001fc600078e0204 */
[----:B------:R-:W-:-:S13]  /*0c50*/  ISETP.GE.AND P1, PT, R21, UR10, PT ;  /* 0x0000000a15007c0c */ /* 0x000fda000bf26270 */
[C---:B------:R-:W-:Y:S01]  /*0c60*/  @!P1 IMAD.WIDE R14, R21.reuse, 0x4, R2 ;  /* 0x00000004150e9825 */ /* 0x040fe200078e0202 */
[----:B--2---:R-:W0:Y:S02]  /*0c70*/  @!P0 I2F.F64 R10, R18 ;  /* 0x00000012000a8312 */ /* 0x004e240000201c00 */
[----:B0-----:R1:W-:Y:S04]  /*0c80*/  @!P0 STG.E.64 desc[UR20][R12.64], R10 ;  /* 0x0000000a0c008986 */ /* 0x0013e8000c101b14 */
[----:B------:R-:W2:Y:S01]  /*0c90*/  @!P1 LDG.E R14, desc[UR20][R14.64] ;  /* 0x000000140e0e9981 */ /* 0x000ea2000c1e1900 */
[----:B------:R-:W-:Y:S01]  /*0ca0*/  @!P1 IMAD.WIDE R24, R21, 0x8, R4 ;  /* 0x0000000815189825 */ /* 0x000fe200078e0204 */
[----:B------:R-:W-:Y:S01]  /*0cb0*/  IADD3 R0, PT, PT, R0, 0x4, RZ ;  /* 0x0000000400007810 */ /* 0x000fe20007ffe0ff */
[----:B--2---:R-:W0:Y:S03]  /*0cc0*/  @!P1 I2F.F64 R22, R14 ;  /* 0x0000000e00169312 */ /* 0x004e260000201c00 */
[----:B0-----:R1:W-:Y:S03]  /*0cd0*/  @!P1 STG.E.64 desc[UR20][R24.64], R22 ;  /* 0x0000001618009986 */ /* 0x0013e6000c101b14 */
.L_x_20:
[----:B------:R-:W-:Y:S05]  /*0ce0*/  @!P2 EXIT ;  /* 0x000000000000a94d */ /* 0x000fea0003800000 */
[----:B------:R-:W-:Y:S02]  /*0cf0*/  ISETP.NE.AND P0, PT, R20, 0x1, PT ;  /* 0x000000011400780c */ /* 0x000fe40003f05270 */
[----:B------:R-:W-:-:S04]  /*0d00*/  LOP3.LUT R6, R6, 0x1, RZ, 0xc0, !PT ;  /* 0x0000000106067812 */ /* 0x000fc800078ec0ff */
[----:B------:R-:W-:-:S07]  /*0d10*/  ISETP.NE.U32.AND P2, PT, R6, 0x1, PT ;  /* 0x000000010600780c */ /* 0x000fce0003f45070 */
[----:B------:R-:W-:Y:S06]  /*0d20*/  @!P0 BRA `(.L_x_21) ;  /* 0x00000000003c8947 */ /* 0x000fec0003800000 */
[----:B01234-:R-:W-:-:S05]  /*0d30*/  IMAD R13, R0, 0x80, R7 ;  /* 0x00000080000d7824 */ /* 0x01ffca00078e0207 */
[----:B------:R-:W-:-:S13]  /*0d40*/  ISETP.GE.AND P0, PT, R13, UR10, PT ;  /* 0x0000000a0d007c0c */ /* 0x000fda000bf06270 */
[----:B------:R-:W-:-:S06]  /*0d50*/  @!P0 IMAD.WIDE R8, R13, 0x4, R2 ;  /* 0x000000040d088825 */ /* 0x000fcc00078e0202 */
[----:B------:R-:W2:Y:S01]  /*0d60*/  @!P0 LDG.E R8, desc[UR20][R8.64] ;  /* 0x0000001408088981 */ /* 0x000ea2000c1e1900 */
[C---:B------:R-:W-:Y:S01]  /*0d70*/  IADD3 R19, PT, PT, R13.reuse, 0x80, RZ ;  /* 0x000000800d137810 */ /* 0x040fe20007ffe0ff */
[----:B------:R-:W-:-:S03]  /*0d80*/  @!P0 IMAD.WIDE R12, R13, 0x8, R4 ;  /* 0x000000080d0c8825 */ /* 0x000fc600078e0204 */
[----:B------:R-:W-:-:S13]  /*0d90*/  ISETP.GE.AND P1, PT, R19, UR10, PT ;  /* 0x0000000a13007c0c */ /* 0x000fda000bf26270 */
[C---:B------:R-:W-:Y:S01]  /*0da0*/  @!P1 IMAD.WIDE R14, R19.reuse, 0x4, R2 ;  /* 0x00000004130e9825 */ /* 0x040fe200078e0202 */
[----:B--2---:R-:W0:Y:S02]  /*0db0*/  @!P0 I2F.F64 R10, R8 ;  /* 0x00000008000a8312 */ /* 0x004e240000201c00 */
[----:B0-----:R0:W-:Y:S04]  /*0dc0*/  @!P0 STG.E.64 desc[UR20][R12.64], R10 ;  /* 0x0000000a0c008986 */ /* 0x0011e8000c101b14 */
[----:B------:R-:W2:Y:S01]  /*0dd0*/  @!P1 LDG.E R14, desc[UR20][R14.64] ;  /* 0x000000140e0e9981 */ /* 0x000ea2000c1e1900 */
[----:B------:R-:W-:-:S04]  /*0de0*/  @!P1 IMAD.WIDE R18, R19, 0x8, R4 ;  /* 0x0000000813129825 */ /* 0x000fc800078e0204 */
[----:B------:R-:W-:Y:S01]  /*0df0*/  VIADD R0, R0, 0x2 ;  /* 0x0000000200007836 */ /* 0x000fe20000000000 */
[----:B--2---:R-:W1:Y:S02]  /*0e00*/  @!P1 I2F.F64 R16, R14 ;  /* 0x0000000e00109312 */ /* 0x004e640000201c00 */
[----:B-1----:R0:W-:Y:S04]  /*0e10*/  @!P1 STG.E.64 desc[UR20][R18.64], R16 ;  /* 0x0000001012009986 */ /* 0x0021e8000c101b14 */
.L_x_21:
[----:B------:R-:W-:Y:S05]  /*0e20*/  @P2 EXIT ;  /* 0x000000000000294d */ /* 0x000fea0003800000 */
[----:B01----:R-:W-:-:S04]  /*0e30*/  LEA R9, R0, R7, 0x7 ;  /* 0x0000000700097211 */ /* 0x003fc800078e38ff */
[----:B------:R-:W-:-:S13]  /*0e40*/  ISETP.GE.AND P0, PT, R9, UR10, PT ;  /* 0x0000000a09007c0c */ /* 0x000fda000bf06270 */
[----:B------:R-:W-:Y:S05]  /*0e50*/  @P0 EXIT ;  /* 0x000000000000094d */ /* 0x000fea0003800000 */
[----:B------:R-:W-:-:S06]  /*0e60*/  IMAD.WIDE R2, R9, 0x4, R2 ;  /* 0x0000000409027825 */ /* 0x000fcc00078e0202 */
[----:B------:R-:W5:Y:S01]  /*0e70*/  LDG.E R2, desc[UR20][R2.64] ;  /* 0x0000001402027981 */ /* 0x000f62000c1e1900 */
[----:B------:R-:W-:Y:S01]  /*0e80*/  IMAD.WIDE R4, R9, 0x8, R4 ;  /* 0x0000000809047825 */ /* 0x000fe200078e0204 */
[----:B-----5:R-:W0:Y:S04]  /*0e90*/  I2F.F64 R6, R2 ;  /* 0x0000000200067312 */ /* 0x020e280000201c00 */
[----:B0-----:R-:W-:Y:S01]  /*0ea0*/  STG.E.64 desc[UR20][R4.64], R6 ;  /* 0x0000000604007986 */ /* 0x001fe2000c101b14 */
[----:B------:R-:W-:Y:S05]  /*0eb0*/  EXIT ;  /* 0x000000000000794d */ /* 0x000fea0003800000 */
.L_x_3:
[----:B------:R-:W-:-:S06]  /*0ec0*/  UISETP.GE.AND UP0, UPT, UR19, 0x1, UPT ;  /* 0x000000011300788c */ /* 0x000fcc000bf06270 */
[----:B------:R-:W-:-:S13]  /*0ed0*/  PLOP3.LUT P0, PT, PT, PT, UP0, 0x80, 0x8 ;  /* 0x000000000008781c */ /* 0x000fda0003f0f008 */
[----:B------:R-:W-:Y:S05]  /*0ee0*/  @!P0 EXIT ;  /* 0x000000000000894d */ /* 0x000fea0003800000 */
[----:B------:R-:W-:Y:S01]  /*0ef0*/  UISETP.GE.U32.AND UP0, UPT, UR19, 0x10, UPT ;  /* 0x000000101300788c */ /* 0x000fe2000bf06070 */
[----:B------:R-:W-:Y:S01]  /*0f00*/  IMAD.MOV.U32 R0, RZ, RZ, RZ ;  /* 0x000000ffff007224 */ /* 0x000fe200078e00ff */
[----:B------:R-:W-:-:S06]  /*0f10*/  ULOP3.LUT UR15, UR19, 0xf, URZ, 0xc0, !UPT ;  /* 0x0000000f130f7892 */ /* 0x000fcc000f8ec0ff */
[----:B------:R-:W-:Y:S01]  /*0f20*/  ISETP.NE.AND P0, PT, RZ, UR15, PT ;  /* 0x0000000fff007c0c */ /* 0x000fe2000bf05270 */
[----:B------:R-:W-:-:S12]  /*0f30*/  BRA.U !UP0, `(.L_x_22) ;  /* 0x0000000508307547 */ /* 0x000fd8000b800000 */
[C---:B------:R-:W-:Y:S01]  /*0f40*/  IMAD.WIDE.U32 R10, R7.reuse, 0x4, R2 ;  /* 0x00000004070a7825 */ /* 0x040fe200078e0002 */
[----:B------:R-:W-:Y:S01]  /*0f50*/  ULOP3.LUT UR18, UR19, 0x7ffffff0, URZ, 0xc0, !UPT ;  /* 0x7ffffff013127892 */ /* 0x000fe2000f8ec0ff */
[C---:B------:R-:W-:Y:S01]  /*0f60*/  IADD3 R6, PT, PT, R7.reuse, 0x480, RZ ;  /* 0x0000048007067810 */ /* 0x040fe20007ffe0ff */
[----:B------:R-:W-:Y:S01]  /*0f70*/  UIADD3 UR10, UP0, UPT, UR11, 0x600, URZ ;  /* 0x000006000b0a7890 */ /* 0x000fe2000ff1e0ff */
[----:B------:R-:W-:Y:S01]  /*0f80*/  IMAD.WIDE.U32 R8, R7, 0x8, R4 ;  /* 0x0000000807087825 */ /* 0x000fe200078e0004 */
[----:B------:R-:W-:Y:S01]  /*0f90*/  IADD3 R10, P2, PT, R10, 0x800, RZ ;  /* 0x000008000a0a7810 */ /* 0x000fe20007f5e0ff */
[----:B------:R-:W-:Y:S02]  /*0fa0*/  UIADD3 UR8, UP1, UPT, UR13, 0xc00, URZ ;  /* 0x00000c000d087890 */ /* 0x000fe4000ff3e0ff */
[----:B------:R-:W-:Y:S01]  /*0fb0*/  IMAD.U32 R0, RZ, RZ, UR18 ;  /* 0x00000012ff007e24 */ /* 0x000fe2000f8e00ff */
[----:B------:R-:W-:Y:S01]  /*0fc0*/  IADD3 R8, P1, PT, R8, 0x1000, RZ ;  /* 0x0000100008087810 */ /* 0x000fe20007f3e0ff */
[----:B------:R-:W-:Y:S01]  /*0fd0*/  IMAD.X R11, RZ, RZ, R11, P2 ;  /* 0x000000ffff0b7224 */ /* 0x000fe200010e060b */
[----:B------:R-:W-:-:S02]  /*0fe0*/  UIADD3.X UR11, UPT, UPT, URZ, UR9, URZ, UP0, !UPT ;  /* 0x00000009ff0b7290 */ /* 0x000fc400087fe4ff */
[----:B------:R-:W-:Y:S01]  /*0ff0*/  IADD3.X R9, PT, PT, RZ, R9, RZ, P1, !PT ;  /* 0x00000009ff097210 */ /* 0x000fe20000ffe4ff */
[----:B------:R-:W-:Y:S02]  /*1000*/  UIADD3.X UR9, UPT, UPT, URZ, UR14, URZ, UP1, !UPT ;  /* 0x0000000eff097290 */ /* 0x000fe40008ffe4ff */
[----:B------:R-:W-:-:S12]  /*1010*/  UIADD3 UR13, UPT, UPT, -UR18, URZ, URZ ;  /* 0x000000ff120d7290 */ /* 0x000fd8000fffe1ff */
.L_x_23:
[----:B------:R-:W2:Y:S02]  /*1020*/  LDG.E R12, desc[UR20][R10.64+-0x800] ;  /* 0xfff800140a0c7981 */ /* 0x000ea4000c1e1900 */
[----:B--2---:R-:W0:Y:S02]  /*1030*/  I2F.F64 R12, R12 ;  /* 0x0000000c000c7312 */ /* 0x004e240000201c00 */
[----:B0-----:R0:W-:Y:S04]  /*1040*/  STG.E.64 desc[UR20][R8.64+-0x1000], R12 ;  /* 0xfff0000c08007986 */ /* 0x0011e8000c101b14 */
[----:B---3--:R-:W2:Y:S02]  /*1050*/  LDG.E R14, desc[UR20][R10.64+-0x600] ;  /* 0xfffa00140a0e7981 */ /* 0x008ea4000c1e1900 */
[----:B--2---:R-:W1:Y:S02]  /*1060*/  I2F.F64 R14, R14 ;  /* 0x0000000e000e7312 */ /* 0x004e640000201c00 */
[----:B-1----:R1:W-:Y:S04]  /*1070*/  STG.E.64 desc[UR20][R8.64+-0xc00], R14 ;  /* 0xfff4000e08007986 */ /* 0x0023e8000c101b14 */
[----:B------:R-:W2:Y:S02]  /*1080*/  LDG.E R16, desc[UR20][R10.64+-0x400] ;  /* 0xfffc00140a107981 */ /* 0x000ea4000c1e1900 */
[----:B--2---:R-:W2:Y:S02]  /*1090*/  I2F.F64 R16, R16 ;  /* 0x0000001000107312 */ /* 0x004ea40000201c00 */
[----:B--2---:R2:W-:Y:S04]  /*10a0*/  STG.E.64 desc[UR20][R8.64+-0x800], R16 ;  /* 0xfff8001008007986 */ /* 0x0045e8000c101b14 */
[----:B------:R-:W3:Y:S02]  /*10b0*/  LDG.E R18, desc[UR20][R10.64+-0x200] ;  /* 0xfffe00140a127981 */ /* 0x000ee4000c1e1900 */
[----:B---3--:R-:W3:Y:S02]  /*10c0*/  I2F.F64 R18, R18 ;  /* 0x0000001200127312 */ /* 0x008ee40000201c00 */
[----:B---3--:R3:W-:Y:S04]  /*10d0*/  STG.E.64 desc[UR20][R8.64+-0x400], R18 ;  /* 0xfffc001208007986 */ /* 0x0087e8000c101b14 */
[----:B------:R-:W0:Y:S02]  /*10e0*/  LDG.E R20, desc[UR20][R10.64] ;  /* 0x000000140a147981 */ /* 0x000e24000c1e1900 */
[----:B0-----:R-:W0:Y:S02]  /*10f0*/  I2F.F64 R12, R20 ;  /* 0x00000014000c7312 */ /* 0x001e240000201c00 */
[----:B0-----:R0:W-:Y:S04]  /*1100*/  STG.E.64 desc[UR20][R8.64], R12 ;  /* 0x0000000c08007986 */ /* 0x0011e8000c101b14 */
[----:B------:R-:W1:Y:S02]  /*1110*/  LDG.E R22, desc[UR20][R10.64+0x200] ;  /* 0x000200140a167981 */ /* 0x000e64000c1e1900 */
[----:B-1----:R-:W1:Y:S02]  /*1120*/  I2F.F64 R14, R22 ;  /* 0x00000016000e7312 */ /* 0x002e640000201c00 */
[----:B-1----:R1:W-:Y:S04]  /*1130*/  STG.E.64 desc[UR20][R8.64+0x400], R14 ;  /* 0x0004000e08007986 */ /* 0x0023e8000c101b14 */
[----:B------:R-:W2:Y:S02]  /*1140*/  LDG.E R23, desc[UR20][R10.64+0x400] ;  /* 0x000400140a177981 */ /* 0x000ea4000c1e1900 */
[----:B--2---:R-:W2:Y:S02]  /*1150*/  I2F.F64 R16, R23 ;  /* 0x0000001700107312 */ /* 0x004ea40000201c00 */
[----:B--2---:R2:W-:Y:S04]  /*1160*/  STG.E.64 desc[UR20][R8.64+0x800], R16 ;  /* 0x0008001008007986 */ /* 0x0045e8000c101b14 */
[----:B------:R-:W3:Y:S02]  /*1170*/  LDG.E R24, desc[UR20][R10.64+0x600] ;  /* 0x000600140a187981 */ /* 0x000ee4000c1e1900 */
[----:B---3--:R-:W3:Y:S02]  /*1180*/  I2F.F64 R18, R24 ;  /* 0x0000001800127312 */ /* 0x008ee40000201c00 */
[----:B---3--:R3:W-:Y:S04]  /*1190*/  STG.E.64 desc[UR20][R8.64+0xc00], R18 ;  /* 0x000c001208007986 */ /* 0x0087e8000c101b14 */
[----:B------:R-:W4:Y:S01]  /*11a0*/  LDG.E R20, desc[UR20][R10.64+0x800] ;  /* 0x000800140a147981 */ /* 0x000f22000c1e1900 */
[----:B0-----:R-:W-:Y:S01]  /*11b0*/  MOV R12, UR10 ;  /* 0x0000000a000c7c02 */ /* 0x001fe20008000f00 */
[----:B------:R-:W-:-:S04]  /*11c0*/  IMAD.U32 R13, RZ, RZ, UR11 ;  /* 0x0000000bff0d7e24 */ /* 0x000fc8000f8e00ff */
[----:B------:R-:W-:Y:S01]  /*11d0*/  IMAD.WIDE R12, R6, 0x4, R12 ;  /* 0x00000004060c7825 */ /* 0x000fe200078e020c */
[----:B----4-:R-:W0:Y:S02]  /*11e0*/  I2F.F64 R20, R20 ;  /* 0x0000001400147312 */ /* 0x010e240000201c00 */
[----:B0-----:R0:W-:Y:S04]  /*11f0*/  STG.E.64 desc[UR20][R8.64+0x1000], R20 ;  /* 0x0010001408007986 */ /* 0x0011e8000c101b14 */
[----:B------:R-:W2:Y:S01]  /*1200*/  LDG.E R22, desc[UR20][R12.64+-0x600] ;  /* 0xfffa00140c167981 */ /* 0x000ea2000c1e1900 */
[----:B-1----:R-:W-:Y:S01]  /*1210*/  MOV R14, UR8 ;  /* 0x00000008000e7c02 */ /* 0x002fe20008000f00 */
[----:B------:R-:W-:-:S04]  /*1220*/  IMAD.U32 R15, RZ, RZ, UR9 ;  /* 0x00000009ff0f7e24 */ /* 0x000fc8000f8e00ff */
[----:B------:R-:W-:Y:S01]  /*1230*/  IMAD.WIDE R14, R6, 0x8, R14 ;  /* 0x00000008060e7825 */ /* 0x000fe200078e020e */
[----:B--2---:R-:W1:Y:S04]  /*1240*/  I2F.F64 R16, R22 ;  /* 0x0000001600107312 */ /* 0x004e680000201c00 */
[----:B-1----:R1:W-:Y:S04]  /*1250*/  STG.E.64 desc[UR20][R14.64+-0xc00], R16 ;  /* 0xfff400100e007986 */ /* 0x0023e8000c101b14 */
[----:B---3--:R-:W2:Y:S02]  /*1260*/  LDG.E R18, desc[UR20][R12.64+-0x400] ;  /* 0xfffc00140c127981 */ /* 0x008ea4000c1e1900 */
[----:B--2---:R-:W2:Y:S02]  /*1270*/  I2F.F64 R18, R18 ;  /* 0x0000001200127312 */ /* 0x004ea40000201c00 */
[----:B--2---:R2:W-:Y:S04]  /*1280*/  STG.E.64 desc[UR20][R14.64+-0x800], R18 ;  /* 0xfff800120e007986 */ /* 0x0045e8000c101b14 */
[----:B------:R-:W0:Y:S02]  /*1290*/  LDG.E R24, desc[UR20][R12.64+-0x200] ;  /* 0xfffe00140c187981 */ /* 0x000e24000c1e1900 */
[----:B0-----:R-:W0:Y:S02]  /*12a0*/  I2F.F64 R20, R24 ;  /* 0x0000001800147312 */ /* 0x001e240000201c00 */
[----:B0-----:R0:W-:Y:S04]  /*12b0*/  STG.E.64 desc[UR20][R14.64+-0x400], R20 ;  /* 0xfffc00140e007986 */ /* 0x0011e8000c101b14 */
[----:B------:R-:W3:Y:S02]  /*12c0*/  LDG.E R22, desc[UR20][R12.64] ;  /* 0x000000140c167981 */ /* 0x000ee4000c1e1900 */
[----:B---3--:R-:W3:Y:S02]  /*12d0*/  I2F.F64 R22, R22 ;  /* 0x0000001600167312 */ /* 0x008ee40000201c00 */
[----:B---3--:R3:W-:Y:S04]  /*12e0*/  STG.E.64 desc[UR20][R14.64], R22 ;  /* 0x000000160e007986 */ /* 0x0087e8000c101b14 */
[----:B------:R-:W1:Y:S02]  /*12f0*/  LDG.E R25, desc[UR20][R12.64+0x200] ;  /* 0x000200140c197981 */ /* 0x000e64000c1e1900 */
[----:B-1----:R-:W1:Y:S02]  /*1300*/  I2F.F64 R16, R25 ;  /* 0x0000001900107312 */ /* 0x002e640000201c00 */
[----:B-1----:R3:W-:Y:S04]  /*1310*/  STG.E.64 desc[UR20][R14.64+0x400], R16 ;  /* 0x000400100e007986 */ /* 0x0027e8000c101b14 */
[----:B------:R-:W2:Y:S02]  /*1320*/  LDG.E R26, desc[UR20][R12.64+0x400] ;  /* 0x000400140c1a7981 */ /* 0x000ea4000c1e1900 */
[----:B--2---:R-:W1:Y:S02]  /*1330*/  I2F.F64 R18, R26 ;  /* 0x0000001a00127312 */ /* 0x004e640000201c00 */
[----:B-1----:R3:W-:Y:S04]  /*1340*/  STG.E.64 desc[UR20][R14.64+0x800], R18 ;  /* 0x000800120e007986 */ /* 0x0027e8000c101b14 */
[----:B------:R-:W0:Y:S01]  /*1350*/  LDG.E R24, desc[UR20][R12.64+0x600] ;  /* 0x000600140c187981 */ /* 0x000e22000c1e1900 */
[----:B------:R-:W-:Y:S01]  /*1360*/  UIADD3 UR13, UPT, UPT, UR13, 0x10, URZ ;  /* 0x000000100d0d7890 */ /* 0x000fe2000fffe0ff */
[----:B------:R-:W-:-:S02]  /*1370*/  IADD3 R10, P2, PT, R10, 0x2000, RZ ;  /* 0x000020000a0a7810 */ /* 0x000fc40007f5e0ff */
[----:B------:R-:W-:Y:S01]  /*1380*/  IADD3 R8, P1, PT, R8, 0x4000, RZ ;  /* 0x0000400008087810 */ /* 0x000fe20007f3e0ff */
[----:B------:R-:W-:Y:S01]  /*1390*/  UISETP.NE.AND UP0, UPT, UR13, URZ, UPT ;  /* 0x000000ff0d00728c */ /* 0x000fe2000bf05270 */
[----:B------:R-:W-:Y:S01]  /*13a0*/  IADD3 R6, PT, PT, R6, 0x800, RZ ;  /* 0x0000080006067810 */ /* 0x000fe20007ffe0ff */
[----:B------:R-:W-:Y:S01]  /*13b0*/  IMAD.X R11, RZ, RZ, R11, P2 ;  /* 0x000000ffff0b7224 */ /* 0x000fe200010e060b */
[----:B------:R-:W-:Y:S01]  /*13c0*/  IADD3.X R9, PT, PT, RZ, R9, RZ, P1, !PT ;  /* 0x00000009ff097210 */ /* 0x000fe20000ffe4ff */
[----:B0-----:R-:W0:Y:S02]  /*13d0*/  I2F.F64 R20, R24 ;  /* 0x0000001800147312 */ /* 0x001e240000201c00 */
[----:B0-----:R3:W-:Y:S03]  /*13e0*/  STG.E.64 desc[UR20][R14.64+0xc00], R20 ;  /* 0x000c00140e007986 */ /* 0x0017e6000c101b14 */
[----:B------:R-:W-:Y:S05]  /*13f0*/  BRA.U UP0, `(.L_x_23) ;  /* 0xfffffffd00087547 */ /* 0x000fea000b83ffff */
.L_x_22:
[----:B------:R-:W-:Y:S05]  /*1400*/  @!P0 EXIT ;  /* 0x000000000000894d */ /* 0x000fea0003800000 */
[----:B------:R-:W-:Y:S02]  /*1410*/  UISETP.GE.U32.AND UP0, UPT, UR15, 0x8, UPT ;  /* 0x000000080f00788c */ /* 0x000fe4000bf06070 */
[----:B------:R-:W-:-:S06]  /*1420*/  ULOP3.LUT UR8, UR19, 0x7, URZ, 0xc0, !UPT ;  /* 0x0000000713087892 */ /* 0x000fcc000f8ec0ff */
[----:B------:R-:W-:Y:S01]  /*1430*/  ISETP.NE.AND P0, PT, RZ, UR8, PT ;  /* 0x00000008ff007c0c */ /* 0x000fe2000bf05270 */
[----:B------:R-:W-:-:S12]  /*1440*/  BRA.U !UP0, `(.L_x_24) ;  /* 0x0000000108707547 */ /* 0x000fd8000b800000 */
[----:B------:R-:W-:-:S04]  /*1450*/  IMAD R11, R0, 0x80, R7 ;  /* 0x00000080000b7824 */ /* 0x000fc800078e0207 */
[----:B------:R-:W-:-:S05]  /*1460*/  IMAD.WIDE R8, R11, 0x4, R2 ;  /* 0x000000040b087825 */ /* 0x000fca00078e0202 */
[----:B------:R-:W2:Y:S01]  /*1470*/  LDG.E R12, desc[UR20][R8.64] ;  /* 0x00000014080c7981 */ /* 0x000ea2000c1e1900 */
[----:B------:R-:W-:Y:S01]  /*1480*/  IMAD.WIDE R10, R11, 0x8, R4 ;  /* 0x000000080b0a7825 */ /* 0x000fe200078e0204 */
[----:B--2---:R-:W0:Y:S04]  /*1490*/  I2F.F64 R12, R12 ;  /* 0x0000000c000c7312 */ /* 0x004e280000201c00 */
        /* <DEDUP_REMOVED lines=17> */
[----:B--2---:R-:W1:Y:S02]  /*15b0*/  I2F.F64 R16, R21 ;  /* 0x0000001500107312 */ /* 0x004e640000201c00 */
[----:B-1----:R0:W-:Y:S04]  /*15c0*/  STG.E.64 desc[UR20][R10.64+0x1800], R16 ;  /* 0x001800100a007986 */ /* 0x0021e8000c101b14 */
[----:B------:R-:W3:Y:S01]  /*15d0*/  LDG.E R22, desc[UR20][R8.64+0xe00] ;  /* 0x000e001408167981 */ /* 0x000ee2000c1e1900 */
[----:B------:R-:W-:Y:S01]  /*15e0*/  IADD3 R0, PT, PT, R0, 0x8, RZ ;  /* 0x0000000800007810 */ /* 0x000fe20007ffe0ff */
[----:B---3--:R-:W1:Y:S02]  /*15f0*/  I2F.F64 R18, R22 ;  /* 0x0000001600127312 */ /* 0x008e640000201c00 */
[----:B-1----:R0:W-:Y:S04]  /*1600*/  STG.E.64 desc[UR20][R10.64+0x1c00], R18 ;  /* 0x001c00120a007986 */ /* 0x0021e8000c101b14 */
.L_x_24:
[----:B------:R-:W-:Y:S05]  /*1610*/  @!P0 EXIT ;  /* 0x000000000000894d */ /* 0x000fea0003800000 */
[----:B------:R-:W-:Y:S02]  /*1620*/  UISETP.GE.U32.AND UP0, UPT, UR8, 0x4, UPT ;  /* 0x000000040800788c */ /* 0x000fe4000bf06070 */
[----:B------:R-:W-:-:S06]  /*1630*/  ULOP3.LUT UR9, UR19, 0x3, URZ, 0xc0, !UPT ;  /* 0x0000000313097892 */ /* 0x000fcc000f8ec0ff */
[----:B------:R-:W-:Y:S01]  /*1640*/  ISETP.NE.AND P0, PT, RZ, UR9, PT ;  /* 0x00000009ff007c0c */ /* 0x000fe2000bf05270 */
[----:B------:R-:W-:-:S12]  /*1650*/  BRA.U !UP0, `(.L_x_25) ;  /* 0x0000000108407547 */ /* 0x000fd8000b800000 */
[----:B0--3--:R-:W-:-:S04]  /*1660*/  IMAD R15, R0, 0x80, R7 ;  /* 0x00000080000f7824 */ /* 0x009fc800078e0207 */
[----:B------:R-:W-:-:S05]  /*1670*/  IMAD.WIDE R12, R15, 0x4, R2 ;  /* 0x000000040f0c7825 */ /* 0x000fca00078e0202 */
[----:B------:R-:W2:Y:S01]  /*1680*/  LDG.E R2, desc[UR20][R12.64] ;  /* 0x000000140c027981 */ /* 0x000ea2000c1e1900 */
[----:B------:R-:W-:Y:S01]  /*1690*/  IMAD.WIDE R14, R15, 0x8, R4 ;  /* 0x000000080f0e7825 */ /* 0x000fe200078e0204 */
[----:B--2---:R-:W0:Y:S04]  /*16a0*/  I2F.F64 R2, R2 ;  /* 0x0000000200027312 */ /* 0x004e280000201c00 */
[----:B0-----:R1:W-:Y:S04]  /*16b0*/  STG.E.64 desc[UR20][R14.64], R2 ;  /* 0x000000020e007986 */ /* 0x0013e8000c101b14 */
[----:B------:R-:W2:Y:S02]  /*16c0*/  LDG.E R4, desc[UR20][R12.64+0x200] ;  /* 0x000200140c047981 */ /* 0x000ea4000c1e1900 */
[----:B--2---:R-:W0:Y:S02]  /*16d0*/  I2F.F64 R4, R4 ;  /* 0x0000000400047312 */ /* 0x004e240000201c00 */
[----:B0-----:R1:W-:Y:S04]  /*16e0*/  STG.E.64 desc[UR20][R14.64+0x400], R4 ;  /* 0x000400040e007986 */ /* 0x0013e8000c101b14 */
[----:B------:R-:W2:Y:S02]  /*16f0*/  LDG.E R8, desc[UR20][R12.64+0x400] ;  /* 0x000400140c087981 */ /* 0x000ea4000c1e1900 */
[----:B--2---:R-:W0:Y:S02]  /*1700*/  I2F.F64 R8, R8 ;  /* 0x0000000800087312 */ /* 0x004e240000201c00 */
[----:B0-----:R1:W-:Y:S04]  /*1710*/  STG.E.64 desc[UR20][R14.64+0x800], R8 ;  /* 0x000800080e007986 */ /* 0x0013e8000c101b14 */
[----:B------:R-:W2:Y:S01]  /*1720*/  LDG.E R10, desc[UR20][R12.64+0x600] ;  /* 0x000600140c0a7981 */ /* 0x000ea2000c1e1900 */
[----:B------:R-:W-:Y:S01]  /*1730*/  IADD3 R0, PT, PT, R0, 0x4, RZ ;  /* 0x0000000400007810 */ /* 0x000fe20007ffe0ff */
[----:B--2---:R-:W0:Y:S02]  /*1740*/  I2F.F64 R10, R10 ;  /* 0x0000000a000a7312 */ /* 0x004e240000201c00 */
[----:B0-----:R1:W-:Y:S04]  /*1750*/  STG.E.64 desc[UR20][R14.64+0xc00], R10 ;  /* 0x000c000a0e007986 */ /* 0x0013e8000c101b14 */
.L_x_25:
[----:B------:R-:W-:Y:S05]  /*1760*/  @!P0 EXIT ;  /* 0x000000000000894d */ /* 0x000fea0003800000 */
[----:B------:R-:W-:Y:S01]  /*1770*/  ULEA UR8, UP0, UR16, UR4, 0x3 ;  /* 0x0000000410087291 */ /* 0x000fe2000f8018ff */
[----:B-1----:R-:W-:Y:S01]  /*1780*/  IMAD R9, R0, 0x80, R7 ;  /* 0x0000008000097824 */ /* 0x002fe200078e0207 */
[----:B------:R-:W-:Y:S02]  /*1790*/  ULEA UR6, UP1, UR16, UR6, 0x2 ;  /* 0x0000000610067291 */ /* 0x000fe4000f8210ff */
[----:B------:R-:W-:Y:S02]  /*17a0*/  ULEA.HI.X UR5, UR16, UR5, UR12, 0x3, UP0 ;  /* 0x0000000510057291 */ /* 0x000fe400080f1c0c */
[----:B------:R-:W-:Y:S02]  /*17b0*/  ULEA.HI.X UR7, UR16, UR7, UR12, 0x2, UP1 ;  /* 0x0000000710077291 */ /* 0x000fe400088f140c */
[----:B------:R-:W-:-:S12]  /*17c0*/  UIADD3 UR4, UPT, UPT, -UR9, URZ, URZ ;  /* 0x000000ff09047290 */ /* 0x000fd8000fffe1ff */
.L_x_26:
[----:B------:R-:W-:Y:S01]  /*17d0*/  MOV R4, UR6 ;  /* 0x0000000600047c02 */ /* 0x000fe20008000f00 */
[----:B------:R-:W-:-:S04]  /*17e0*/  IMAD.U32 R5, RZ, RZ, UR7 ;  /* 0x00000007ff057e24 */ /* 0x000fc8000f8e00ff */
[----:B------:R-:W-:-:S06]  /*17f0*/  IMAD.WIDE R4, R9, 0x4, R4 ;  /* 0x0000000409047825 */ /* 0x000fcc00078e0204 */
[----:B------:R-:W2:Y:S01]  /*1800*/  LDG.E R4, desc[UR20][R4.64] ;  /* 0x0000001404047981 */ /* 0x000ea2000c1e1900 */
[----:B------:R-:W-:Y:S01]  /*1810*/  UIADD3 UR4, UPT, UPT, UR4, 0x1, URZ ;  /* 0x0000000104047890 */ /* 0x000fe2000fffe0ff */
[----:B-1----:R-:W-:Y:S01]  /*1820*/  MOV R2, UR8 ;  /* 0x0000000800027c02 */ /* 0x002fe20008000f00 */
[----:B------:R-:W-:-:S04]  /*1830*/  IMAD.U32 R3, RZ, RZ, UR5 ;  /* 0x00000005ff037e24 */ /* 0x000fc8000f8e00ff */
[----:B------:R-:W-:Y:S01]  /*1840*/  ISETP.NE.AND P0, PT, RZ, UR4, PT ;  /* 0x00000004ff007c0c */ /* 0x000fe2000bf05270 */
[----:B------:R-:W-:Y:S01]  /*1850*/  IMAD.WIDE R2, R9, 0x8, R2 ;  /* 0x0000000809027825 */ /* 0x000fe200078e0202 */
[----:B--2---:R-:W1:Y:S04]  /*1860*/  I2F.F64 R6, R4 ;  /* 0x0000000400067312 */ /* 0x004e680000201c00 */
[----:B-1----:R1:W-:Y:S07]  /*1870*/  STG.E.64 desc[UR20][R2.64], R6 ;  /* 0x0000000602007986 */ /* 0x0023ee000c101b14 */
[----:B------:R-:W-:Y:S05]  /*1880*/  @!P0 EXIT ;  /* 0x000000000000894d */ /* 0x000fea0003800000 */
[----:B------:R-:W-:Y:S01]  /*1890*/  IADD3 R9, PT, PT, R9, 0x80, RZ ;  /* 0x0000008009097810 */ /* 0x000fe20007ffe0ff */
[----:B------:R-:W-:Y:S06]  /*18a0*/  BRA `(.L_x_26) ;  /* 0xfffffffc00c87947 */ /* 0x000fec000383ffff */
.L_x_27:
[----:B------:R-:W-:-:S00]  /*18b0*/  BRA `(.L_x_27) ;  /* 0xfffffffc00fc7947 */ /* 0x000fc0000383ffff */
[----:B------:R-:W-:-:S00]  /*18c0*/  NOP ;  /* 0x0000000000007918 */ /* 0x000fc00000000000 */
        /* <DEDUP_REMOVED lines=11> */
.L_x_132:


//--------------------- .text._ZN3cub18CUB_300001_SM_10006detail9transform16transform_kernelINS2_10policy_hubILb1EN4cuda3std3__45tupleIJN6thrust24THRUST_300001_SM_1000_NS10device_ptrIiEEEEEE10policy1000EiNS7_10__identityENSB_IdEEJPiEEEvT0_iT1_T2_DpNS2_10kernel_argIT3_EE --------------------------
	.section	.text._ZN3cub18CUB_300001_SM_10006detail9transform16transform_kernelINS2_10policy_hubILb1EN4cuda3std3__45tupleIJN6thrust24THRUST_300001_SM_1000_NS10device_ptrIiEEEEEE10policy1000EiNS7_10__identityENSB_IdEEJPiEEEvT0_iT1_T2_DpNS2_10kernel_argIT3_EE,"ax",@progbits
	.align	128
        .global         _ZN3cub18CUB_300001_SM_10006detail9transform16transform_kernelINS2_10policy_hubILb1EN4cuda3std3__45tupleIJN6thrust24THRUST_300001_SM_1000_NS10device_ptrIiEEEEEE10policy1000EiNS7_10__identityENSB_IdEEJPiEEEvT0_iT1_T2_DpNS2_10kernel_argIT3_EE
        .type           _ZN3cub18CUB_300001_SM_10006detail9transform16transform_kernelINS2_10policy_hubILb1EN4cuda3std3__45tupleIJN6thrust24THRUST_300001_SM_1000_NS10device_ptrIiEEEEEE10policy1000EiNS7_10__identityENSB_IdEEJPiEEEvT0_iT1_T2_DpNS2_10kernel_argIT3_EE,@function
        .size           _ZN3cub18CUB_300001_SM_10006detail9transform16transform_kernelINS2_10policy_hubILb1EN4cuda3std3__45tupleIJN6thrust24THRUST_300001_SM_1000_NS10device_ptrIiEEEEEE10policy1000EiNS7_10__identityENSB_IdEEJPiEEEvT0_iT1_T2_DpNS2_10kernel_argIT3_EE,(.L_x_133 - _ZN3cub18CUB_300001_SM_10006detail9transform16transform_kernelINS2_10policy_hubILb1EN4cuda3std3__45tupleIJN6thrust24THRUST_300001_SM_1000_NS10device_ptrIiEEEEEE10policy1000EiNS7_10__identityENSB_IdEEJPiEEEvT0_iT1_T2_DpNS2_10kernel_argIT3_EE)
        .other          _ZN3cub18CUB_300001_SM_10006detail9transform16transform_kernelINS2_10policy_hubILb1EN4cuda3std3__45tupleIJN6thrust24THRUST_300001_SM_1000_NS10device_ptrIiEEEEEE10policy1000EiNS7_10__identityENSB_IdEEJPiEEEvT0_iT1_T2_DpNS2_10kernel_argIT3_EE,@"STO_CUDA_ENTRY STV_DEFAULT"
_ZN3cub18CUB_300001_SM_10006detail9transform16transform_kernelINS2_10policy_hubILb1EN4cuda3std3__45tupleIJN6thrust24THRUST_300001_SM_1000_NS10device_ptrIiEEEEEE10policy1000EiNS7_10__identityENSB_IdEEJPiEEEvT0_iT1_T2_DpNS2_10kernel_argIT3_EE:
.text._ZN3cub18CUB_300001_SM_10006detail9transform16transform_kernelINS2_10policy_hubILb1EN4cuda3std3__45tupleIJN6thrust24THRUST_300001_SM_1000_NS10device_ptrIiEEEEEE10policy1000EiNS7_10__identityENSB_IdEEJPiEEEvT0_iT1_T2_DpNS2_10kernel_argIT3_EE:
[----:B------:R-:W-:Y:S08]  /*0000*/  LDC R1, c[0x0][0x37c] ;  /* 0x0000df00ff017b82 */ /* 0x000ff00000000800 */
[----:B------:R-:W0:Y:S01]  /*0010*/  LDC.64 R10, c[0x0][0x380] ;  /* 0x0000e000ff0a7b82 */ /* 0x000e220000000a00 */
[----:B------:R-:W1:Y:S01]  /*0020*/  S2R R0, SR_TID.X ;  /* 0x0000000000007919 */ /* 0x000e620000002100 */
[----:B------:R-:W2:Y:S01]  /*0030*/  LDCU.64 UR6, c[0x0][0x358] ;  /* 0x00006b00ff0677ac */ /* 0x000ea20008000a00 */
[----:B------:R-:W-:Y:S05]  /*0040*/  BSSY.RECONVERGENT B0, `(.L_x_28) ;  /* 0x0000016000007945 */ /* 0x000fea0003800200 */
[----:B------:R-:W3:Y:S08]  /*0050*/  S2UR UR4, SR_CTAID.X ;  /* 0x00000000000479c3 */ /* 0x000ef00000002500 */
[----:B------:R-:W4:Y:S01]  /*0060*/  LDC.64 R6, c[0x0][0x398] ;  /* 0x0000e600ff067b82 */ /* 0x000f220000000a00 */
[----:B0-----:R-:W-:-:S07]  /*0070*/  IMAD.SHL.U32 R4, R11, 0x80, RZ ;  /* 0x000000800b047824 */ /* 0x001fce00078e00ff */
[----:B------:R-:W0:Y:S01]  /*0080*/  LDC.64 R8, c[0x0][0x390] ;  /* 0x0000e400ff087b82 */ /* 0x000e220000000a00 */
[----:B---3--:R-:W-:Y:S01]  /*0090*/  IMAD R3, R4, UR4, RZ ;  /* 0x0000000404037c24 */ /* 0x008fe2000f8e02ff */
[----:B-1----:R-:W-:-:S03]  /*00a0*/  SHF.L.U32 R13, R0, 0x7, RZ ;  /* 0x00000007000d7819 */ /* 0x002fc600000006ff */
[----:B------:R-:W-:-:S05]  /*00b0*/  IMAD.IADD R5, R10, 0x1, -R3 ;  /* 0x000000010a057824 */ /* 0x000fca00078e0a03 */
[CC--:B------:R-:W-:Y:S02]  /*00c0*/  VIMNMX R2, PT, PT, R4.reuse, R5.reuse, PT ;  /* 0x0000000504027248 */ /* 0x0c0fe40003fe0100 */
[----:B------:R-:W-:-:S03]  /*00d0*/  ISETP.GT.AND P1, PT, R4, R5, PT ;  /* 0x000000050400720c */ /* 0x000fc60003f24270 */
[----:B------:R-:W-:-:S05]  /*00e0*/  IMAD.SHL.U32 R10, R2, 0x4, RZ ;  /* 0x00000004020a7824 */ /* 0x000fca00078e00ff */
[----:B------:R-:W-:-:S13]  /*00f0*/  ISETP.GE.AND P0, PT, R13, R10, PT ;  /* 0x0000000a0d00720c */ /* 0x000fda0003f06270 */
[----:B--2-4-:R-:W-:Y:S05]  /*0100*/  @P0 BRA `(.L_x_29) ;  /* 0x0000000000240947 */ /* 0x014fea0003800000 */
[----:B------:R-:W1:Y:S02]  /*0110*/  LDC.64 R4, c[0x0][0x398] ;  /* 0x0000e600ff047b82 */ /* 0x000e640000000a00 */
[----:B-1----:R-:W-:-:S04]  /*0120*/  IMAD.WIDE.U32 R4, R0, 0x80, R4 ;  /* 0x0000008000047825 */ /* 0x002fc800078e0004 */
[----:B------:R-:W-:-:S07]  /*0130*/  IMAD.WIDE R4, R3, 0x4, R4 ;  /* 0x0000000403047825 */ /* 0x000fce00078e0204 */
.L_x_30:
[----:B------:R-:W-:Y:S01]  /*0140*/  VIADD R13, R13, 0x4000 ;  /* 0x000040000d0d7836 */ /* 0x000fe20000000000 */
[----:B------:R1:W-:Y:S04]  /*0150*/  CCTL.E.PF2 [R4] ;  /* 0x000000000400798f */ /* 0x0003e80000800100 */
[----:B------:R-:W-:Y:S02]  /*0160*/  ISETP.GE.AND P0, PT, R13, R10, PT ;  /* 0x0000000a0d00720c */ /* 0x000fe40003f06270 */
[----:B-1----:R-:W-:-:S04]  /*0170*/  IADD3 R4, P2, PT, R4, 0x4000, RZ ;  /* 0x0000400004047810 */ /* 0x002fc80007f5e0ff */
[----:B------:R-:W-:-:S07]  /*0180*/  IADD3.X R5, PT, PT, RZ, R5, RZ, P2, !PT ;  /* 0x00000005ff057210 */ /* 0x000fce00017fe4ff */
[----:B------:R-:W-:Y:S05]  /*0190*/  @!P0 BRA `(.L_x_30) ;  /* 0xfffffffc00e88947 */ /* 0x000fea000383ffff */
.L_x_29:
[----:B------:R-:W-:Y:S05]  /*01a0*/  BSYNC.RECONVERGENT B0 ;  /* 0x0000000000007941 */ /* 0x000fea0003800200 */
.L_x_28:
[----:B------:R-:W-:-:S04]  /*01b0*/  IMAD.WIDE R6, R3, 0x4, R6 ;  /* 0x0000000403067825 */ /* 0x000fc800078e0206 */
[----:B0-----:R-:W-:Y:S01]  /*01c0*/  IMAD.WIDE R8, R3, 0x8, R8 ;  /* 0x0000000803087825 */ /* 0x001fe200078e0208 */
[----:B------:R-:W-:Y:S06]  /*01d0*/  @P1 BRA `(.L_x_31) ;  /* 0x00000008005c1947 */ /* 0x000fec0003800000 */
[----:B------:R-:W-:-:S13]  /*01e0*/  ISETP.GE.AND P0, PT, R11, 0x1, PT ;  /* 0x000000010b00780c */ /* 0x000fda0003f06270 */
[----:B------:R-:W-:Y:S05]  /*01f0*/  @!P0 EXIT ;  /* 0x000000000000894d */ /* 0x000fea0003800000 */
[C---:B------:R-:W-:Y:S01]  /*0200*/  ISETP.GE.U32.AND P1, PT, R11.reuse, 0x10, PT ;  /* 0x000000100b00780c */ /* 0x040fe20003f26070 */
[----:B------:R-:W-:Y:S01]  /*0210*/  IMAD.MOV.U32 R5, RZ, RZ, RZ ;  /* 0x000000ffff057224 */ /* 0x000fe200078e00ff */
[----:B------:R-:W-:-:S04]  /*0220*/  LOP3.LUT R2, R11, 0xf, RZ, 0xc0, !PT ;  /* 0x0000000f0b027812 */ /* 0x000fc800078ec0ff */
[----:B------:R-:W-:-:S07]  /*0230*/  ISETP.NE.AND P0, PT, R2, RZ, PT ;  /* 0x000000ff0200720c */ /* 0x000fce0003f05270 */
[----:B------:R-:W-:Y:S06]  /*0240*/  @!P1 BRA `(.L_x_32) ;  /* 0x0000000400209947 */ /* 0x000fec0003800000 */
[----:B------:R-:W-:-:S04]  /*0250*/  IMAD.WIDE.U32 R4, R0, 0x8, R8 ;  /* 0x0000000800047825 */ /* 0x000fc800078e0008 */
[----:B------:R-:W-:Y:S01]  /*0260*/  IMAD.WIDE.U32 R12, R0, 0x4, R6 ;  /* 0x00000004000c7825 */ /* 0x000fe200078e0006 */
[----:B------:R-:W-:-:S03]  /*0270*/  IADD3 R10, P3, PT, R4, 0x1000, RZ ;  /* 0x00001000040a7810 */ /* 0x000fc60007f7e0ff */
[----:B------:R-:W-:Y:S01]  /*0280*/  VIADD R4, R0, 0x480 ;  /* 0x0000048000047836 */ /* 0x000fe20000000000 */
[----:B------:R-:W-:Y:S01]  /*0290*/  IADD3 R14, P1, PT, R12, 0x800, RZ ;  /* 0x000008000c0e7810 */ /* 0x000fe20007f3e0ff */
[----:B------:R-:W-:Y:S01]  /*02a0*/  IMAD.X R25, RZ, RZ, R5, P3 ;  /* 0x000000ffff197224 */ /* 0x000fe200018e0605 */
[----:B------:R-:W-:Y:S02]  /*02b0*/  IADD3 R12, P2, PT, R6, 0x600, RZ ;  /* 0x00000600060c7810 */ /* 0x000fe40007f5e0ff */
[----:B------:R-:W-:Y:S02]  /*02c0*/  LOP3.LUT R5, R11, 0x7ffffff0, RZ, 0xc0, !PT ;  /* 0x7ffffff00b057812 */ /* 0x000fe400078ec0ff */
[----:B------:R-:W-:Y:S02]  /*02d0*/  IADD3 R16, P3, PT, R8, 0xc00, RZ ;  /* 0x00000c0008107810 */ /* 0x000fe40007f7e0ff */
[----:B------:R-:W-:Y:S01]  /*02e0*/  IADD3.X R15, PT, PT, RZ, R13, RZ, P1, !PT ;  /* 0x0000000dff0f7210 */ /* 0x000fe20000ffe4ff */
[----:B------:R-:W-:Y:S01]  /*02f0*/  IMAD.X R13, RZ, RZ, R7, P2 ;  /* 0x000000ffff0d7224 */ /* 0x000fe200010e0607 */
[----:B------:R-:W-:Y:S01]  /*0300*/  IADD3.X R17, PT, PT, RZ, R9, RZ, P3, !PT ;  /* 0x00000009ff117210 */ /* 0x000fe20001ffe4ff */
[----:B------:R-:W-:-:S08]  /*0310*/  IMAD.MOV R28, RZ, RZ, -R5 ;  /* 0x000000ffff1c7224 */ /* 0x000fd000078e0a05 */
.L_x_33:
[----:B-1----:R-:W2:Y:S01]  /*0320*/  LDG.E R18, desc[UR6][R14.64+-0x800] ;  /* 0xfff800060e127981 */ /* 0x002ea2000c1e1900 */
[----:B------:R-:W-:Y:S01]  /*0330*/  IMAD.MOV.U32 R11, RZ, RZ, R25 ;  /* 0x000000ffff0b7224 */ /* 0x000fe200078e0019 */
[----:B--2---:R-:W0:Y:S04]  /*0340*/  I2F.F64 R18, R18 ;  /* 0x0000001200127312 */ /* 0x004e280000201c00 */
[----:B0-----:R0:W-:Y:S04]  /*0350*/  STG.E.64 desc[UR6][R10.64+-0x1000], R18 ;  /* 0xfff000120a007986 */ /* 0x0011e8000c101b06 */
[----:B------:R-:W2:Y:S02]  /*0360*/  LDG.E R20, desc[UR6][R14.64+-0x600] ;  /* 0xfffa00060e147981 */ /* 0x000ea4000c1e1900 */
[----:B--2---:R-:W1:Y:S02]  /*0370*/  I2F.F64 R20, R20 ;  /* 0x0000001400147312 */ /* 0x004e640000201c00 */
[----:B-1----:R-:W-:Y:S04]  /*0380*/  STG.E.64 desc[UR6][R10.64+-0xc00], R20 ;  /* 0xfff400140a007986 */ /* 0x002fe8000c101b06 */
[----:B------:R-:W2:Y:S02]  /*0390*/  LDG.E R22, desc[UR6][R14.64+-0x400] ;  /* 0xfffc00060e167981 */ /* 0x000ea4000c1e1900 */
[----:B--2---:R-:W1:Y:S02]  /*03a0*/  I2F.F64 R22, R22 ;  /* 0x0000001600167312 */ /* 0x004e640000201c00 */
[----:B-1----:R1:W-:Y:S04]  /*03b0*/  STG.E.64 desc[UR6][R10.64+-0x800], R22 ;  /* 0xfff800160a007986 */ /* 0x0023e8000c101b06 */
[----:B------:R-:W2:Y:S02]  /*03c0*/  LDG.E R24, desc[UR6][R14.64+-0x200] ;  /* 0xfffe00060e187981 */ /* 0x000ea4000c1e1900 */
[----:B--2---:R-:W2:Y:S02]  /*03d0*/  I2F.F64 R24, R24 ;  /* 0x0000001800187312 */ /* 0x004ea40000201c00 */
[----:B--2---:R2:W-:Y:S04]  /*03e0*/  STG.E.64 desc[UR6][R10.64+-0x400], R24 ;  /* 0xfffc00180a007986 */ /* 0x0045e8000c101b06 */
[----:B------:R-:W0:Y:S02]  /*03f0*/  LDG.E R29, desc[UR6][R14.64] ;  /* 0x000000060e1d7981 */ /* 0x000e24000c1e1900 */
[----:B0-----:R-:W0:Y:S02]  /*0400*/  I2F.F64 R18, R29 ;  /* 0x0000001d00127312 */ /* 0x001e240000201c00 */
[----:B0-----:R-:W-:Y:S04]  /*0410*/  STG.E.64 desc[UR6][R10.64], R18 ;  /* 0x000000120a007986 */ /* 0x001fe8000c101b06 */
[----:B------:R-:W3:Y:S02]  /*0420*/  LDG.E R26, desc[UR6][R14.64+0x200] ;  /* 0x000200060e1a7981 */ /* 0x000ee4000c1e1900 */
[----:B---3--:R-:W0:Y:S02]  /*0430*/  I2F.F64 R26, R26 ;  /* 0x0000001a001a7312 */ /* 0x008e240000201c00 */
[----:B0-----:R-:W-:Y:S04]  /*0440*/  STG.E.64 desc[UR6][R10.64+0x400], R26 ;  /* 0x0004001a0a007986 */ /* 0x001fe8000c101b06 */
[----:B------:R-:W1:Y:S02]  /*0450*/  LDG.E R29, desc[UR6][R14.64+0x400] ;  /* 0x000400060e1d7981 */ /* 0x000e64000c1e1900 */
[----:B-1----:R-:W0:Y:S02]  /*0460*/  I2F.F64 R22, R29 ;  /* 0x0000001d00167312 */ /* 0x002e240000201c00 */
[----:B0-----:R-:W-:Y:S04]  /*0470*/  STG.E.64 desc[UR6][R10.64+0x800], R22 ;  /* 0x000800160a007986 */ /* 0x001fe8000c101b06 */
[----:B------:R-:W3:Y:S02]  /*0480*/  LDG.E R20, desc[UR6][R14.64+0x600] ;  /* 0x000600060e147981 */ /* 0x000ee4000c1e1900 */
[----:B---3--:R-:W0:Y:S02]  /*0490*/  I2F.F64 R20, R20 ;  /* 0x0000001400147312 */ /* 0x008e240000201c00 */
[----:B0-----:R0:W-:Y:S04]  /*04a0*/  STG.E.64 desc[UR6][R10.64+0xc00], R20 ;  /* 0x000c00140a007986 */ /* 0x0011e8000c101b06 */
[----:B--2---:R-:W2:Y:S01]  /*04b0*/  LDG.E R24, desc[UR6][R14.64+0x800] ;  /* 0x000800060e187981 */ /* 0x004ea2000c1e1900 */
[C---:B0-----:R-:W-:Y:S01]  /*04c0*/  IMAD.WIDE R20, R4.reuse, 0x4, R12 ;  /* 0x0000000404147825 */ /* 0x041fe200078e020c */
[----:B--2---:R-:W0:Y:S02]  /*04d0*/  I2F.F64 R18, R24 ;  /* 0x0000001800127312 */ /* 0x004e240000201c00 */
[----:B0-----:R0:W-:Y:S04]  /*04e0*/  STG.E.64 desc[UR6][R10.64+0x1000], R18 ;  /* 0x001000120a007986 */ /* 0x0011e8000c101b06 */
[----:B------:R-:W2:Y:S01]  /*04f0*/  LDG.E R25, desc[UR6][R20.64+-0x600] ;  /* 0xfffa000614197981 */ /* 0x000ea2000c1e1900 */
[----:B0-----:R-:W-:Y:S01]  /*0500*/  IMAD.WIDE R18, R4, 0x8, R16 ;  /* 0x0000000804127825 */ /* 0x001fe200078e0210 */
[----:B--2---:R-:W0:Y:S04]  /*0510*/  I2F.F64 R24, R25 ;  /* 0x0000001900187312 */ /* 0x004e280000201c00 */
[----:B0-----:R-:W-:Y:S04]  /*0520*/  STG.E.64 desc[UR6][R18.64+-0xc00], R24 ;  /* 0xfff4001812007986 */ /* 0x001fe8000c101b06 */
[----:B------:R-:W2:Y:S02]  /*0530*/  LDG.E R26, desc[UR6][R20.64+-0x400] ;  /* 0xfffc0006141a7981 */ /* 0x000ea4000c1e1900 */
[----:B--2---:R-:W0:Y:S02]  /*0540*/  I2F.F64 R26, R26 ;  /* 0x0000001a001a7312 */ /* 0x004e240000201c00 */
[----:B0-----:R-:W-:Y:S04]  /*0550*/  STG.E.64 desc[UR6][R18.64+-0x800], R26 ;  /* 0xfff8001a12007986 */ /* 0x001fe8000c101b06 */
[----:B------:R-:W2:Y:S02]  /*0560*/  LDG.E R29, desc[UR6][R20.64+-0x200] ;  /* 0xfffe0006141d7981 */ /* 0x000ea4000c1e1900 */
[----:B--2---:R-:W0:Y:S02]  /*0570*/  I2F.F64 R22, R29 ;  /* 0x0000001d00167312 */ /* 0x004e240000201c00 */
[----:B0-----:R0:W-:Y:S04]  /*0580*/  STG.E.64 desc[UR6][R18.64+-0x400], R22 ;  /* 0xfffc001612007986 */ /* 0x0011e8000c101b06 */
[----:B------:R-:W0:Y:S02]  /*0590*/  LDG.E R29, desc[UR6][R20.64] ;  /* 0x00000006141d7981 */ /* 0x000e24000c1e1900 */
[----:B0-----:R-:W0:Y:S02]  /*05a0*/  I2F.F64 R22, R29 ;  /* 0x0000001d00167312 */ /* 0x001e240000201c00 */
[----:B0-----:R-:W-:Y:S04]  /*05b0*/  STG.E.64 desc[UR6][R18.64], R22 ;  /* 0x0000001612007986 */ /* 0x001fe8000c101b06 */
[----:B------:R-:W2:Y:S02]  /*05c0*/  LDG.E R24, desc[UR6][R20.64+0x200] ;  /* 0x0002000614187981 */ /* 0x000ea4000c1e1900 */
[----:B--2---:R-:W0:Y:S02]  /*05d0*/  I2F.F64 R24, R24 ;  /* 0x0000001800187312 */ /* 0x004e240000201c00 */
[----:B0-----:R0:W-:Y:S04]  /*05e0*/  STG.E.64 desc[UR6][R18.64+0x400], R24 ;  /* 0x0004001812007986 */ /* 0x0011e8000c101b06 */
[----:B------:R-:W2:Y:S02]  /*05f0*/  LDG.E R26, desc[UR6][R20.64+0x400] ;  /* 0x00040006141a7981 */ /* 0x000ea4000c1e1900 */
[----:B--2---:R-:W1:Y:S02]  /*0600*/  I2F.F64 R26, R26 ;  /* 0x0000001a001a7312 */ /* 0x004e640000201c00 */
[----:B-1----:R1:W-:Y:S04]  /*0610*/  STG.E.64 desc[UR6][R18.64+0x800], R26 ;  /* 0x0008001a12007986 */ /* 0x0023e8000c101b06 */
[----:B------:R-:W2:Y:S01]  /*0620*/  LDG.E R29, desc[UR6][R20.64+0x600] ;  /* 0x00060006141d7981 */ /* 0x000ea2000c1e1900 */
[----:B------:R-:W-:-:S02]  /*0630*/  IADD3 R28, PT, PT, R28, 0x10, RZ ;  /* 0x000000101c1c7810 */ /* 0x000fc40007ffe0ff */
[----:B------:R-:W-:Y:S02]  /*0640*/  IADD3 R10, P2, PT, R10, 0x4000, RZ ;  /* 0x000040000a0a7810 */ /* 0x000fe40007f5e0ff */
[----:B------:R-:W-:Y:S02]  /*0650*/  ISETP.NE.AND P1, PT, R28, RZ, PT ;  /* 0x000000ff1c00720c */ /* 0x000fe40003f25270 */
[----:B------:R-:W-:Y:S01]  /*0660*/  IADD3 R14, P3, PT, R14, 0x2000, RZ ;  /* 0x000020000e0e7810 */ /* 0x000fe20007f7e0ff */
[----:B0-----:R-:W-:Y:S01]  /*0670*/  IMAD.X R25, RZ, RZ, R11, P2 ;  /* 0x000000ffff197224 */ /* 0x001fe200010e060b */
[----:B------:R-:W-:-:S03]  /*0680*/  IADD3 R4, PT, PT, R4, 0x800, RZ ;  /* 0x0000080004047810 */ /* 0x000fc60007ffe0ff */
[----:B------:R-:W-:Y:S01]  /*0690*/  IMAD.X R15, RZ, RZ, R15, P3 ;  /* 0x000000ffff0f7224 */ /* 0x000fe200018e060f */
[----:B--2---:R-:W0:Y:S02]  /*06a0*/  I2F.F64 R22, R29 ;  /* 0x0000001d00167312 */ /* 0x004e240000201c00 */
[----:B0-----:R1:W-:Y:S03]  /*06b0*/  STG.E.64 desc[UR6][R18.64+0xc00], R22 ;  /* 0x000c001612007986 */ /* 0x0013e6000c101b06 */
[----:B------:R-:W-:Y:S05]  /*06c0*/  @P1 BRA `(.L_x_33) ;  /* 0xfffffffc00141947 */ /* 0x000fea000383ffff */
.L_x_32:
[----:B------:R-:W-:Y:S05]  /*06d0*/  @!P0 EXIT ;  /* 0x000000000000894d */ /* 0x000fea0003800000 */
[----:B------:R-:W0:Y:S01]  /*06e0*/  LDCU UR4, c[0x0][0x384] ;  /* 0x00007080ff0477ac */ /* 0x000e220008000800 */
[----:B------:R-:W-:Y:S01]  /*06f0*/  ISETP.GE.U32.AND P0, PT, R2, 0x8, PT ;  /* 0x000000080200780c */ /* 0x000fe20003f06070 */
[----:B0-----:R-:W-:-:S06]  /*0700*/  ULOP3.LUT UR5, UR4, 0x7, URZ, 0xc0, !UPT ;  /* 0x0000000704057892 */ /* 0x001fcc000f8ec0ff */
[----:B------:R-:W-:-:S06]  /*0710*/  ISETP.NE.AND P1, PT, RZ, UR5, PT ;  /* 0x00000005ff007c0c */ /* 0x000fcc000bf25270 */
[----:B------:R-:W-:Y:S07]  /*0720*/  @!P0 BRA `(.L_x_34) ;  /* 0x0000000000708947 */ /* 0x000fee0003800000 */
[----:B------:R-:W-:-:S04]  /*0730*/  IMAD R11, R5, 0x80, R0 ;  /* 0x00000080050b7824 */ /* 0x000fc800078e0200 */
[----:B------:R-:W-:-:S05]  /*0740*/  IMAD.WIDE R12, R11, 0x4, R6 ;  /* 0x000000040b0c7825 */ /* 0x000fca00078e0206 */
[----:B------:R-:W2:Y:S01]  /*0750*/  LDG.E R14, desc[UR6][R12.64] ;  /* 0x000000060c0e7981 */ /* 0x000ea2000c1e1900 */
[----:B------:R-:W-:Y:S01]  /*0760*/  IMAD.WIDE R10, R11, 0x8, R8 ;  /* 0x000000080b0a7825 */ /* 0x000fe200078e0208 */
[----:B--2---:R-:W0:Y:S04]  /*0770*/  I2F.F64 R14, R14 ;  /* 0x0000000e000e7312 */ /* 0x004e280000201c00 */
[----:B0-----:R0:W-:Y:S04]  /*0780*/  STG.E.64 desc[UR6][R10.64], R14 ;  /* 0x0000000e0a007986 */ /* 0x0011e8000c101b06 */
[----:B------:R-:W2:Y:S02]  /*0790*/  LDG.E R16, desc[UR6][R12.64+0x200] ;  /* 0x000200060c107981 */ /* 0x000ea4000c1e1900 */
[----:B--2---:R-:W2:Y:S02]  /*07a0*/  I2F.F64 R16, R16 ;  /* 0x0000001000107312 */ /* 0x004ea40000201c00 */
[----:B--2---:R2:W-:Y:S04]  /*07b0*/  STG.E.64 desc[UR6][R10.64+0x400], R16 ;  /* 0x000400100a007986 */ /* 0x0045e8000c101b06 */
[----:B-1----:R-:W3:Y:S02]  /*07c0*/  LDG.E R18, desc[UR6][R12.64+0x400] ;  /* 0x000400060c127981 */ /* 0x002ee4000c1e1900 */
[----:B---3--:R-:W1:Y:S02]  /*07d0*/  I2F.F64 R18, R18 ;  /* 0x0000001200127312 */ /* 0x008e640000201c00 */
[----:B-1----:R1:W-:Y:S04]  /*07e0*/  STG.E.64 desc[UR6][R10.64+0x800], R18 ;  /* 0x000800120a007986 */ /* 0x0023e8000c101b06 */
[----:B------:R-:W3:Y:S02]  /*07f0*/  LDG.E R20, desc[UR6][R12.64+0x600] ;  /* 0x000600060c147981 */ /* 0x000ee4000c1e1900 */
[----:B---3--:R-:W3:Y:S02]  /*0800*/  I2F.F64 R20, R20 ;  /* 0x0000001400147312 */ /* 0x008ee40000201c00 */
[----:B---3--:R3:W-:Y:S04]  /*0810*/  STG.E.64 desc[UR6][R10.64+0xc00], R20 ;  /* 0x000c00140a007986 */ /* 0x0087e8000c101b06 */
[----:B------:R-:W0:Y:S02]  /*0820*/  LDG.E R2, desc[UR6][R12.64+0x800] ;  /* 0x000800060c027981 */ /* 0x000e24000c1e1900 */
[----:B0-----:R-:W0:Y:S02]  /*0830*/  I2F.F64 R14, R2 ;  /* 0x00000002000e7312 */ /* 0x001e240000201c00 */
[----:B0-----:R0:W-:Y:S04]  /*0840*/  STG.E.64 desc[UR6][R10.64+0x1000], R14 ;  /* 0x0010000e0a007986 */ /* 0x0011e8000c101b06 */
[----:B------:R-:W2:Y:S02]  /*0850*/  LDG.E R4, desc[UR6][R12.64+0xa00] ;  /* 0x000a00060c047981 */ /* 0x000ea4000c1e1900 */
[----:B--2---:R-:W2:Y:S02]  /*0860*/  I2F.F64 R16, R4 ;  /* 0x0000000400107312 */ /* 0x004ea40000201c00 */
[----:B--2---:R0:W-:Y:S04]  /*0870*/  STG.E.64 desc[UR6][R10.64+0x1400], R16 ;  /* 0x001400100a007986 */ /* 0x0041e8000c101b06 */
[----:B------:R-:W1:Y:S02]  /*0880*/  LDG.E R22, desc[UR6][R12.64+0xc00] ;  /* 0x000c00060c167981 */ /* 0x000e64000c1e1900 */
[----:B-1----:R-:W1:Y:S02]  /*0890*/  I2F.F64 R18, R22 ;  /* 0x0000001600127312 */ /* 0x002e640000201c00 */
[----:B-1----:R0:W-:Y:S04]  /*08a0*/  STG.E.64 desc[UR6][R10.64+0x1800], R18 ;  /* 0x001800120a007986 */ /* 0x0021e8000c101b06 */
[----:B------:R-:W3:Y:S01]  /*08b0*/  LDG.E R23, desc[UR6][R12.64+0xe00] ;  /* 0x000e00060c177981 */ /* 0x000ee2000c1e1900 */
[----:B------:R-:W-:Y:S01]  /*08c0*/  VIADD R5, R5, 0x8 ;  /* 0x0000000805057836 */ /* 0x000fe20000000000 */
[----:B---3--:R-:W1:Y:S02]  /*08d0*/  I2F.F64 R20, R23 ;  /* 0x0000001700147312 */ /* 0x008e640000201c00 */
[----:B-1----:R0:W-:Y:S04]  /*08e0*/  STG.E.64 desc[UR6][R10.64+0x1c00], R20 ;  /* 0x001c00140a007986 */ /* 0x0021e8000c101b06 */
.L_x_34:
[----:B------:R-:W-:Y:S05]  /*08f0*/  @!P1 EXIT ;  /* 0x000000000000994d */ /* 0x000fea0003800000 */
[----:B------:R-:W-:Y:S02]  /*0900*/  UISETP.GE.U32.AND UP0, UPT, UR5, 0x4, UPT ;  /* 0x000000040500788c */ /* 0x000fe4000bf06070 */
[----:B------:R-:W-:-:S06]  /*0910*/  ULOP3.LUT UR4, UR4, 0x3, URZ, 0xc0, !UPT ;  /* 0x0000000304047892 */ /* 0x000fcc000f8ec0ff */
[----:B------:R-:W-:Y:S01]  /*0920*/  ISETP.NE.AND P0, PT, RZ, UR4, PT ;  /* 0x00000004ff007c0c */ /* 0x000fe2000bf05270 */
[----:B------:R-:W-:-:S12]  /*0930*/  BRA.U !UP0, `(.L_x_35) ;  /* 0x0000000108407547 */ /* 0x000fd8000b800000 */
[----:B0-----:R-:W-:-:S05]  /*0940*/  LEA R17, R5, R0, 0x7 ;  /* 0x0000000005117211 */ /* 0x001fca00078e38ff */
[----:B------:R-:W-:-:S05]  /*0950*/  IMAD.WIDE R14, R17, 0x4, R6 ;  /* 0x00000004110e7825 */ /* 0x000fca00078e0206 */
[----:B------:R-:W2:Y:S01]  /*0960*/  LDG.E R6, desc[UR6][R14.64] ;  /* 0x000000060e067981 */ /* 0x000ea2000c1e1900 */
[----:B------:R-:W-:Y:S01]  /*0970*/  IMAD.WIDE R16, R17, 0x8, R8 ;  /* 0x0000000811107825 */ /* 0x000fe200078e0208 */
[----:B--2---:R-:W0:Y:S04]  /*0980*/  I2F.F64 R6, R6 ;  /* 0x0000000600067312 */ /* 0x004e280000201c00 */
[----:B0-----:R2:W-:Y:S04]  /*0990*/  STG.E.64 desc[UR6][R16.64], R6 ;  /* 0x0000000610007986 */ /* 0x0015e8000c101b06 */
[----:B------:R-:W3:Y:S02]  /*09a0*/  LDG.E R8, desc[UR6][R14.64+0x200] ;  /* 0x000200060e087981 */ /* 0x000ee4000c1e1900 */
[----:B---3--:R-:W0:Y:S02]  /*09b0*/  I2F.F64 R8, R8 ;  /* 0x0000000800087312 */ /* 0x008e240000201c00 */
[----:B0-----:R2:W-:Y:S04]  /*09c0*/  STG.E.64 desc[UR6][R16.64+0x400], R8 ;  /* 0x0004000810007986 */ /* 0x0015e8000c101b06 */
[----:B------:R-:W3:Y:S02]  /*09d0*/  LDG.E R10, desc[UR6][R14.64+0x400] ;  /* 0x000400060e0a7981 */ /* 0x000ee4000c1e1900 */
[----:B---3--:R-:W0:Y:S02]  /*09e0*/  I2F.F64 R10, R10 ;  /* 0x0000000a000a7312 */ /* 0x008e240000201c00 */
[----:B0-----:R2:W-:Y:S04]  /*09f0*/  STG.E.64 desc[UR6][R16.64+0x800], R10 ;  /* 0x0008000a10007986 */ /* 0x0015e8000c101b06 */
[----:B------:R-:W3:Y:S01]  /*0a00*/  LDG.E R12, desc[UR6][R14.64+0x600] ;  /* 0x000600060e0c7981 */ /* 0x000ee2000c1e1900 */
[----:B------:R-:W-:Y:S01]  /*0a10*/  VIADD R5, R5, 0x4 ;  /* 0x0000000405057836 */ /* 0x000fe20000000000 */
[----:B---3--:R-:W0:Y:S02]  /*0a20*/  I2F.F64 R12, R12 ;  /* 0x0000000c000c7312 */ /* 0x008e240000201c00 */
[----:B0-----:R2:W-:Y:S04]  /*0a30*/  STG.E.64 desc[UR6][R16.64+0xc00], R12 ;  /* 0x000c000c10007986 */ /* 0x0015e8000c101b06 */
.L_x_35:
[----:B------:R-:W-:Y:S05]  /*0a40*/  @!P0 EXIT ;  /* 0x000000000000894d */ /* 0x000fea0003800000 */
[----:B--2---:R-:W2:Y:S01]  /*0a50*/  LDC.64 R6, c[0x0][0x390] ;  /* 0x0000e400ff067b82 */ /* 0x004ea20000000a00 */
[----:B------:R-:W-:Y:S01]  /*0a60*/  IMAD R13, R5, 0x80, R0 ;  /* 0x00000080050d7824 */ /* 0x000fe200078e0200 */
[----:B------:R-:W-:-:S06]  /*0a70*/  UIADD3 UR4, UPT, UPT, -UR4, URZ, URZ ;  /* 0x000000ff04047290 */ /* 0x000fcc000fffe1ff */
[----:B0-----:R-:W0:Y:S01]  /*0a80*/  LDC.64 R10, c[0x0][0x398] ;  /* 0x0000e600ff0a7b82 */ /* 0x001e220000000a00 */
[----:B--2---:R-:W-:-:S04]  /*0a90*/  IMAD.WIDE R8, R3, 0x8, R6 ;  /* 0x0000000803087825 */ /* 0x004fc800078e0206 */
[----:B0-----:R-:W-:-:S07]  /*0aa0*/  IMAD.WIDE R10, R3, 0x4, R10 ;  /* 0x00000004030a7825 */ /* 0x001fce00078e020a */
.L_x_36:
[----:B------:R-:W-:-:S06]  /*0ab0*/  IMAD.WIDE R4, R13, 0x4, R10 ;  /* 0x000000040d047825 */ /* 0x000fcc00078e020a */
[----:B------:R-:W2:Y:S01]  /*0ac0*/  LDG.E R4, desc[UR6][R4.64] ;  /* 0x0000000604047981 */ /* 0x000ea2000c1e1900 */
[C---:B0-----:R-:W-:Y:S01]  /*0ad0*/  IMAD.WIDE R2, R13.reuse, 0x8, R8 ;  /* 0x000000080d027825 */ /* 0x041fe200078e0208 */
[----:B------:R-:W-:Y:S01]  /*0ae0*/  UIADD3 UR4, UPT, UPT, UR4, 0x1, URZ ;  /* 0x0000000104047890 */ /* 0x000fe2000fffe0ff */
[----:B------:R-:W-:-:S03]  /*0af0*/  IADD3 R13, PT, PT, R13, 0x80, RZ ;  /* 0x000000800d0d7810 */ /* 0x000fc60007ffe0ff */
[----:B------:R-:W-:Y:S01]  /*0b00*/  UISETP.NE.AND UP0, UPT, UR4, URZ, UPT ;  /* 0x000000ff0400728c */ /* 0x000fe2000bf05270 */
[----:B--2---:R-:W0:Y:S02]  /*0b10*/  I2F.F64 R6, R4 ;  /* 0x0000000400067312 */ /* 0x004e240000201c00 */
[----:B0-----:R0:W-:Y:S06]  /*0b20*/  STG.E.64 desc[UR6][R2.64], R6 ;  /* 0x0000000602007986 */ /* 0x0011ec000c101b06 */
[----:B------:R-:W-:Y:S05]  /*0b30*/  BRA.U UP0, `(.L_x_36) ;  /* 0xfffffffd00dc7547 */ /* 0x000fea000b83ffff */
[----:B------:R-:W-:Y:S05]  /*0b40*/  EXIT ;  /* 0x000000000000794d */ /* 0x000fea0003800000 */
.L_x_31:
[----:B------:R-:W-:-:S13]  /*0b50*/  ISETP.GE.AND P0, PT, R11, 0x1, PT ;  /* 0x000000010b00780c */ /* 0x000fda0003f06270 */
[----:B------:R-:W-:Y:S05]  /*0b60*/  @!P0 EXIT ;  /* 0x000000000000894d */ /* 0x000fea0003800000 */
[C---:B------:R-:W-:Y:S01]  /*0b70*/  ISETP.GE.U32.AND P0, PT, R11.reuse, 0x8, PT ;  /* 0x000000080b00780c */ /* 0x040fe20003f06070 */
[----:B------:R-:W-:Y:S01]  /*0b80*/  IMAD.MOV.U32 R3, RZ, RZ, RZ ;  /* 0x000000ffff037224 */ /* 0x000fe200078e00ff */
[----:B------:R-:W-:-:S11]  /*0b90*/  LOP3.LUT R22, R11, 0x7, RZ, 0xc0, !PT ;  /* 0x000000070b167812 */ /* 0x000fd600078ec0ff */
[----:B------:R-:W-:Y:S05]  /*0ba0*/  @!P0 BRA `(.L_x_37) ;  /* 0x0000000000d08947 */ /* 0x000fea0003800000 */
[----:B------:R-:W-:Y:S01]  /*0bb0*/  LOP3.LUT R3, R11, 0x7ffffff8, RZ, 0xc0, !PT ;  /* 0x7ffffff80b037812 */ /* 0x000fe200078ec0ff */
[----:B------:R-:W-:-:S07]  /*0bc0*/  IMAD.MOV.U32 R10, RZ, RZ, RZ ;  /* 0x000000ffff0a7224 */ /* 0x000fce00078e00ff */
.L_x_40:
[----:B------:R-:W-:-:S04]  /*0bd0*/  LEA R11, R10, R0, 0x7 ;  /* 0x000000000a0b7211 */ /* 0x000fc800078e38ff */
[----:B------:R-:W-:-:S13]  /*0be0*/  ISETP.GE.AND P0, PT, R11, R2, PT ;  /* 0x000000020b00720c */ /* 0x000fda0003f06270 */
[----:B0-----:R-:W-:-:S05]  /*0bf0*/  @!P0 IMAD.WIDE.U32 R12, R11, 0x4, R6 ;  /* 0x000000040b0c8825 */ /* 0x001fca00078e0006 */
[----:B------:R-:W2:Y:S01]  /*0c00*/  @!P0 LDG.E R14, desc[UR6][R12.64] ;  /* 0x000000060c0e8981 */ /* 0x000ea2000c1e1900 */
[C---:B------:R-:W-:Y:S02]  /*0c10*/  VIADD R21, R11.reuse, 0x80 ;  /* 0x000000800b157836 */ /* 0x040fe40000000000 */
[----:B------:R-:W-:-:S03]  /*0c20*/  @!P0 IMAD.WIDE.U32 R16, R11, 0x8, R8 ;  /* 0x000000080b108825 */ /* 0x000fc600078e0008 */
[C---:B------:R-:W-:Y:S01]  /*0c30*/  ISETP.GE.AND P1, PT, R21.reuse, R2, PT ;  /* 0x000000021500720c */ /* 0x040fe20003f26270 */
[----:B------:R-:W-:Y:S01]  /*0c40*/  IMAD.WIDE R4, R21, 0x4, R6 ;  /* 0x0000000415047825 */ /* 0x000fe200078e0206 */
[----:B--2---:R-:W0:Y:S02]  /*0c50*/  @!P0 I2F.F64 R14, R14 ;  /* 0x0000000e000e8312 */ /* 0x004e240000201c00 */
[----:B0-----:R0:W-:Y:S09]  /*0c60*/  @!P0 STG.E.64 desc[UR6][R16.64], R14 ;  /* 0x0000000e10008986 */ /* 0x0011f2000c101b06 */
[----:B------:R-:W2:Y:S01]  /*0c70*/  @!P1 LDG.E R18, desc[UR6][R4.64] ;  /* 0x0000000604129981 */ /* 0x000ea2000c1e1900 */
[----:B------:R-:W-:-:S02]  /*0c80*/  VIADD R23, R11, 0x100 ;  /* 0x000001000b177836 */ /* 0x000fc40000000000 */
[----:B------:R-:W-:-:S03]  /*0c90*/  IMAD.WIDE R12, R21, 0x8, R8 ;  /* 0x00000008150c7825 */ /* 0x000fc600078e0208 */
[----:B------:R-:W-:Y:S01]  /*0ca0*/  ISETP.GE.AND P0, PT, R23, R2, PT ;  /* 0x000000021700720c */ /* 0x000fe20003f06270 */
[----:B--2---:R-:W1:Y:S02]  /*0cb0*/  @!P1 I2F.F64 R18, R18 ;  /* 0x0000001200129312 */ /* 0x004e640000201c00 */
[----:B-1----:R1:W-:Y:S10]  /*0cc0*/  @!P1 STG.E.64 desc[UR6][R12.64], R18 ;  /* 0x000000120c009986 */ /* 0x0023f4000c101b06 */
[----:B------:R-:W2:Y:S01]  /*0cd0*/  @!P0 LDG.E R20, desc[UR6][R4.64+0x200] ;  /* 0x0002000604148981 */ /* 0x000ea2000c1e1900 */
[----:B------:R-:W-:-:S04]  /*0ce0*/  IADD3 R23, PT, PT, R11, 0x180, RZ ;  /* 0x000001800b177810 */ /* 0x000fc80007ffe0ff */
[----:B------:R-:W-:Y:S01]  /*0cf0*/  ISETP.GE.AND P1, PT, R23, R2, PT ;  /* 0x000000021700720c */ /* 0x000fe20003f26270 */
[----:B--2---:R-:W2:Y:S02]  /*0d00*/  @!P0 I2F.F64 R20, R20 ;  /* 0x0000001400148312 */ /* 0x004ea40000201c00 */
[----:B--2---:R2:W-:Y:S10]  /*0d10*/  @!P0 STG.E.64 desc[UR6][R12.64+0x400], R20 ;  /* 0x000400140c008986 */ /* 0x0045f4000c101b06 */
[----:B0-----:R-:W3:Y:S01]  /*0d20*/  @!P1 LDG.E R14, desc[UR6][R4.64+0x400] ;  /* 0x00040006040e9981 */ /* 0x001ee2000c1e1900 */
[----:B------:R-:W-:-:S05]  /*0d30*/  VIADD R17, R11, 0x200 ;  /* 0x000002000b117836 */ /* 0x000fca0000000000 */
[----:B------:R-:W-:Y:S01]  /*0d40*/  ISETP.GE.AND P0, PT, R17, R2, PT ;  /* 0x000000021100720c */ /* 0x000fe20003f06270 */
[----:B---3--:R-:W0:Y:S02]  /*0d50*/  @!P1 I2F.F64 R14, R14 ;  /* 0x0000000e000e9312 */ /* 0x008e240000201c00 */
[----:B0-----:R0:W-:Y:S10]  /*0d60*/  @!P1 STG.E.64 desc[UR6][R12.64+0x800], R14 ;  /* 0x0008000e0c009986 */ /* 0x0011f4000c101b06 */
[----:B------:R-:W3:Y:S01]  /*0d70*/  @!P0 LDG.E R16, desc[UR6][R4.64+0x600] ;  /* 0x0006000604108981 */ /* 0x000ee2000c1e1900 */
[----:B-1----:R-:W-:-:S04]  /*0d80*/  IADD3 R19, PT, PT, R11, 0x280, RZ ;  /* 0x000002800b137810 */ /* 0x002fc80007ffe0ff */
[----:B------:R-:W-:Y:S01]  /*0d90*/  ISETP.GE.AND P1, PT, R19, R2, PT ;  /* 0x000000021300720c */ /* 0x000fe20003f26270 */
[----:B---3--:R-:W1:Y:S02]  /*0da0*/  @!P0 I2F.F64 R16, R16 ;  /* 0x0000001000108312 */ /* 0x008e640000201c00 */
[----:B-1----:R1:W-:Y:S10]  /*0db0*/  @!P0 STG.E.64 desc[UR6][R12.64+0xc00], R16 ;  /* 0x000c00100c008986 */ /* 0x0023f4000c101b06 */
[----:B------:R-:W3:Y:S01]  /*0dc0*/  @!P1 LDG.E R18, desc[UR6][R4.64+0x800] ;  /* 0x0008000604129981 */ /* 0x000ee2000c1e1900 */
[----:B--2---:R-:W-:-:S05]  /*0dd0*/  VIADD R21, R11, 0x300 ;  /* 0x000003000b157836 */ /* 0x004fca0000000000 */
[-C--:B------:R-:W-:Y:S01]  /*0de0*/  ISETP.GE.AND P0, PT, R21, R2.reuse, PT ;  /* 0x000000021500720c */ /* 0x080fe20003f06270 */
[----:B---3--:R-:W2:Y:S02]  /*0df0*/  @!P1 I2F.F64 R18, R18 ;  /* 0x0000001200129312 */ /* 0x008ea40000201c00 */
        /* <DEDUP_REMOVED lines=8> */
[----:B------:R-:W-:-:S13]  /*0e80*/  ISETP.GE.AND P0, PT, R11, R2, PT ;  /* 0x000000020b00720c */ /* 0x000fda0003f06270 */
[----:B-1----:R-:W-:Y:S05]  /*0e90*/  @P0 BRA `(.L_x_39) ;  /* 0x00000000000c0947 */ /* 0x002fea0003800000 */
[----:B------:R-:W2:Y:S02]  /*0ea0*/  LDG.E R14, desc[UR6][R4.64+0xc00] ;  /* 0x000c0006040e7981 */ /* 0x000ea4000c1e1900 */
[----:B--2---:R-:W0:Y:S02]  /*0eb0*/  I2F.F64 R14, R14 ;  /* 0x0000000e000e7312 */ /* 0x004e240000201c00 */
[----:B0-----:R0:W-:Y:S02]  /*0ec0*/  STG.E.64 desc[UR6][R12.64+0x1800], R14 ;  /* 0x0018000e0c007986 */ /* 0x0011e4000c101b06 */
.L_x_39:
[----:B------:R-:W-:Y:S05]  /*0ed0*/  BSYNC.RECONVERGENT B0 ;  /* 0x0000000000007941 */ /* 0x000fea0003800200 */
.L_x_38:
[----:B------:R-:W-:Y:S05]  /*0ee0*/  @P1 BRA `(.L_x_40) ;  /* 0xfffffffc00381947 */ /* 0x000fea000383ffff */
.L_x_37:
[----:B------:R-:W-:-:S13]  /*0ef0*/  ISETP.NE.AND P0, PT, R22, RZ, PT ;  /* 0x000000ff1600720c */ /* 0x000fda0003f05270 */
[----:B------:R-:W-:Y:S05]  /*0f00*/  @!P0 EXIT ;  /* 0x000000000000894d */ /* 0x000fea0003800000 */
[----:B------:R-:W1:Y:S01]  /*0f10*/  LDC R4, c[0x0][0x384] ;  /* 0x0000e100ff047b82 */ /* 0x000e620000000800 */
[----:B------:R-:W-:Y:S02]  /*0f20*/  ISETP.GE.U32.AND P1, PT, R22, 0x4, PT ;  /* 0x000000041600780c */ /* 0x000fe40003f26070 */
[----:B-1----:R-:W-:-:S04]  /*0f30*/  LOP3.LUT R5, R4, 0x3, RZ, 0xc0, !PT ;  /* 0x0000000304057812 */ /* 0x002fc800078ec0ff */
[----:B------:R-:W-:-:S07]  /*0f40*/  ISETP.NE.AND P0, PT, R5, RZ, PT ;  /* 0x000000ff0500720c */ /* 0x000fce0003f05270 */
[----:B------:R-:W-:Y:S06]  /*0f50*/  @!P1 BRA `(.L_x_41) ;  /* 0x0000000000749947 */ /* 0x000fec0003800000 */
[----:B------:R-:W-:-:S04]  /*0f60*/  LEA R23, R3, R0, 0x7 ;  /* 0x0000000003177211 */ /* 0x000fc800078e38ff */
[----:B------:R-:W-:-:S13]  /*0f70*/  ISETP.GE.AND P1, PT, R23, R2, PT ;  /* 0x000000021700720c */ /* 0x000fda0003f26270 */
[----:B------:R-:W-:-:S05]  /*0f80*/  @!P1 IMAD.WIDE R10, R23, 0x4, R6 ;  /* 0x00000004170a9825 */ /* 0x000fca00078e0206 */
[----:B0-----:R-:W2:Y:S01]  /*0f90*/  @!P1 LDG.E R12, desc[UR6][R10.64] ;  /* 0x000000060a0c9981 */ /* 0x001ea2000c1e1900 */
[C---:B------:R-:W-:Y:S02]  /*0fa0*/  VIADD R21, R23.reuse, 0x80 ;  /* 0x0000008017157836 */ /* 0x040fe40000000000 */
[----:B------:R-:W-:-:S03]  /*0fb0*/  @!P1 IMAD.WIDE R14, R23, 0x8, R8 ;  /* 0x00000008170e9825 */ /* 0x000fc600078e0208 */
[----:B------:R-:W-:-:S13]  /*0fc0*/  ISETP.GE.AND P2, PT, R21, R2, PT ;  /* 0x000000021500720c */ /* 0x000fda0003f46270 */
[----:B------:R-:W-:Y:S01]  /*0fd0*/  @!P2 IMAD.WIDE R16, R21, 0x4, R6 ;  /* 0x000000041510a825 */ /* 0x000fe200078e0206 */
[----:B--2---:R-:W0:Y:S02]  /*0fe0*/  @!P1 I2F.F64 R12, R12 ;  /* 0x0000000c000c9312 */ /* 0x004e240000201c00 */
[----:B0-----:R0:W-:Y:S04]  /*0ff0*/  @!P1 STG.E.64 desc[UR6][R14.64], R12 ;  /* 0x0000000c0e009986 */ /* 0x0011e8000c101b06 */
[----:B------:R-:W2:Y:S01]  /*1000*/  @!P2 LDG.E R18, desc[UR6][R16.64] ;  /* 0x000000061012a981 */ /* 0x000ea2000c1e1900 */
[----:B------:R-:W-:Y:S01]  /*1010*/  IADD3 R25, PT, PT, R23, 0x100, RZ ;  /* 0x0000010017197810 */ /* 0x000fe20007ffe0ff */
[----:B------:R-:W-:-:S03]  /*1020*/  @!P2 IMAD.WIDE R10, R21, 0x8, R8 ;  /* 0x00000008150aa825 */ /* 0x000fc600078e0208 */
[----:B------:R-:W-:-:S13]  /*1030*/  ISETP.GE.AND P1, PT, R25, R2, PT ;  /* 0x000000021900720c */ /* 0x000fda0003f26270 */
[----:B------:R-:W-:Y:S01]  /*1040*/  @!P1 IMAD.WIDE R20, R25, 0x4, R6 ;  /* 0x0000000419149825 */ /* 0x000fe200078e0206 */
[----:B--2---:R-:W1:Y:S02]  /*1050*/  @!P2 I2F.F64 R18, R18 ;  /* 0x000000120012a312 */ /* 0x004e640000201c00 */
[----:B-1----:R1:W-:Y:S04]  /*1060*/  @!P2 STG.E.64 desc[UR6][R10.64], R18 ;  /* 0x000000120a00a986 */ /* 0x0023e8000c101b06 */
[----:B------:R-:W2:Y:S01]  /*1070*/  @!P1 LDG.E R20, desc[UR6][R20.64] ;  /* 0x0000000614149981 */ /* 0x000ea2000c1e1900 */
[----:B------:R-:W-:Y:S02]  /*1080*/  VIADD R27, R23, 0x180 ;  /* 0x00000180171b7836 */ /* 0x000fe40000000000 */
[----:B0-----:R-:W-:-:S03]  /*1090*/  @!P1 IMAD.WIDE R14, R25, 0x8, R8 ;  /* 0x00000008190e9825 */ /* 0x001fc600078e0208 */
[----:B------:R-:W-:-:S13]  /*10a0*/  ISETP.GE.AND P2, PT, R27, R2, PT ;  /* 0x000000021b00720c */ /* 0x000fda0003f46270 */
        /* <DEDUP_REMOVED lines=8> */
.L_x_41:
[----:B------:R-:W-:Y:S05]  /*1130*/  @!P0 EXIT ;  /* 0x000000000000894d */ /* 0x000fea0003800000 */
[----:B------:R-:W-:Y:S02]  /*1140*/  ISETP.NE.AND P0, PT, R5, 0x1, PT ;  /* 0x000000010500780c */ /* 0x000fe40003f05270 */
[----:B------:R-:W-:-:S04]  /*1150*/  LOP3.LUT R4, R4, 0x1, RZ, 0xc0, !PT ;  /* 0x0000000104047812 */ /* 0x000fc800078ec0ff */
[----:B------:R-:W-:-:S07]  /*1160*/  ISETP.NE.U32.AND P2, PT, R4, 0x1, PT ;  /* 0x000000010400780c */ /* 0x000fce0003f45070 */
[----:B------:R-:W-:Y:S06]  /*1170*/  @!P0 BRA `(.L_x_42) ;  /* 0x00000000003c8947 */ /* 0x000fec0003800000 */
[----:B01----:R-:W-:-:S05]  /*1180*/  IMAD R13, R3, 0x80, R0 ;  /* 0x00000080030d7824 */ /* 0x003fca00078e0200 */
[----:B------:R-:W-:-:S13]  /*1190*/  ISETP.GE.AND P0, PT, R13, R2, PT ;  /* 0x000000020d00720c */ /* 0x000fda0003f06270 */
[----:B------:R-:W-:-:S06]  /*11a0*/  @!P0 IMAD.WIDE R4, R13, 0x4, R6 ;  /* 0x000000040d048825 */ /* 0x000fcc00078e0206 */
[----:B------:R-:W2:Y:S01]  /*11b0*/  @!P0 LDG.E R4, desc[UR6][R4.64] ;  /* 0x0000000604048981 */ /* 0x000ea2000c1e1900 */
[C---:B------:R-:W-:Y:S01]  /*11c0*/  IADD3 R19, PT, PT, R13.reuse, 0x80, RZ ;  /* 0x000000800d137810 */ /* 0x040fe20007ffe0ff */
[----:B------:R-:W-:-:S03]  /*11d0*/  @!P0 IMAD.WIDE R12, R13, 0x8, R8 ;  /* 0x000000080d0c8825 */ /* 0x000fc600078e0208 */
[----:B------:R-:W-:-:S13]  /*11e0*/  ISETP.GE.AND P1, PT, R19, R2, PT ;  /* 0x000000021300720c */ /* 0x000fda0003f26270 */
[C---:B------:R-:W-:Y:S01]  /*11f0*/  @!P1 IMAD.WIDE R14, R19.reuse, 0x4, R6 ;  /* 0x00000004130e9825 */ /* 0x040fe200078e0206 */
[----:B--2---:R-:W0:Y:S02]  /*1200*/  @!P0 I2F.F64 R10, R4 ;  /* 0x00000004000a8312 */ /* 0x004e240000201c00 */
[----:B0-----:R2:W-:Y:S04]  /*1210*/  @!P0 STG.E.64 desc[UR6][R12.64], R10 ;  /* 0x0000000a0c008986 */ /* 0x0015e8000c101b06 */
[----:B------:R-:W3:Y:S01]  /*1220*/  @!P1 LDG.E R14, desc[UR6][R14.64] ;  /* 0x000000060e0e9981 */ /* 0x000ee2000c1e1900 */
[----:B------:R-:W-:-:S04]  /*1230*/  @!P1 IMAD.WIDE R18, R19, 0x8, R8 ;  /* 0x0000000813129825 */ /* 0x000fc800078e0208 */
[----:B------:R-:W-:Y:S01]  /*1240*/  VIADD R3, R3, 0x2 ;  /* 0x0000000203037836 */ /* 0x000fe20000000000 */
[----:B---3--:R-:W0:Y:S02]  /*1250*/  @!P1 I2F.F64 R16, R14 ;  /* 0x0000000e00109312 */ /* 0x008e240000201c00 */
[----:B0-----:R2:W-:Y:S04]  /*1260*/  @!P1 STG.E.64 desc[UR6][R18.64], R16 ;  /* 0x0000001012009986 */ /* 0x0015e8000c101b06 */
.L_x_42:
[----:B------:R-:W-:Y:S05]  /*1270*/  @P2 EXIT ;  /* 0x000000000000294d */ /* 0x000fea0003800000 */
[----:B------:R-:W-:-:S04]  /*1280*/  LEA R5, R3, R0, 0x7 ;  /* 0x0000000003057211 */ /* 0x000fc800078e38ff */
[----:B------:R-:W-:-:S13]  /*1290*/  ISETP.GE.AND P0, PT, R5, R2, PT ;  /* 0x000000020500720c */ /* 0x000fda0003f06270 */
[----:B------:R-:W-:Y:S05]  /*12a0*/  @P0 EXIT ;  /* 0x000000000000094d */ /* 0x000fea0003800000 */
[----:B------:R-:W-:-:S05]  /*12b0*/  IMAD.WIDE R6, R5, 0x4, R6 ;  /* 0x0000000405067825 */ /* 0x000fca00078e0206 */
[----:B------:R-:W3:Y:S01]  /*12c0*/  LDG.E R2, desc[UR6][R6.64] ;  /* 0x0000000606027981 */ /* 0x000ee2000c1e1900 */
[----:B------:R-:W-:Y:S01]  /*12d0*/  IMAD.WIDE R8, R5, 0x8, R8 ;  /* 0x0000000805087825 */ /* 0x000fe200078e0208 */
[----:B---3--:R-:W3:Y:S04]  /*12e0*/  I2F.F64 R2, R2 ;  /* 0x0000000200027312 */ /* 0x008ee80000201c00 */
[----:B---3--:R-:W-:Y:S01]  /*12f0*/  STG.E.64 desc[UR6][R8.64], R2 ;  /* 0x0000000208007986 */ /* 0x008fe2000c101b06 */
[----:B------:R-:W-:Y:S05]  /*1300*/  EXIT ;  /* 0x000000000000794d */ /* 0x000fea0003800000 */
.L_x_43:
        /* <DEDUP_REMOVED lines=15> */
.L_x_133:


//--------------------- .text._ZN3cub18CUB_300001_SM_10006detail9transform16transform_kernelINS2_10policy_hubILb1EN4cuda3std3__45tupleIJN6thrust24THRUST_300001_SM_1000_NS6detail15normal_iteratorINSA_10device_ptrIiEEEEEEEE10policy1000ElNS7_10__identityENSC_INSD_IdEEEEJPiEEEvT0_iT1_T2_DpNS2_10kernel_argIT3_EE --------------------------
	.section	.text._ZN3cub18CUB_300001_SM_10006detail9transform16transform_kernelINS2_10policy_hubILb1EN4cuda3std3__45tupleIJN6thrust24THRUST_300001_SM_1000_NS6detail15normal_iteratorINSA_10device_ptrIiEEEEEEEE10policy1000ElNS7_10__identityENSC_INSD_IdEEEEJPiEEEvT0_iT1_T2_DpNS2_10kernel_argIT3_EE,"ax",@progbits
	.align	128
        .global         _ZN3cub18CUB_300001_SM_10006detail9transform16transform_kernelINS2_10policy_hubILb1EN4cuda3std3__45tupleIJN6thrust24THRUST_300001_SM_1000_NS6detail15normal_iteratorINSA_10device_ptrIiEEEEEEEE10policy1000ElNS7_10__identityENSC_INSD_IdEEEEJPiEEEvT0_iT1_T2_DpNS2_10kernel_argIT3_EE
        .type           _ZN3cub18CUB_300001_SM_10006detail9transform16transform_kernelINS2_10policy_hubILb1EN4cuda3std3__45tupleIJN6thrust24THRUST_300001_SM_1000_NS6detail15normal_iteratorINSA_10device_ptrIiEEEEEEEE10policy1000ElNS7_10__identityENSC_INSD_IdEEEEJPiEEEvT0_iT1_T2_DpNS2_10kernel_argIT3_EE,@function
        .size           _ZN3cub18CUB_300001_SM_10006detail9transform16transform_kernelINS2_10policy_hubILb1EN4cuda3std3__45tupleIJN6thrust24THRUST_300001_SM_1000_NS6detail15normal_iteratorINSA_10device_ptrIiEEEEEEEE10policy1000ElNS7_10__identityENSC_INSD_IdEEEEJPiEEEvT0_iT1_T2_DpNS2_10kernel_argIT3_EE,(.L_x_134 - _ZN3cub18CUB_300001_SM_10006detail9transform16transform_kernelINS2_10policy_hubILb1EN4cuda3std3__45tupleIJN6thrust24THRUST_300001_SM_1000_NS6detail15normal_iteratorINSA_10device_ptrIiEEEEEEEE10policy1000ElNS7_10__identityENSC_INSD_IdEEEEJPiEEEvT0_iT1_T2_DpNS2_10kernel_argIT3_EE)
        .other          _ZN3cub18CUB_300001_SM_10006detail9transform16transform_kernelINS2_10policy_hubILb1EN4cuda3std3__45tupleIJN6thrust24THRUST_300001_SM_1000_NS6detail15normal_iteratorINSA_10device_ptrIiEEEEEEEE10policy1000ElNS7_10__identityENSC_INSD_IdEEEEJPiEEEvT0_iT1_T2_DpNS2_10kernel_argIT3_EE,@"STO_CUDA_ENTRY STV_DEFAULT"
_ZN3cub18CUB_300001_SM_10006detail9transform16transform_kernelINS2_10policy_hubILb1EN4cuda3std3__45tupleIJN6thrust24THRUST_300001_SM_1000_NS6detail15normal_iteratorINSA_10device_ptrIiEEEEEEEE10policy1000ElNS7_10__identityENSC_INSD_IdEEEEJPiEEEvT0_iT1_T2_DpNS2_10kernel_argIT3_EE:
.text._ZN3cub18CUB_300001_SM_10006detail9transform16transform_kernelINS2_10policy_hubILb1EN4cuda3std3__45tupleIJN6thrust24THRUST_300001_SM_1000_NS6detail15normal_iteratorINSA_10device_ptrIiEEEEEEEE10policy1000ElNS7_10__identityENSC_INSD_IdEEEEJPiEEEvT0_iT1_T2_DpNS2_10kernel_argIT3_EE:
        /* <DEDUP_REMOVED lines=26> */
.L_x_46:
[----:B------:R-:W-:Y:S01]  /*01a0*/  VIADD R0, R0, 0x4000 ;  /* 0x0000400000007836 */ /* 0x000fe20000000000 */
[----:B------:R0:W-:Y:S04]  /*01b0*/  CCTL.E.PF2 [R2] ;  /* 0x000000000200798f */ /* 0x0001e80000800100 */
[----:B------:R-:W-:Y:S02]  /*01c0*/  ISETP.GE.AND P0, PT, R0, UR6, PT ;  /* 0x0000000600007c0c */ /* 0x000fe4000bf06270 */
[----:B0-----:R-:W-:-:S05]  /*01d0*/  IADD3 R2, P1, PT, R2, 0x4000, RZ ;  /* 0x0000400002027810 */ /* 0x001fca0007f3e0ff */
[----:B------:R-:W-:-:S06]  /*01e0*/  IMAD.X R3, RZ, RZ, R3, P1 ;  /* 0x000000ffff037224 */ /* 0x000fcc00008e0603 */
[----:B------:R-:W-:Y:S05]  /*01f0*/  @!P0 BRA `(.L_x_46) ;  /* 0xfffffffc00e88947 */ /* 0x000fea000383ffff */
.L_x_45:
[----:B------:R-:W-:Y:S05]  /*0200*/  BSYNC.RECONVERGENT B0 ;  /* 0x0000000000007941 */ /* 0x000fea0003800200 */
.L_x_44:
        /* <DEDUP_REMOVED lines=54> */
.L_x_50:
[----:B------:R-:W-:Y:S05]  /*0570*/  BSYNC.RECONVERGENT B0 ;  /* 0x0000000000007941 */ /* 0x000fea0003800200 */
.L_x_49:
[----:B------:R-:W-:Y:S04]  /*0580*/  BSSY.RECONVERGENT B0, `(.L_x_51) ;  /* 0x0000005000007945 */ /* 0x000fe80003800200 */
[----:B------:R-:W-:Y:S05]  /*0590*/  @P5 BRA `(.L_x_52) ;  /* 0x00000000000c5947 */ /* 0x000fea0003800000 */
[----:B-1----:R-:W2:Y:S02]  /*05a0*/  LDG.E R12, desc[UR20][R8.64+0x400] ;  /* 0x00040014080c7981 */ /* 0x002ea4000c1e1900 */
[----:B--2---:R-:W1:Y:S02]  /*05b0*/  I2F.F64 R12, R12 ;  /* 0x0000000c000c7312 */ /* 0x004e640000201c00 */
[----:B-1----:R2:W-:Y:S02]  /*05c0*/  STG.E.64 desc[UR20][R10.64+0x800], R12 ;  /* 0x0008000c0a007986 */ /* 0x0025e4000c101b14 */
.L_x_52:
[----:B------:R-:W-:Y:S05]  /*05d0*/  BSYNC.RECONVERGENT B0 ;  /* 0x0000000000007941 */ /* 0x000fea0003800200 */
.L_x_51:
[----:B------:R-:W-:Y:S04]  /*05e0*/  BSSY.RECONVERGENT B0, `(.L_x_53) ;  /* 0x0000005000007945 */ /* 0x000fe80003800200 */
[----:B------:R-:W-:Y:S05]  /*05f0*/  @P4 BRA `(.L_x_54) ;  /* 0x00000000000c4947 */ /* 0x000fea0003800000 */
[----:B-12---:R-:W2:Y:S02]  /*0600*/  LDG.E R12, desc[UR20][R8.64+0x600] ;  /* 0x00060014080c7981 */ /* 0x006ea4000c1e1900 */
[----:B--2---:R-:W1:Y:S02]  /*0610*/  I2F.F64 R12, R12 ;  /* 0x0000000c000c7312 */ /* 0x004e640000201c00 */
[----:B-1----:R3:W-:Y:S02]  /*0620*/  STG.E.64 desc[UR20][R10.64+0xc00], R12 ;  /* 0x000c000c0a007986 */ /* 0x0027e4000c101b14 */
.L_x_54:
[----:B------:R-:W-:Y:S05]  /*0630*/  BSYNC.RECONVERGENT B0 ;  /* 0x0000000000007941 */ /* 0x000fea0003800200 */
.L_x_53:
[----:B------:R-:W-:Y:S04]  /*0640*/  BSSY.RECONVERGENT B0, `(.L_x_55) ;  /* 0x0000005000007945 */ /* 0x000fe80003800200 */
[----:B------:R-:W-:Y:S05]  /*0650*/  @P3 BRA `(.L_x_56) ;  /* 0x00000000000c3947 */ /* 0x000fea0003800000 */
[----:B-123--:R-:W2:Y:S02]  /*0660*/  LDG.E R12, desc[UR20][R8.64+0x800] ;  /* 0x00080014080c7981 */ /* 0x00eea4000c1e1900 */
[----:B--2---:R-:W1:Y:S02]  /*0670*/  I2F.F64 R12, R12 ;  /* 0x0000000c000c7312 */ /* 0x004e640000201c00 */
[----:B-1----:R4:W-:Y:S02]  /*0680*/  STG.E.64 desc[UR20][R10.64+0x1000], R12 ;  /* 0x0010000c0a007986 */ /* 0x0029e4000c101b14 */
.L_x_56:
[----:B------:R-:W-:Y:S05]  /*0690*/  BSYNC.RECONVERGENT B0 ;  /* 0x0000000000007941 */ /* 0x000fea0003800200 */
.L_x_55:
[----:B------:R-:W-:Y:S04]  /*06a0*/  BSSY.RECONVERGENT B0, `(.L_x_57) ;  /* 0x0000005000007945 */ /* 0x000fe80003800200 */
[----:B------:R-:W-:Y:S05]  /*06b0*/  @P2 BRA `(.L_x_58) ;  /* 0x00000000000c2947 */ /* 0x000fea0003800000 */
[----:B-1234-:R-:W2:Y:S02]  /*06c0*/  LDG.E R12, desc[UR20][R8.64+0xa00] ;  /* 0x000a0014080c7981 */ /* 0x01eea4000c1e1900 */
[----:B--2---:R-:W1:Y:S02]  /*06d0*/  I2F.F64 R12, R12 ;  /* 0x0000000c000c7312 */ /* 0x004e640000201c00 */
[----:B-1----:R1:W-:Y:S02]  /*06e0*/  STG.E.64 desc[UR20][R10.64+0x1400], R12 ;  /* 0x0014000c0a007986 */ /* 0x0023e4000c101b14 */
.L_x_58:
[----:B------:R-:W-:Y:S05]  /*06f0*/  BSYNC.RECONVERGENT B0 ;  /* 0x0000000000007941 */ /* 0x000fea0003800200 */
.L_x_57:
[----:B------:R-:W-:Y:S04]  /*0700*/  BSSY.RECONVERGENT B0, `(.L_x_59) ;  /* 0x0000005000007945 */ /* 0x000fe80003800200 */
[----:B------:R-:W-:Y:S05]  /*0710*/  @P1 BRA `(.L_x_60) ;  /* 0x00000000000c1947 */ /* 0x000fea0003800000 */
[----:B-1234-:R-:W2:Y:S02]  /*0720*/  LDG.E R12, desc[UR20][R8.64+0xc00] ;  /* 0x000c0014080c7981 */ /* 0x01eea4000c1e1900 */
[----:B--2---:R-:W1:Y:S02]  /*0730*/  I2F.F64 R12, R12 ;  /* 0x0000000c000c7312 */ /* 0x004e640000201c00 */
[----:B-1----:R1:W-:Y:S02]  /*0740*/  STG.E.64 desc[UR20][R10.64+0x1800], R12 ;  /* 0x0018000c0a007986 */ /* 0x0023e4000c101b14 */
.L_x_60:
[----:B------:R-:W-:Y:S05]  /*0750*/  BSYNC.RECONVERGENT B0 ;  /* 0x0000000000007941 */ /* 0x000fea0003800200 */
.L_x_59:
[----:B------:R-:W-:Y:S05]  /*0760*/  @!P0 BRA `(.L_x_48) ;  /* 0x0000000000cc8947 */ /* 0x000fea0003800000 */
[----:B------:R-:W-:-:S07]  /*0770*/  IMAD.MOV.U32 R6, RZ, RZ, 0x8 ;  /* 0x00000008ff067424 */ /* 0x000fce00078e00ff */
.L_x_63:
        /* <DEDUP_REMOVED lines=48> */
.L_x_62:
[----:B------:R-:W-:Y:S05]  /*0a80*/  BSYNC.RECONVERGENT B0 ;  /* 0x0000000000007941 */ /* 0x000fea0003800200 */
.L_x_61:
[----:B------:R-:W-:Y:S05]  /*0a90*/  @P1 BRA `(.L_x_63) ;  /* 0xfffffffc00381947 */ /* 0x000fea000383ffff */
.L_x_48:
        /* <DEDUP_REMOVED lines=36> */
.L_x_64:
        /* <DEDUP_REMOVED lines=20> */
.L_x_65:
        /* <DEDUP_REMOVED lines=10> */
.L_x_47:
        /* <DEDUP_REMOVED lines=22> */
.L_x_67:
        /* <DEDUP_REMOVED lines=62> */
.L_x_66:
        /* <DEDUP_REMOVED lines=33> */
.L_x_68:
        /* <DEDUP_REMOVED lines=21> */
.L_x_69:
[----:B------:R-:W-:Y:S05]  /*1760*/  @!P0 EXIT ;  /* 0x000000000000894d */ /* 0x000fea0003800000 */
[----:B------:R-:W-:Y:S01]  /*1770*/  ULEA UR8, UP0, UR16, UR4, 0x3 ;  /* 0x0000000410087291 */ /* 0x000fe2000f8018ff */
[----:B-1----:R-:W-:Y:S01]  /*1780*/  IMAD R9, R0, 0x80, R7 ;  /* 0x0000008000097824 */ /* 0x002fe200078e0207 */
[----:B------:R-:W-:Y:S02]  /*1790*/  ULEA UR6, UP1, UR16, UR6, 0x2 ;  /* 0x0000000610067291 */ /* 0x000fe4000f8210ff */
[----:B------:R-:W-:Y:S02]  /*17a0*/  ULEA.HI.X UR5, UR16, UR5, UR12, 0x3, UP0 ;  /* 0x0000000510057291 */ /* 0x000fe400080f1c0c */
[----:B------:R-:W-:Y:S02]  /*17b0*/  ULEA.HI.X UR7, UR16, UR7, UR12, 0x2, UP1 ;  /* 0x0000000710077291 */ /* 0x000fe400088f140c */
[----:B------:R-:W-:-:S12]  /*17c0*/  UIADD3 UR4, UPT, UPT, -UR9, URZ, URZ ;  /* 0x000000ff09047290 */ /* 0x000fd8000fffe1ff */
.L_x_70:
        /* <DEDUP_REMOVED lines=14> */
.L_x_71:
        /* <DEDUP_REMOVED lines=13> */
.L_x_134:


//--------------------- .text._ZN3cub18CUB_300001_SM_10006detail9transform16transform_kernelINS2_10policy_hubILb1EN4cuda3std3__45tupleIJN6thrust24THRUST_300001_SM_1000_NS6detail15normal_iteratorINSA_10device_ptrIiEEEEEEEE10policy1000EiNS7_10__identityENSC_INSD_IdEEEEJPiEEEvT0_iT1_T2_DpNS2_10kernel_argIT3_EE --------------------------
	.section	.text._ZN3cub18CUB_300001_SM_10006detail9transform16transform_kernelINS2_10policy_hubILb1EN4cuda3std3__45tupleIJN6thrust24THRUST_300001_SM_1000_NS6detail15normal_iteratorINSA_10device_ptrIiEEEEEEEE10policy1000EiNS7_10__identityENSC_INSD_IdEEEEJPiEEEvT0_iT1_T2_DpNS2_10kernel_argIT3_EE,"ax",@progbits
	.align	128
        .global         _ZN3cub18CUB_300001_SM_10006detail9transform16transform_kernelINS2_10policy_hubILb1EN4cuda3std3__45tupleIJN6thrust24THRUST_300001_SM_1000_NS6detail15normal_iteratorINSA_10device_ptrIiEEEEEEEE10policy1000EiNS7_10__identityENSC_INSD_IdEEEEJPiEEEvT0_iT1_T2_DpNS2_10kernel_argIT3_EE
        .type           _ZN3cub18CUB_300001_SM_10006detail9transform16transform_kernelINS2_10policy_hubILb1EN4cuda3std3__45tupleIJN6thrust24THRUST_300001_SM_1000_NS6detail15normal_iteratorINSA_10device_ptrIiEEEEEEEE10policy1000EiNS7_10__identityENSC_INSD_IdEEEEJPiEEEvT0_iT1_T2_DpNS2_10kernel_argIT3_EE,@function
        .size           _ZN3cub18CUB_300001_SM_10006detail9transform16transform_kernelINS2_10policy_hubILb1EN4cuda3std3__45tupleIJN6thrust24THRUST_300001_SM_1000_NS6detail15normal_iteratorINSA_10device_ptrIiEEEEEEEE10policy1000EiNS7_10__identityENSC_INSD_IdEEEEJPiEEEvT0_iT1_T2_DpNS2_10kernel_argIT3_EE,(.L_x_135 - _ZN3cub18CUB_300001_SM_10006detail9transform16transform_kernelINS2_10policy_hubILb1EN4cuda3std3__45tupleIJN6thrust24THRUST_300001_SM_1000_NS6detail15normal_iteratorINSA_10device_ptrIiEEEEEEEE10policy1000EiNS7_10__identityENSC_INSD_IdEEEEJPiEEEvT0_iT1_T2_DpNS2_10kernel_argIT3_EE)
        .other          _ZN3cub18CUB_300001_SM_10006detail9transform16transform_kernelINS2_10policy_hubILb1EN4cuda3std3__45tupleIJN6thrust24THRUST_300001_SM_1000_NS6detail15normal_iteratorINSA_10device_ptrIiEEEEEEEE10policy1000EiNS7_10__identityENSC_INSD_IdEEEEJPiEEEvT0_iT1_T2_DpNS2_10kernel_argIT3_EE,@"STO_CUDA_ENTRY STV_DEFAULT"
_ZN3cub18CUB_300001_SM_10006detail9transform16transform_kernelINS2_10policy_hubILb1EN4cuda3std3__45tupleIJN6thrust24THRUST_300001_SM_1000_NS6detail15normal_iteratorINSA_10device_ptrIiEEEEEEEE10policy1000EiNS7_10__identityENSC_INSD_IdEEEEJPiEEEvT0_iT1_T2_DpNS2_10kernel_argIT3_EE:
.text._ZN3cub18CUB_300001_SM_10006detail9transform16transform_kernelINS2_10policy_hubILb1EN4cuda3std3__45tupleIJN6thrust24THRUST_300001_SM_1000_NS6detail15normal_iteratorINSA_10device_ptrIiEEEEEEEE10policy1000EiNS7_10__identityENSC_INSD_IdEEEEJPiEEEvT0_iT1_T2_DpNS2_10kernel_argIT3_EE:
        /* <DEDUP_REMOVED lines=20> */
.L_x_74:
[----:B------:R-:W-:Y:S01]  /*0140*/  VIADD R13, R13, 0x4000 ;  /* 0x000040000d0d7836 */ /* 0x000fe20000000000 */
[----:B------:R1:W-:Y:S04]  /*0150*/  CCTL.E.PF2 [R4] ;  /* 0x000000000400798f */ /* 0x0003e80000800100 */
[----:B------:R-:W-:Y:S02]  /*0160*/  ISETP.GE.AND P0, PT, R13, R10, PT ;  /* 0x0000000a0d00720c */ /* 0x000fe40003f06270 */
[----:B-1----:R-:W-:-:S04]  /*0170*/  IADD3 R4, P2, PT, R4, 0x4000, RZ ;  /* 0x0000400004047810 */ /* 0x002fc80007f5e0ff */
[----:B------:R-:W-:-:S07]  /*0180*/  IADD3.X R5, PT, PT, RZ, R5, RZ, P2, !PT ;  /* 0x00000005ff057210 */ /* 0x000fce00017fe4ff */
[----:B------:R-:W-:Y:S05]  /*0190*/  @!P0 BRA `(.L_x_74) ;  /* 0xfffffffc00e88947 */ /* 0x000fea000383ffff */
.L_x_73:
[----:B------:R-:W-:Y:S05]  /*01a0*/  BSYNC.RECONVERGENT B0 ;  /* 0x0000000000007941 */ /* 0x000fea0003800200 */
.L_x_72:
        /* <DEDUP_REMOVED lines=23> */
.L_x_77:
        /* <DEDUP_REMOVED lines=59> */
.L_x_76:
        /* <DEDUP_REMOVED lines=34> */
.L_x_78:
        /* <DEDUP_REMOVED lines=21> */
.L_x_79:
[----:B------:R-:W-:Y:S05]  /*0a40*/  @!P0 EXIT ;  /* 0x000000000000894d */ /* 0x000fea0003800000 */
[----:B--2---:R-:W2:Y:S01]  /*0a50*/  LDC.64 R6, c[0x0][0x390] ;  /* 0x0000e400ff067b82 */ /* 0x004ea20000000a00 */
[----:B------:R-:W-:Y:S01]  /*0a60*/  IMAD R13, R5, 0x80, R0 ;  /* 0x00000080050d7824 */ /* 0x000fe200078e0200 */
[----:B------:R-:W-:-:S06]  /*0a70*/  UIADD3 UR4, UPT, UPT, -UR4, URZ, URZ ;  /* 0x000000ff04047290 */ /* 0x000fcc000fffe1ff */
[----:B0-----:R-:W0:Y:S01]  /*0a80*/  LDC.64 R10, c[0x0][0x398] ;  /* 0x0000e600ff0a7b82 */ /* 0x001e220000000a00 */
[----:B--2---:R-:W-:-:S04]  /*0a90*/  IMAD.WIDE R8, R3, 0x8, R6 ;  /* 0x0000000803087825 */ /* 0x004fc800078e0206 */
[----:B0-----:R-:W-:-:S07]  /*0aa0*/  IMAD.WIDE R10, R3, 0x4, R10 ;  /* 0x00000004030a7825 */ /* 0x001fce00078e020a */
.L_x_80:
        /* <DEDUP_REMOVED lines=10> */
.L_x_75:
        /* <DEDUP_REMOVED lines=8> */
.L_x_84:
        /* <DEDUP_REMOVED lines=48> */
.L_x_83:
[----:B------:R-:W-:Y:S05]  /*0ed0*/  BSYNC.RECONVERGENT B0 ;  /* 0x0000000000007941 */ /* 0x000fea0003800200 */
.L_x_82:
[----:B------:R-:W-:Y:S05]  /*0ee0*/  @P1 BRA `(.L_x_84) ;  /* 0xfffffffc00381947 */ /* 0x000fea000383ffff */
.L_x_81:
        /* <DEDUP_REMOVED lines=36> */
.L_x_85:
        /* <DEDUP_REMOVED lines=20> */
.L_x_86:
        /* <DEDUP_REMOVED lines=10> */
.L_x_87:
        /* <DEDUP_REMOVED lines=15> */
.L_x_135:


//--------------------- .text._ZN3cub18CUB_300001_SM_10006detail8for_each13static_kernelINS2_12policy_hub_t12policy_500_tEmN6thrust24THRUST_300001_SM_1000_NS8cuda_cub20__uninitialized_fill7functorINS7_10device_ptrIiEEiEEEEvT0_T1_ --------------------------
	.section	.text._ZN3cub18CUB_300001_SM_10006detail8for_each13static_kernelINS2_12policy_hub_t12policy_500_tEmN6thrust24THRUST_300001_SM_1000_NS8cuda_cub20__uninitialized_fill7functorINS7_10device_ptrIiEEiEEEEvT0_T1_,"ax",@progbits
	.align	128
        .global         _ZN3cub18CUB_300001_SM_10006detail8for_each13static_kernelINS2_12policy_hub_t12policy_500_tEmN6thrust24THRUST_300001_SM_1000_NS8cuda_cub20__uninitialized_fill7functorINS7_10device_ptrIiEEiEEEEvT0_T1_
        .type           _ZN3cub18CUB_300001_SM_10006detail8for_each13static_kernelINS2_12policy_hub_t12policy_500_tEmN6thrust24THRUST_300001_SM_1000_NS8cuda_cub20__uninitialized_fill7functorINS7_10device_ptrIiEEiEEEEvT0_T1_,@function
        .size           _ZN3cub18CUB_300001_SM_10006detail8for_each13static_kernelINS2_12policy_hub_t12policy_500_tEmN6thrust24THRUST_300001_SM_1000_NS8cuda_cub20__uninitialized_fill7functorINS7_10device_ptrIiEEiEEEEvT0_T1_,(.L_x_136 - _ZN3cub18CUB_300001_SM_10006detail8for_each13static_kernelINS2_12policy_hub_t12policy_500_tEmN6thrust24THRUST_300001_SM_1000_NS8cuda_cub20__uninitialized_fill7functorINS7_10device_ptrIiEEiEEEEvT0_T1_)
        .other          _ZN3cub18CUB_300001_SM_10006detail8for_each13static_kernelINS2_12policy_hub_t12policy_500_tEmN6thrust24THRUST_300001_SM_1000_NS8cuda_cub20__uninitialized_fill7functorINS7_10device_ptrIiEEiEEEEvT0_T1_,@"STO_CUDA_ENTRY STV_DEFAULT"
_ZN3cub18CUB_300001_SM_10006detail8for_each13static_kernelINS2_12policy_hub_t12policy_500_tEmN6thrust24THRUST_300001_SM_1000_NS8cuda_cub20__uninitialized_fill7functorINS7_10device_ptrIiEEiEEEEvT0_T1_:
.text._ZN3cub18CUB_300001_SM_10006detail8for_each13static_kernelINS2_12policy_hub_t12policy_500_tEmN6thrust24THRUST_300001_SM_1000_NS8cuda_cub20__uninitialized_fill7functorINS7_10device_ptrIiEEiEEEEvT0_T1_:
[----:B------:R-:W-:Y:S08]  /*0000*/  LDC R1, c[0x0][0x37c] ;  /* 0x0000df00ff017b82 */ /* 0x000ff00000000800 */
[----:B------:R-:W0:Y:S01]  /*0010*/  S2UR UR4, SR_CTAID.X ;  /* 0x00000000000479c3 */ /* 0x000e220000002500 */
[----:B------:R-:W1:Y:S01]  /*0020*/  LDCU.64 UR6, c[0x0][0x380] ;  /* 0x00007000ff0677ac */ /* 0x000e620008000a00 */
[----:B------:R-:W2:Y:S01]  /*0030*/  LDCU.64 UR8, c[0x0][0x358] ;  /* 0x00006b00ff0877ac */ /* 0x000ea20008000a00 */
[----:B0-----:R-:W-:-:S04]  /*0040*/  UIMAD.WIDE.U32 UR4, UR4, 0x200, URZ ;  /* 0x00000200040478a5 */ /* 0x001fc8000f8e00ff */
[----:B-1----:R-:W-:-:S04]  /*0050*/  UIADD3 UR6, UP0, UPT, -UR4, UR6, URZ ;  /* 0x0000000604067290 */ /* 0x002fc8000ff1e1ff */
[----:B------:R-:W-:Y:S02]  /*0060*/  UIADD3.X UR7, UPT, UPT, ~UR5, UR7, URZ, UP0, !UPT ;  /* 0x0000000705077290 */ /* 0x000fe400087fe5ff */
[----:B------:R-:W-:-:S04]  /*0070*/  UISETP.GE.U32.AND UP0, UPT, UR6, 0x200, UPT ;  /* 0x000002000600788c */ /* 0x000fc8000bf06070 */
[----:B------:R-:W-:-:S09]  /*0080*/  UISETP.GE.U32.AND.EX UP0, UPT, UR7, URZ, UPT, UP0 ;  /* 0x000000ff0700728c */ /* 0x000fd2000bf06100 */
[----:B--2---:R-:W-:Y:S05]  /*0090*/  BRA.U !UP0, `(.L_x_88) ;  /* 0x0000000108287547 */ /* 0x004fea000b800000 */
[----:B------:R-:W0:Y:S01]  /*00a0*/  S2R R0, SR_TID.X ;  /* 0x0000000000007919 */ /* 0x000e220000002100 */
[----:B------:R-:W1:Y:S01]  /*00b0*/  LDCU.64 UR6, c[0x0][0x388] ;  /* 0x00007100ff0677ac */ /* 0x000e620008000a00 */
[----:B------:R-:W2:Y:S01]  /*00c0*/  LDC R5, c[0x0][0x390] ;  /* 0x0000e400ff057b82 */ /* 0x000ea20000000800 */
[----:B0-----:R-:W-:-:S05]  /*00d0*/  IADD3 R0, P0, PT, R0, UR4, RZ ;  /* 0x0000000400007c10 */ /* 0x001fca000ff1e0ff */
[----:B------:R-:W-:Y:S01]  /*00e0*/  IMAD.X R3, RZ, RZ, UR5, P0 ;  /* 0x00000005ff037e24 */ /* 0x000fe200080e06ff */
[----:B-1----:R-:W-:-:S04]  /*00f0*/  LEA R2, P0, R0, UR6, 0x2 ;  /* 0x0000000600027c11 */ /* 0x002fc8000f8010ff */
[----:B------:R-:W-:-:S05]  /*0100*/  LEA.HI.X R3, R0, UR7, R3, 0x2, P0 ;  /* 0x0000000700037c11 */ /* 0x000fca00080f1403 */
[----:B--2---:R-:W-:Y:S04]  /*0110*/  STG.E desc[UR8][R2.64], R5 ;  /* 0x0000000502007986 */ /* 0x004fe8000c101908 */
[----:B------:R-:W-:Y:S01]  /*0120*/  STG.E desc[UR8][R2.64+0x400], R5 ;  /* 0x0004000502007986 */ /* 0x000fe2000c101908 */
[----:B------:R-:W-:Y:S05]  /*0130*/  EXIT ;  /* 0x000000000000794d */ /* 0x000fea0003800000 */
.L_x_88:
[----:B------:R-:W0:Y:S01]  /*0140*/  S2R R0, SR_TID.X ;  /* 0x0000000000007919 */ /* 0x000e220000002100 */
[----:B------:R-:W-:Y:S01]  /*0150*/  IMAD.U32 R2, RZ, RZ, UR7 ;  /* 0x00000007ff027e24 */ /* 0x000fe2000f8e00ff */
[----:B------:R-:W1:Y:S01]  /*0160*/  LDCU.64 UR10, c[0x0][0x388] ;  /* 0x00007100ff0a77ac */ /* 0x000e620008000a00 */
[----:B------:R-:W-:Y:S01]  /*0170*/  IMAD.U32 R4, RZ, RZ, UR7 ;  /* 0x00000007ff047e24 */ /* 0x000fe2000f8e00ff */
[----:B0-----:R-:W-:-:S04]  /*0180*/  ISETP.LT.U32.AND P0, PT, R0, UR6, PT ;  /* 0x0000000600007c0c */ /* 0x001fc8000bf01070 */
[----:B------:R-:W-:Y:S01]  /*0190*/  ISETP.GT.U32.AND.EX P0, PT, R2, RZ, PT, P0 ;  /* 0x000000ff0200720c */ /* 0x000fe20003f04100 */
[C---:B------:R-:W-:Y:S01]  /*01a0*/  VIADD R2, R0.reuse, 0x100 ;  /* 0x0000010000027836 */ /* 0x040fe20000000000 */
[----:B------:R-:W-:-:S04]  /*01b0*/  IADD3 R0, P2, PT, R0, UR4, RZ ;  /* 0x0000000400007c10 */ /* 0x000fc8000ff5e0ff */
[----:B------:R-:W-:Y:S01]  /*01c0*/  ISETP.LT.U32.AND P1, PT, R2, UR6, PT ;  /* 0x0000000602007c0c */ /* 0x000fe2000bf21070 */
[----:B------:R-:W-:Y:S01]  /*01d0*/  IMAD.X R3, RZ, RZ, UR5, P2 ;  /* 0x00000005ff037e24 */ /* 0x000fe200090e06ff */
[----:B-1----:R-:W-:Y:S02]  /*01e0*/  LEA R2, P2, R0, UR10, 0x2 ;  /* 0x0000000a00027c11 */ /* 0x002fe4000f8410ff */
[----:B------:R-:W-:Y:S02]  /*01f0*/  ISETP.GT.U32.AND.EX P1, PT, R4, RZ, PT, P1 ;  /* 0x000000ff0400720c */ /* 0x000fe40003f24110 */
[----:B------:R-:W-:Y:S01]  /*0200*/  LEA.HI.X R3, R0, UR11, R3, 0x2, P2 ;  /* 0x0000000b00037c11 */ /* 0x000fe200090f1403 */
[----:B------:R-:W0:Y:S04]  /*0210*/  @P0 LDC R5, c[0x0][0x390] ;  /* 0x0000e400ff050b82 */ /* 0x000e280000000800 */
[----:B0-----:R0:W-:Y:S06]  /*0220*/  @P0 STG.E desc[UR8][R2.64], R5 ;  /* 0x0000000502000986 */ /* 0x0011ec000c101908 */
[----:B------:R-:W-:Y:S05]  /*0230*/  @!P1 EXIT ;  /* 0x000000000000994d */ /* 0x000fea0003800000 */
[----:B0-----:R-:W0:Y:S02]  /*0240*/  LDC R5, c[0x0][0x390] ;  /* 0x0000e400ff057b82 */ /* 0x001e240000000800 */
[----:B0-----:R-:W-:Y:S01]  /*0250*/  STG.E desc[UR8][R2.64+0x400], R5 ;  /* 0x0004000502007986 */ /* 0x001fe2000c101908 */
[----:B------:R-:W-:Y:S05]  /*0260*/  EXIT ;  /* 0x000000000000794d */ /* 0x000fea0003800000 */
.L_x_89:
        /* <DEDUP_REMOVED lines=9> */
.L_x_136:


//--------------------- .text._ZN3cub18CUB_300001_SM_10006detail8for_each13static_kernelINS2_12policy_hub_t12policy_500_tEmN6thrust24THRUST_300001_SM_1000_NS8cuda_cub20__uninitialized_fill7functorINS7_10device_ptrIdEEdEEEEvT0_T1_ --------------------------
	.section	.text._ZN3cub18CUB_300001_SM_10006detail8for_each13static_kernelINS2_12policy_hub_t12policy_500_tEmN6thrust24THRUST_300001_SM_1000_NS8cuda_cub20__uninitialized_fill7functorINS7_10device_ptrIdEEdEEEEvT0_T1_,"ax",@progbits
	.align	128
        .global         _ZN3cub18CUB_300001_SM_10006detail8for_each13static_kernelINS2_12policy_hub_t12policy_500_tEmN6thrust24THRUST_300001_SM_1000_NS8cuda_cub20__uninitialized_fill7functorINS7_10device_ptrIdEEdEEEEvT0_T1_
        .type           _ZN3cub18CUB_300001_SM_10006detail8for_each13static_kernelINS2_12policy_hub_t12policy_500_tEmN6thrust24THRUST_300001_SM_1000_NS8cuda_cub20__uninitialized_fill7functorINS7_10device_ptrIdEEdEEEEvT0_T1_,@function
        .size           _ZN3cub18CUB_300001_SM_10006detail8for_each13static_kernelINS2_12policy_hub_t12policy_500_tEmN6thrust24THRUST_300001_SM_1000_NS8cuda_cub20__uninitialized_fill7functorINS7_10device_ptrIdEEdEEEEvT0_T1_,(.L_x_137 - _ZN3cub18CUB_300001_SM_10006detail8for_each13static_kernelINS2_12policy_hub_t12policy_500_tEmN6thrust24THRUST_300001_SM_1000_NS8cuda_cub20__uninitialized_fill7functorINS7_10device_ptrIdEEdEEEEvT0_T1_)
        .other          _ZN3cub18CUB_300001_SM_10006detail8for_each13static_kernelINS2_12policy_hub_t12policy_500_tEmN6thrust24THRUST_300001_SM_1000_NS8cuda_cub20__uninitialized_fill7functorINS7_10device_ptrIdEEdEEEEvT0_T1_,@"STO_CUDA_ENTRY STV_DEFAULT"
_ZN3cub18CUB_300001_SM_10006detail8for_each13static_kernelINS2_12policy_hub_t12policy_500_tEmN6thrust24THRUST_300001_SM_1000_NS8cuda_cub20__uninitialized_fill7functorINS7_10device_ptrIdEEdEEEEvT0_T1_:
.text._ZN3cub18CUB_300001_SM_10006detail8for_each13static_kernelINS2_12policy_hub_t12policy_500_tEmN6thrust24THRUST_300001_SM_1000_NS8cuda_cub20__uninitialized_fill7functorINS7_10device_ptrIdEEdEEEEvT0_T1_:
        /* <DEDUP_REMOVED lines=12> */
[----:B------:R-:W2:Y:S01]  /*00c0*/  LDC.64 R4, c[0x0][0x390] ;  /* 0x0000e400ff047b82 */ /* 0x000ea20000000a00 */
[----:B0-----:R-:W-:-:S05]  /*00d0*/  IADD3 R0, P0, PT, R0, UR4, RZ ;  /* 0x0000000400007c10 */ /* 0x001fca000ff1e0ff */
[----:B------:R-:W-:Y:S01]  /*00e0*/  IMAD.X R3, RZ, RZ, UR5, P0 ;  /* 0x00000005ff037e24 */ /* 0x000fe200080e06ff */
[----:B-1----:R-:W-:-:S04]  /*00f0*/  LEA R2, P0, R0, UR6, 0x3 ;  /* 0x0000000600027c11 */ /* 0x002fc8000f8018ff */
[----:B------:R-:W-:-:S05]  /*0100*/  LEA.HI.X R3, R0, UR7, R3, 0x3, P0 ;  /* 0x0000000700037c11 */ /* 0x000fca00080f1c03 */
[----:B--2---:R-:W-:Y:S04]  /*0110*/  STG.E.64 desc[UR8][R2.64], R4 ;  /* 0x0000000402007986 */ /* 0x004fe8000c101b08 */
[----:B------:R-:W-:Y:S01]  /*0120*/  STG.E.64 desc[UR8][R2.64+0x800], R4 ;  /* 0x0008000402007986 */ /* 0x000fe2000c101b08 */
[----:B------:R-:W-:Y:S05]  /*0130*/  EXIT ;  /* 0x000000000000794d */ /* 0x000fea0003800000 */
.L_x_90:
        /* <DEDUP_REMOVED lines=13> */
[----:B------:R-:W0:Y:S04]  /*0210*/  @P0 LDC.64 R4, c[0x0][0x390] ;  /* 0x0000e400ff040b82 */ /* 0x000e280000000a00 */
[----:B0-----:R0:W-:Y:S06]  /*0220*/  @P0 STG.E.64 desc[UR8][R2.64], R4 ;  /* 0x0000000402000986 */ /* 0x0011ec000c101b08 */
[----:B------:R-:W-:Y:S05]  /*0230*/  @!P1 EXIT ;  /* 0x000000000000994d */ /* 0x000fea0003800000 */
[----:B0-----:R-:W0:Y:S02]  /*0240*/  LDC.64 R4, c[0x0][0x390] ;  /* 0x0000e400ff047b82 */ /* 0x001e240000000a00 */
[----:B0-----:R-:W-:Y:S01]  /*0250*/  STG.E.64 desc[UR8][R2.64+0x800], R4 ;  /* 0x0008000402007986 */ /* 0x001fe2000c101b08 */
[----:B------:R-:W-:Y:S05]  /*0260*/  EXIT ;  /* 0x000000000000794d */ /* 0x000fea0003800000 */
.L_x_91:
        /* <DEDUP_REMOVED lines=9> */
.L_x_137:


//--------------------- .text._ZN3cub18CUB_300001_SM_10006detail8for_each13static_kernelINS2_12policy_hub_t12policy_500_tEmN6thrust24THRUST_300001_SM_1000_NS8cuda_cub20__uninitialized_fill7functorINS7_10device_ptrIfEEfEEEEvT0_T1_ --------------------------
	.section	.text._ZN3cub18CUB_300001_SM_10006detail8for_each13static_kernelINS2_12policy_hub_t12policy_500_tEmN6thrust24THRUST_300001_SM_1000_NS8cuda_cub20__uninitialized_fill7functorINS7_10device_ptrIfEEfEEEEvT0_T1_,"ax",@progbits
	.align	128
        .global         _ZN3cub18CUB_300001_SM_10006detail8for_each13static_kernelINS2_12policy_hub_t12policy_500_tEmN6thrust24THRUST_300001_SM_1000_NS8cuda_cub20__uninitialized_fill7functorINS7_10device_ptrIfEEfEEEEvT0_T1_
        .type           _ZN3cub18CUB_300001_SM_10006detail8for_each13static_kernelINS2_12policy_hub_t12policy_500_tEmN6thrust24THRUST_300001_SM_1000_NS8cuda_cub20__uninitialized_fill7functorINS7_10device_ptrIfEEfEEEEvT0_T1_,@function
        .size           _ZN3cub18CUB_300001_SM_10006detail8for_each13static_kernelINS2_12policy_hub_t12policy_500_tEmN6thrust24THRUST_300001_SM_1000_NS8cuda_cub20__uninitialized_fill7functorINS7_10device_ptrIfEEfEEEEvT0_T1_,(.L_x_138 - _ZN3cub18CUB_300001_SM_10006detail8for_each13static_kernelINS2_12policy_hub_t12policy_500_tEmN6thrust24THRUST_300001_SM_1000_NS8cuda_cub20__uninitialized_fill7functorINS7_10device_ptrIfEEfEEEEvT0_T1_)
        .other          _ZN3cub18CUB_300001_SM_10006detail8for_each13static_kernelINS2_12policy_hub_t12policy_500_tEmN6thrust24THRUST_300001_SM_1000_NS8cuda_cub20__uninitialized_fill7functorINS7_10device_ptrIfEEfEEEEvT0_T1_,@"STO_CUDA_ENTRY STV_DEFAULT"
_ZN3cub18CUB_300001_SM_10006detail8for_each13static_kernelINS2_12policy_hub_t12policy_500_tEmN6thrust24THRUST_300001_SM_1000_NS8cuda_cub20__uninitialized_fill7functorINS7_10device_ptrIfEEfEEEEvT0_T1_:
.text._ZN3cub18CUB_300001_SM_10006detail8for_each13static_kernelINS2_12policy_hub_t12policy_500_tEmN6thrust24THRUST_300001_SM_1000_NS8cuda_cub20__uninitialized_fill7functorINS7_10device_ptrIfEEfEEEEvT0_T1_:
        /* <DEDUP_REMOVED lines=20> */
.L_x_92:
        /* <DEDUP_REMOVED lines=19> */
.L_x_93:
        /* <DEDUP_REMOVED lines=9> */
.L_x_138:


//--------------------- .text._ZN3cub18CUB_300001_SM_10006detail11EmptyKernelIvEEvv --------------------------
	.section	.text._ZN3cub18CUB_300001_SM_10006detail11EmptyKernelIvEEvv,"ax",@progbits
	.align	128
        .global         _ZN3cub18CUB_300001_SM_10006detail11EmptyKernelIvEEvv
        .type           _ZN3cub18CUB_300001_SM_10006detail11EmptyKernelIvEEvv,@function
        .size           _ZN3cub18CUB_300001_SM_10006detail11EmptyKernelIvEEvv,(.L_x_139 - _ZN3cub18CUB_300001_SM_10006detail11EmptyKernelIvEEvv)
        .other          _ZN3cub18CUB_300001_SM_10006detail11EmptyKernelIvEEvv,@"STO_CUDA_ENTRY STV_DEFAULT"
_ZN3cub18CUB_300001_SM_10006detail11EmptyKernelIvEEvv:
.text._ZN3cub18CUB_300001_SM_10006detail11EmptyKernelIvEEvv:
[----:B------:R-:W-:Y:S01]  /*0000*/  LDC R1, c[0x0][0x37c] ;  /* 0x0000df00ff017b82 */ /* 0x000fe20000000800 */
[----:B------:R-:W-:Y:S05]  /*0010*/  EXIT ;  /* 0x000000000000794d */ /* 0x000fea0003800000 */
.L_x_94:
        /* <DEDUP_REMOVED lines=14> */
.L_x_139:


//--------------------- .text._Z6solverPdPiS_i    --------------------------
	.section	.text._Z6solverPdPiS_i,"ax",@progbits
	.align	128
        .global         _Z6solverPdPiS_i
        .type           _Z6solverPdPiS_i,@function
        .size           _Z6solverPdPiS_i,(.L_x_140 - _Z6solverPdPiS_i)
        .other          _Z6solverPdPiS_i,@"STO_CUDA_ENTRY STV_DEFAULT"
_Z6solverPdPiS_i:
.text._Z6solverPdPiS_i:
[----:B------:R-:W0:Y:S01]  /*0000*/  LDC R1, c[0x0][0x37c] ;  /* 0x0000df00ff017b82 */ /* 0x000e220000000800 */
[----:B------:R-:W1:Y:S07]  /*0010*/  S2R R3, SR_TID.X ;  /* 0x0000000000037919 */ /* 0x000e6e0000002100 */
[----:B------:R-:W1:Y:S01]  /*0020*/  S2UR UR4, SR_CTAID.X ;  /* 0x00000000000479c3 */ /* 0x000e620000002500 */
[----:B0-----:R-:W-:Y:S01]  /*0030*/  VIADD R1, R1, 0xffffffd0 ;  /* 0xffffffd001017836 */ /* 0x001fe20000000000 */
[----:B------:R-:W0:Y:S01]  /*0040*/  LDCU.64 UR6, c[0x0][0x358] ;  /* 0x00006b00ff0677ac */ /* 0x000e220008000a00 */
[----:B------:R-:W-:Y:S01]  /*0050*/  IMAD.MOV.U32 R6, RZ, RZ, 0x2abc4dd5 ;  /* 0x2abc4dd5ff067424 */ /* 0x000fe200078e00ff */
[----:B------:R-:W-:Y:S01]  /*0060*/  BSSY.RECONVERGENT B0, `(.L_x_95) ;  /* 0x000026b000007945 */ /* 0x000fe20003800200 */
[----:B------:R-:W-:-:S02]  /*0070*/  IMAD.MOV.U32 R7, RZ, RZ, 0x58213ed2 ;  /* 0x58213ed2ff077424 */ /* 0x000fc400078e00ff */
[----:B------:R-:W-:Y:S01]  /*0080*/  IMAD.MOV.U32 R12, RZ, RZ, 0x455f2458 ;  /* 0x455f2458ff0c7424 */ /* 0x000fe200078e00ff */
[----:B------:R-:W1:Y:S01]  /*0090*/  LDC R0, c[0x0][0x360] ;  /* 0x0000d800ff007b82 */ /* 0x000e620000000800 */
[----:B------:R-:W-:Y:S01]  /*00a0*/  IMAD.MOV.U32 R13, RZ, RZ, -0x75bd8fc ;  /* 0xf8a42704ff0d7424 */ /* 0x000fe200078e00ff */
[----:B------:R-:W-:Y:S01]  /*00b0*/  STL.64 [R1], R6 ;  /* 0x0000000601007387 */ /* 0x000fe20000100a00 */
[----:B------:R-:W-:Y:S02]  /*00c0*/  IMAD.MOV.U32 R14, RZ, RZ, -0x23270784 ;  /* 0xdcd8f87cff0e7424 */ /* 0x000fe400078e00ff */
[----:B------:R-:W-:Y:S01]  /*00d0*/  IMAD.MOV.U32 R15, RZ, RZ, 0x511db0d6 ;  /* 0x511db0d6ff0f7424 */ /* 0x000fe200078e00ff */
[----:B------:R-:W-:Y:S01]  /*00e0*/  STL.64 [R1+0x8], R12 ;  /* 0x0000080c01007387 */ /* 0x000fe20000100a00 */
[----:B------:R-:W-:Y:S01]  /*00f0*/  IMAD.MOV.U32 R4, RZ, RZ, 0x58213ed2 ;  /* 0x58213ed2ff047424 */ /* 0x000fe200078e00ff */
[----:B------:R-:W2:Y:S01]  /*0100*/  LDC R5, c[0x0][0x398] ;  /* 0x0000e600ff057b82 */ /* 0x000ea20000000800 */
[----:B------:R-:W-:Y:S01]  /*0110*/  IMAD.MOV.U32 R9, RZ, RZ, -0x75bd8fc ;  /* 0xf8a42704ff097424 */ /* 0x000fe200078e00ff */
[----:B------:R3:W-:Y:S01]  /*0120*/  STL.64 [R1+0x10], R14 ;  /* 0x0000100e01007387 */ /* 0x0007e20000100a00 */
[----:B------:R-:W-:-:S02]  /*0130*/  IMAD.MOV.U32 R8, RZ, RZ, 0x455f2458 ;  /* 0x455f2458ff087424 */ /* 0x000fc400078e00ff */
[----:B------:R-:W-:Y:S02]  /*0140*/  IMAD.MOV.U32 R11, RZ, RZ, 0x511db0d6 ;  /* 0x511db0d6ff0b7424 */ /* 0x000fe400078e00ff */
[----:B------:R-:W-:Y:S02]  /*0150*/  IMAD.MOV.U32 R10, RZ, RZ, -0x23270784 ;  /* 0xdcd8f87cff0a7424 */ /* 0x000fe400078e00ff */
[----:B-1----:R-:W-:-:S05]  /*0160*/  IMAD R0, R0, UR4, R3 ;  /* 0x0000000400007c24 */ /* 0x002fca000f8e0203 */
[C---:B------:R-:W-:Y:S02]  /*0170*/  ISETP.NE.AND P0, PT, R0.reuse, RZ, PT ;  /* 0x000000ff0000720c */ /* 0x040fe40003f05270 */
[----:B---3--:R-:W-:Y:S01]  /*0180*/  SHF.R.S32.HI R14, RZ, 0x1f, R0 ;  /* 0x0000001fff0e7819 */ /* 0x008fe20000011400 */
[----:B--2---:R-:W-:Y:S02]  /*0190*/  IMAD R3, R0, R5, RZ ;  /* 0x0000000500037224 */ /* 0x004fe400078e02ff */
[----:B------:R-:W-:Y:S02]  /*01a0*/  VIADD R2, R5, 0xfffffffe ;  /* 0xfffffffe05027836 */ /* 0x000fe40000000000 */
[----:B------:R-:W-:-:S06]  /*01b0*/  VIADD R5, R3, 0x1 ;  /* 0x0000000103057836 */ /* 0x000fcc0000000000 */
[----:B0-----:R-:W-:Y:S05]  /*01c0*/  @!P0 BRA `(.L_x_96) ;  /* 0x0000002400508947 */ /* 0x001fea0003800000 */
[----:B------:R-:W-:Y:S02]  /*01d0*/  IMAD.MOV.U32 R15, RZ, RZ, RZ ;  /* 0x000000ffff0f7224 */ /* 0x000fe400078e00ff */
[----:B------:R-:W-:Y:S02]  /*01e0*/  IMAD.MOV.U32 R4, RZ, RZ, 0x58213ed2 ;  /* 0x58213ed2ff047424 */ /* 0x000fe400078e00ff */
[----:B------:R-:W-:Y:S02]  /*01f0*/  IMAD.MOV.U32 R17, RZ, RZ, R0 ;  /* 0x000000ffff117224 */ /* 0x000fe400078e0000 */
[----:B------:R-:W-:Y:S02]  /*0200*/  IMAD.MOV.U32 R8, RZ, RZ, 0x455f2458 ;  /* 0x455f2458ff087424 */ /* 0x000fe400078e00ff */
[----:B------:R-:W-:Y:S02]  /*0210*/  IMAD.MOV.U32 R9, RZ, RZ, -0x75bd8fc ;  /* 0xf8a42704ff097424 */ /* 0x000fe400078e00ff */
[----:B------:R-:W-:-:S02]  /*0220*/  IMAD.MOV.U32 R10, RZ, RZ, -0x23270784 ;  /* 0xdcd8f87cff0a7424 */ /* 0x000fc400078e00ff */
[----:B------:R-:W-:-:S07]  /*0230*/  IMAD.MOV.U32 R11, RZ, RZ, 0x511db0d6 ;  /* 0x511db0d6ff0b7424 */ /* 0x000fce00078e00ff */
.L_x_105:
[----:B------:R-:W-:Y:S01]  /*0240*/  LOP3.LUT P0, RZ, R17, 0x3, RZ, 0xc0, !PT ;  /* 0x0000000311ff7812 */ /* 0x000fe2000780c0ff */
[----:B------:R-:W-:-:S12]  /*0250*/  BSSY.RECONVERGENT B1, `(.L_x_97) ;  /* 0x0000245000017945 */ /* 0x000fd80003800200 */
[----:B0-----:R-:W-:Y:S05]  /*0260*/  @!P0 BRA `(.L_x_98) ;  /* 0x00000024000c8947 */ /* 0x001fea0003800000 */
[----:B------:R-:W0:Y:S01]  /*0270*/  LDC.64 R12, c[0x4][RZ] ;  /* 0x01000000ff0c7b82 */ /* 0x000e220000000a00 */
[----:B------:R-:W-:Y:S01]  /*0280*/  IMAD.MOV.U32 R4, RZ, RZ, RZ ;  /* 0x000000ffff047224 */ /* 0x000fe200078e00ff */
[----:B------:R-:W-:Y:S01]  /*0290*/  CS2R R10, SRZ ;  /* 0x00000000000a7805 */ /* 0x000fe2000001ff00 */
[----:B------:R-:W-:Y:S01]  /*02a0*/  IMAD.MOV.U32 R16, RZ, RZ, RZ ;  /* 0x000000ffff107224 */ /* 0x000fe200078e00ff */
[----:B------:R-:W-:Y:S01]  /*02b0*/  CS2R R8, SRZ ;  /* 0x0000000000087805 */ /* 0x000fe2000001ff00 */
[----:B0-----:R-:W-:-:S07]  /*02c0*/  IMAD.WIDE.U32 R12, R15, 0xc80, R12 ;  /* 0x00000c800f0c7825 */ /* 0x001fce00078e000c */
.L_x_100:
[----:B------:R-:W-:-:S06]  /*02d0*/  IMAD R18, R16, 0x4, R1 ;  /* 0x0000000410127824 */ /* 0x000fcc00078e0201 */
[----:B------:R-:W5:Y:S01]  /*02e0*/  LDL R18, [R18+0x4] ;  /* 0x0000040012127983 */ /* 0x000f620000100800 */
[----:B------:R-:W-:Y:S01]  /*02f0*/  IMAD.SHL.U32 R19, R16, 0x20, RZ ;  /* 0x0000002010137824 */ /* 0x000fe200078e00ff */
[----:B------:R-:W-:-:S06]  /*0300*/  UMOV UR4, URZ ;  /* 0x000000ff00047c82 */ /* 0x000fcc0008000000 */
.L_x_99:
[----:B-----5:R-:W-:Y:S01]  /*0310*/  SHF.R.U32.HI R22, RZ, UR4, R18 ;  /* 0x00000004ff167c19 */ /* 0x020fe20008011612 */
[----:B------:R-:W-:-:S03]  /*0320*/  VIADD R6, R19, UR4 ;  /* 0x0000000413067c36 */ /* 0x000fc60008000000 */
[----:B------:R-:W-:-:S04]  /*0330*/  LOP3.LUT R7, R22, 0x1, RZ, 0xc0, !PT ;  /* 0x0000000116077812 */ /* 0x000fc800078ec0ff */
[----:B------:R-:W-:Y:S01]  /*0340*/  ISETP.NE.U32.AND P0, PT, R7, 0x1, PT ;  /* 0x000000010700780c */ /* 0x000fe20003f05070 */
[----:B------:R-:W-:-:S03]  /*0350*/  IMAD R7, R6, 0x5, RZ ;  /* 0x0000000506077824 */ /* 0x000fc600078e02ff */
[----:B------:R-:W-:Y:S01]  /*0360*/  R2P PR, R22, 0x7e ;  /* 0x0000007e16007804 */ /* 0x000fe20000000000 */
[----:B------:R-:W-:-:S08]  /*0370*/  IMAD.WIDE.U32 R6, R7, 0x4, R12 ;  /* 0x0000000407067825 */ /* 0x000fd000078e000c */
[----:B------:R-:W2:Y:S04]  /*0380*/  @!P0 LDG.E R20, desc[UR6][R6.64+0x8] ;  /* 0x0000080606148981 */ /* 0x000ea8000c1e1900 */
[----:B------:R-:W3:Y:S04]  /*0390*/  @!P0 LDG.E R21, desc[UR6][R6.64] ;  /* 0x0000000606158981 */ /* 0x000ee8000c1e1900 */
[----:B------:R-:W4:Y:S04]  /*03a0*/  @!P0 LDG.E R23, desc[UR6][R6.64+0x4] ;  /* 0x0000040606178981 */ /* 0x000f28000c1e1900 */
[----:B------:R-:W4:Y:S04]  /*03b0*/  @!P0 LDG.E R25, desc[UR6][R6.64+0xc] ;  /* 0x00000c0606198981 */ /* 0x000f28000c1e1900 */
[----:B------:R-:W4:Y:S04]  /*03c0*/  @P1 LDG.E R24, desc[UR6][R6.64+0x1c] ;  /* 0x00001c0606181981 */ /* 0x000f28000c1e1900 */
[----:B------:R-:W4:Y:S01]  /*03d0*/  @P1 LDG.E R27, desc[UR6][R6.64+0x14] ;  /* 0x00001406061b1981 */ /* 0x000f22000c1e1900 */
[----:B--2---:R-:W-:-:S03]  /*03e0*/  @!P0 LOP3.LUT R9, R9, R20, RZ, 0x3c, !PT ;  /* 0x0000001409098212 */ /* 0x004fc600078e3cff */
[----:B------:R-:W2:Y:S01]  /*03f0*/  @!P0 LDG.E R20, desc[UR6][R6.64+0x10] ;  /* 0x0000100606148981 */ /* 0x000ea2000c1e1900 */
[----:B---3--:R-:W-:-:S03]  /*0400*/  @!P0 LOP3.LUT R4, R4, R21, RZ, 0x3c, !PT ;  /* 0x0000001504048212 */ /* 0x008fc600078e3cff */
[----:B------:R-:W3:Y:S01]  /*0410*/  @P1 LDG.E R21, desc[UR6][R6.64+0x18] ;  /* 0x0000180606151981 */ /* 0x000ee2000c1e1900 */
[----:B----4-:R-:W-:-:S03]  /*0420*/  @!P0 LOP3.LUT R8, R8, R23, RZ, 0x3c, !PT ;  /* 0x0000001708088212 */ /* 0x010fc600078e3cff */
[----:B------:R-:W4:Y:S01]  /*0430*/  @P1 LDG.E R23, desc[UR6][R6.64+0x20] ;  /* 0x0000200606171981 */ /* 0x000f22000c1e1900 */
[----:B------:R-:W-:-:S03]  /*0440*/  @!P0 LOP3.LUT R10, R10, R25, RZ, 0x3c, !PT ;  /* 0x000000190a0a8212 */ /* 0x000fc600078e3cff */
[----:B------:R-:W4:Y:S01]  /*0450*/  @P2 LDG.E R25, desc[UR6][R6.64+0x28] ;  /* 0x0000280606192981 */ /* 0x000f22000c1e1900 */
[----:B------:R-:W-:-:S03]  /*0460*/  @P1 LOP3.LUT R9, R9, R24, RZ, 0x3c, !PT ;  /* 0x0000001809091212 */ /* 0x000fc600078e3cff */
[----:B------:R-:W4:Y:S01]  /*0470*/  @P2 LDG.E R24, desc[UR6][R6.64+0x30] ;  /* 0x0000300606182981 */ /* 0x000f22000c1e1900 */
[----:B--2---:R-:W-:-:S03]  /*0480*/  @!P0 LOP3.LUT R11, R11, R20, RZ, 0x3c, !PT ;  /* 0x000000140b0b8212 */ /* 0x004fc600078e3cff */
[----:B------:R-:W2:Y:S01]  /*0490*/  @P1 LDG.E R20, desc[UR6][R6.64+0x24] ;  /* 0x0000240606141981 */ /* 0x000ea2000c1e1900 */
[----:B---3--:R-:W-:-:S03]  /*04a0*/  @P1 LOP3.LUT R8, R8, R21, RZ, 0x3c, !PT ;  /* 0x0000001508081212 */ /* 0x008fc600078e3cff */
[----:B------:R-:W3:Y:S01]  /*04b0*/  @P2 LDG.E R21, desc[UR6][R6.64+0x2c] ;  /* 0x00002c0606152981 */ /* 0x000ee2000c1e1900 */
[----:B----4-:R-:W-:-:S03]  /*04c0*/  @P1 LOP3.LUT R10, R10, R23, RZ, 0x3c, !PT ;  /* 0x000000170a0a1212 */ /* 0x010fc600078e3cff */
[----:B------:R-:W4:Y:S01]  /*04d0*/  @P2 LDG.E R23, desc[UR6][R6.64+0x34] ;  /* 0x0000340606172981 */ /* 0x000f22000c1e1900 */
[----:B------:R-:W-:-:S04]  /*04e0*/  @P1 LOP3.LUT R4, R4, R27, RZ, 0x3c, !PT ;  /* 0x0000001b04041212 */ /* 0x000fc800078e3cff */
[----:B------:R-:W-:Y:S02]  /*04f0*/  @P2 LOP3.LUT R4, R4, R25, RZ, 0x3c, !PT ;  /* 0x0000001904042212 */ /* 0x000fe400078e3cff */
[----:B------:R-:W-:Y:S01]  /*0500*/  @P2 LOP3.LUT R9, R9, R24, RZ, 0x3c, !PT ;  /* 0x0000001809092212 */ /* 0x000fe200078e3cff */
[----:B------:R-:W4:Y:S04]  /*0510*/  @P3 LDG.E R25, desc[UR6][R6.64+0x3c] ;  /* 0x00003c0606193981 */ /* 0x000f28000c1e1900 */
[----:B------:R-:W4:Y:S01]  /*0520*/  @P3 LDG.E R24, desc[UR6][R6.64+0x44] ;  /* 0x0000440606183981 */ /* 0x000f22000c1e1900 */
[----:B--2---:R-:W-:-:S03]  /*0530*/  @P1 LOP3.LUT R11, R11, R20, RZ, 0x3c, !PT ;  /* 0x000000140b0b1212 */ /* 0x004fc600078e3cff */
[----:B------:R-:W2:Y:S01]  /*0540*/  @P2 LDG.E R20, desc[UR6][R6.64+0x38] ;  /* 0x0000380606142981 */ /* 0x000ea2000c1e1900 */
[----:B---3--:R-:W-:-:S03]  /*0550*/  @P2 LOP3.LUT R8, R8, R21, RZ, 0x3c, !PT ;  /* 0x0000001508082212 */ /* 0x008fc600078e3cff */
[----:B------:R-:W3:Y:S01]  /*0560*/  @P3 LDG.E R21, desc[UR6][R6.64+0x40] ;  /* 0x0000400606153981 */ /* 0x000ee2000c1e1900 */
[----:B----4-:R-:W-:-:S03]  /*0570*/  @P2 LOP3.LUT R10, R10, R23, RZ, 0x3c, !PT ;  /* 0x000000170a0a2212 */ /* 0x010fc600078e3cff */
[----:B------:R-:W4:Y:S01]  /*0580*/  @P3 LDG.E R23, desc[UR6][R6.64+0x48] ;  /* 0x0000480606173981 */ /* 0x000f22000c1e1900 */
[----:B------:R-:W-:-:S03]  /*0590*/  @P3 LOP3.LUT R4, R4, R25, RZ, 0x3c, !PT ;  /* 0x0000001904043212 */ /* 0x000fc600078e3cff */
[----:B------:R-:W4:Y:S01]  /*05a0*/  @P4 LDG.E R25, desc[UR6][R6.64+0x50] ;  /* 0x0000500606194981 */ /* 0x000f22000c1e1900 */
[----:B------:R-:W-:-:S03]  /*05b0*/  @P3 LOP3.LUT R9, R9, R24, RZ, 0x3c, !PT ;  /* 0x0000001809093212 */ /* 0x000fc600078e3cff */
        /* <DEDUP_REMOVED lines=27> */
[----:B------:R-:W-:Y:S02]  /*0770*/  LOP3.LUT P0, RZ, R22, 0x80, RZ, 0xc0, !PT ;  /* 0x0000008016ff7812 */ /* 0x000fe4000780c0ff */
[----:B------:R-:W-:Y:S02]  /*0780*/  @P6 LOP3.LUT R4, R4, R25, RZ, 0x3c, !PT ;  /* 0x0000001904046212 */ /* 0x000fe400078e3cff */
[----:B------:R-:W-:-:S09]  /*0790*/  @P6 LOP3.LUT R9, R9, R24, RZ, 0x3c, !PT ;  /* 0x0000001809096212 */ /* 0x000fd200078e3cff */
[----:B------:R-:W4:Y:S04]  /*07a0*/  @P0 LDG.E R25, desc[UR6][R6.64+0x8c] ;  /* 0x00008c0606190981 */ /* 0x000f28000c1e1900 */
        /* <DEDUP_REMOVED lines=8> */
[----:B------:R-:W-:Y:S02]  /*0830*/  @P0 LOP3.LUT R4, R4, R25, RZ, 0x3c, !PT ;  /* 0x0000001904040212 */ /* 0x000fe400078e3cff */
[----:B------:R-:W-:Y:S02]  /*0840*/  @P0 LOP3.LUT R9, R9, R24, RZ, 0x3c, !PT ;  /* 0x0000001809090212 */ /* 0x000fe400078e3cff */
[----:B--2---:R-:W-:Y:S02]  /*0850*/  @P6 LOP3.LUT R11, R11, R20, RZ, 0x3c, !PT ;  /* 0x000000140b0b6212 */ /* 0x004fe400078e3cff */
[----:B---3--:R-:W-:Y:S02]  /*0860*/  @P0 LOP3.LUT R8, R8, R21, RZ, 0x3c, !PT ;  /* 0x0000001508080212 */ /* 0x008fe400078e3cff */
[----:B------:R-:W-:Y:S02]  /*0870*/  @P0 LOP3.LUT R11, R11, R26, RZ, 0x3c, !PT ;  /* 0x0000001a0b0b0212 */ /* 0x000fe400078e3cff */
[----:B----4-:R-:W-:-:S02]  /*0880*/  @P0 LOP3.LUT R10, R10, R23, RZ, 0x3c, !PT ;  /* 0x000000170a0a0212 */ /* 0x010fc400078e3cff */
[----:B------:R-:W-:-:S13]  /*0890*/  R2P PR, R22.B1, 0x7f ;  /* 0x0000007f16007804 */ /* 0x000fda0000001000 */
[----:B------:R-:W2:Y:S04]  /*08a0*/  @P0 LDG.E R21, desc[UR6][R6.64+0xa0] ;  /* 0x0000a00606150981 */ /* 0x000ea8000c1e1900 */
[----:B------:R-:W3:Y:S04]  /*08b0*/  @P1 LDG.E R25, desc[UR6][R6.64+0xb4] ;  /* 0x0000b40606191981 */ /* 0x000ee8000c1e1900 */
[----:B------:R-:W4:Y:S04]  /*08c0*/  @P0 LDG.E R23, desc[UR6][R6.64+0xa4] ;  /* 0x0000a40606170981 */ /* 0x000f28000c1e1900 */
        /* <DEDUP_REMOVED lines=13> */
[----:B------:R-:W-:-:S03]  /*09a0*/  @P2 LOP3.LUT R4, R4, R27, RZ, 0x3c, !PT ;  /* 0x0000001b04042212 */ /* 0x000fc600078e3cff */
[----:B------:R-:W4:Y:S01]  /*09b0*/  @P3 LDG.E R27, desc[UR6][R6.64+0xdc] ;  /* 0x0000dc06061b3981 */ /* 0x000f22000c1e1900 */
[----:B---3--:R-:W-:Y:S02]  /*09c0*/  @P0 LOP3.LUT R10, R10, R25, RZ, 0x3c, !PT ;  /* 0x000000190a0a0212 */ /* 0x008fe400078e3cff */
[----:B------:R-:W-:Y:S01]  /*09d0*/  LOP3.LUT P0, RZ, R22, 0x8000, RZ, 0xc0, !PT ;  /* 0x0000800016ff7812 */ /* 0x000fe2000780c0ff */
[----:B------:R-:W3:Y:S04]  /*09e0*/  @P2 LDG.E R25, desc[UR6][R6.64+0xcc] ;  /* 0x0000cc0606192981 */ /* 0x000ee8000c1e1900 */
[----:B------:R-:W3:Y:S01]  /*09f0*/  @P1 LDG.E R22, desc[UR6][R6.64+0xbc] ;  /* 0x0000bc0606161981 */ /* 0x000ee2000c1e1900 */
[----:B--2---:R-:W-:Y:S02]  /*0a00*/  @P1 LOP3.LUT R8, R8, R21, RZ, 0x3c, !PT ;  /* 0x0000001508081212 */ /* 0x004fe400078e3cff */
[----:B----4-:R-:W-:Y:S01]  /*0a10*/  @P1 LOP3.LUT R10, R10, R23, RZ, 0x3c, !PT ;  /* 0x000000170a0a1212 */ /* 0x010fe200078e3cff */
[----:B------:R-:W2:Y:S04]  /*0a20*/  @P3 LDG.E R21, desc[UR6][R6.64+0xe8] ;  /* 0x0000e80606153981 */ /* 0x000ea8000c1e1900 */
[----:B------:R-:W4:Y:S01]  /*0a30*/  @P2 LDG.E R23, desc[UR6][R6.64+0xd4] ;  /* 0x0000d40606172981 */ /* 0x000f22000c1e1900 */
[----:B------:R-:W-:-:S03]  /*0a40*/  @P3 LOP3.LUT R4, R4, R27, RZ, 0x3c, !PT ;  /* 0x0000001b04043212 */ /* 0x000fc600078e3cff */
[----:B------:R-:W2:Y:S01]  /*0a50*/  @P4 LDG.E R27, desc[UR6][R6.64+0xf0] ;  /* 0x0000f006061b4981 */ /* 0x000ea2000c1e1900 */
[----:B------:R-:W-:-:S03]  /*0a60*/  @P1 LOP3.LUT R11, R11, R24, RZ, 0x3c, !PT ;  /* 0x000000180b0b1212 */ /* 0x000fc600078e3cff */
[----:B------:R-:W2:Y:S04]  /*0a70*/  @P3 LDG.E R24, desc[UR6][R6.64+0xe4] ;  /* 0x0000e40606183981 */ /* 0x000ea8000c1e1900 */
[----:B------:R-:W2:Y:S01]  /*0a80*/  @P0 LDG.E R26, desc[UR6][R6.64+0x13c] ;  /* 0x00013c06061a0981 */ /* 0x000ea2000c1e1900 */
[----:B---3--:R-:W-:-:S03]  /*0a90*/  @P2 LOP3.LUT R8, R8, R25, RZ, 0x3c, !PT ;  /* 0x0000001908082212 */ /* 0x008fc600078e3cff */
[----:B------:R-:W3:Y:S01]  /*0aa0*/  @P3 LDG.E R25, desc[UR6][R6.64+0xe0] ;  /* 0x0000e00606193981 */ /* 0x000ee2000c1e1900 */
[----:B------:R-:W-:-:S03]  /*0ab0*/  @P1 LOP3.LUT R9, R9, R22, RZ, 0x3c, !PT ;  /* 0x0000001609091212 */ /* 0x000fc600078e3cff */
[----:B------:R-:W3:Y:S01]  /*0ac0*/  @P2 LDG.E R22, desc[UR6][R6.64+0xd8] ;  /* 0x0000d80606162981 */ /* 0x000ee2000c1e1900 */
[----:B------:R-:W-:-:S03]  /*0ad0*/  @P2 LOP3.LUT R9, R9, R20, RZ, 0x3c, !PT ;  /* 0x0000001409092212 */ /* 0x000fc600078e3cff */
[----:B------:R-:W3:Y:S01]  /*0ae0*/  @P3 LDG.E R20, desc[UR6][R6.64+0xec] ;  /* 0x0000ec0606143981 */ /* 0x000ee2000c1e1900 */
[----:B----4-:R-:W-:-:S03]  /*0af0*/  @P2 LOP3.LUT R10, R10, R23, RZ, 0x3c, !PT ;  /* 0x000000170a0a2212 */ /* 0x010fc600078e3cff */
[----:B------:R-:W4:Y:S01]  /*0b00*/  @P4 LDG.E R23, desc[UR6][R6.64+0xf4] ;  /* 0x0000f40606174981 */ /* 0x000f22000c1e1900 */
[----:B--2---:R-:W-:-:S03]  /*0b10*/  @P4 LOP3.LUT R4, R4, R27, RZ, 0x3c, !PT ;  /* 0x0000001b04044212 */ /* 0x004fc600078e3cff */
[----:B------:R-:W2:Y:S01]  /*0b20*/  @P5 LDG.E R27, desc[UR6][R6.64+0x104] ;  /* 0x00010406061b5981 */ /* 0x000ea2000c1e1900 */
[----:B---3--:R-:W-:-:S03]  /*0b30*/  @P3 LOP3.LUT R8, R8, R25, RZ, 0x3c, !PT ;  /* 0x0000001908083212 */ /* 0x008fc600078e3cff */
[----:B------:R-:W3:Y:S01]  /*0b40*/  @P4 LDG.E R25, desc[UR6][R6.64+0xfc] ;  /* 0x0000fc0606194981 */ /* 0x000ee2000c1e1900 */
[----:B------:R-:W-:-:S03]  /*0b50*/  @P2 LOP3.LUT R11, R11, R22, RZ, 0x3c, !PT ;  /* 0x000000160b0b2212 */ /* 0x000fc600078e3cff */
[----:B------:R-:W3:Y:S01]  /*0b60*/  @P4 LDG.E R22, desc[UR6][R6.64+0xf8] ;  /* 0x0000f80606164981 */ /* 0x000ee2000c1e1900 */
[----:B------:R-:W-:-:S03]  /*0b70*/  @P3 LOP3.LUT R9, R9, R24, RZ, 0x3c, !PT ;  /* 0x0000001809093212 */ /* 0x000fc600078e3cff */
[----:B------:R-:W3:Y:S01]  /*0b80*/  @P4 LDG.E R24, desc[UR6][R6.64+0x100] ;  /* 0x0001000606184981 */ /* 0x000ee2000c1e1900 */
[----:B------:R-:W-:Y:S02]  /*0b90*/  @P3 LOP3.LUT R10, R10, R21, RZ, 0x3c, !PT ;  /* 0x000000150a0a3212 */ /* 0x000fe400078e3cff */
[----:B------:R-:W-:Y:S01]  /*0ba0*/  @P3 LOP3.LUT R11, R11, R20, RZ, 0x3c, !PT ;  /* 0x000000140b0b3212 */ /* 0x000fe200078e3cff */
[----:B------:R-:W3:Y:S01]  /*0bb0*/  @P5 LDG.E R21, desc[UR6][R6.64+0x108] ;  /* 0x0001080606155981 */ /* 0x000ee2000c1e1900 */
[----:B----4-:R-:W-:-:S03]  /*0bc0*/  @P4 LOP3.LUT R8, R8, R23, RZ, 0x3c, !PT ;  /* 0x0000001708084212 */ /* 0x010fc600078e3cff */
[----:B------:R-:W4:Y:S01]  /*0bd0*/  @P5 LDG.E R20, desc[UR6][R6.64+0x10c] ;  /* 0x00010c0606145981 */ /* 0x000f22000c1e1900 */
[----:B--2---:R-:W-:-:S03]  /*0be0*/  @P5 LOP3.LUT R4, R4, R27, RZ, 0x3c, !PT ;  /* 0x0000001b04045212 */ /* 0x004fc600078e3cff */
        /* <DEDUP_REMOVED lines=14> */
[----:B------:R-:W-:-:S03]  /*0cd0*/  @P5 LOP3.LUT R10, R10, R23, RZ, 0x3c, !PT ;  /* 0x000000170a0a5212 */ /* 0x000fc600078e3cff */
[----:B------:R-:W2:Y:S01]  /*0ce0*/  @P0 LDG.E R23, desc[UR6][R6.64+0x130] ;  /* 0x0001300606170981 */ /* 0x000ea2000c1e1900 */
[----:B---3--:R-:W-:-:S03]  /*0cf0*/  @P6 LOP3.LUT R8, R8, R25, RZ, 0x3c, !PT ;  /* 0x0000001908086212 */ /* 0x008fc600078e3cff */
[----:B------:R-:W3:Y:S01]  /*0d00*/  @P0 LDG.E R25, desc[UR6][R6.64+0x138] ;  /* 0x0001380606190981 */ /* 0x000ee2000c1e1900 */
[----:B------:R-:W-:-:S03]  /*0d10*/  @P5 LOP3.LUT R11, R11, R22, RZ, 0x3c, !PT ;  /* 0x000000160b0b5212 */ /* 0x000fc600078e3cff */
[----:B------:R-:W3:Y:S01]  /*0d20*/  @P6 LDG.E R22, desc[UR6][R6.64+0x128] ;  /* 0x0001280606166981 */ /* 0x000ee2000c1e1900 */
[----:B------:R-:W-:-:S04]  /*0d30*/  UIADD3 UR4, UPT, UPT, UR4, 0x10, URZ ;  /* 0x0000001004047890 */ /* 0x000fc8000fffe0ff */
[----:B------:R-:W-:Y:S01]  /*0d40*/  UISETP.NE.AND UP0, UPT, UR4, 0x20, UPT ;  /* 0x000000200400788c */ /* 0x000fe2000bf05270 */
[----:B------:R-:W-:Y:S02]  /*0d50*/  @P6 LOP3.LUT R10, R10, R21, RZ, 0x3c, !PT ;  /* 0x000000150a0a6212 */ /* 0x000fe400078e3cff */
[----:B----4-:R-:W-:Y:S02]  /*0d60*/  @P6 LOP3.LUT R9, R9, R20, RZ, 0x3c, !PT ;  /* 0x0000001409096212 */ /* 0x010fe400078e3cff */
[----:B--2---:R-:W-:Y:S02]  /*0d70*/  @P0 LOP3.LUT R4, R4, R27, RZ, 0x3c, !PT ;  /* 0x0000001b04040212 */ /* 0x004fe400078e3cff */
[----:B------:R-:W-:Y:S02]  /*0d80*/  @P0 LOP3.LUT R9, R9, R24, RZ, 0x3c, !PT ;  /* 0x0000001809090212 */ /* 0x000fe400078e3cff */
[----:B------:R-:W-:Y:S02]  /*0d90*/  @P0 LOP3.LUT R8, R8, R23, RZ, 0x3c, !PT ;  /* 0x0000001708080212 */ /* 0x000fe400078e3cff */
[----:B---3--:R-:W-:-:S02]  /*0da0*/  @P0 LOP3.LUT R10, R10, R25, RZ, 0x3c, !PT ;  /* 0x000000190a0a0212 */ /* 0x008fc400078e3cff */
[----:B------:R-:W-:-:S04]  /*0db0*/  @P6 LOP3.LUT R11, R11, R22, RZ, 0x3c, !PT ;  /* 0x000000160b0b6212 */ /* 0x000fc800078e3cff */
[----:B------:R-:W-:Y:S01]  /*0dc0*/  @P0 LOP3.LUT R11, R11, R26, RZ, 0x3c, !PT ;  /* 0x0000001a0b0b0212 */ /* 0x000fe200078e3cff */
[----:B------:R-:W-:Y:S06]  /*0dd0*/  BRA.U UP0, `(.L_x_99) ;  /* 0xfffffff5004c7547 */ /* 0x000fec000b83ffff */
[----:B------:R-:W-:-:S05]  /*0de0*/  VIADD R16, R16, 0x1 ;  /* 0x0000000110107836 */ /* 0x000fca0000000000 */
[----:B------:R-:W-:-:S13]  /*0df0*/  ISETP.NE.AND P0, PT, R16, 0x5, PT ;  /* 0x000000051000780c */ /* 0x000fda0003f05270 */
[----:B------:R-:W-:Y:S05]  /*0e00*/  @P0 BRA `(.L_x_100) ;  /* 0xfffffff400300947 */ /* 0x000fea000383ffff */
[----:B------:R-:W-:Y:S01]  /*0e10*/  LOP3.LUT R6, R17, 0x3, RZ, 0xc0, !PT ;  /* 0x0000000311067812 */ /* 0x000fe200078ec0ff */
[----:B------:R0:W-:Y:S03]  /*0e20*/  STL [R1+0x4], R4 ;  /* 0x0000040401007387 */ /* 0x0001e60000100800 */
[----:B------:R-:W-:Y:S01]  /*0e30*/  ISETP.NE.U32.AND P0, PT, R6, 0x1, PT ;  /* 0x000000010600780c */ /* 0x000fe20003f05070 */
[----:B------:R0:W-:Y:S03]  /*0e40*/  STL.64 [R1+0x8], R8 ;  /* 0x0000080801007387 */ /* 0x0001e60000100a00 */
[----:B------:R-:W-:Y:S01]  /*0e50*/  ISETP.NE.AND.EX P0, PT, RZ, RZ, PT, P0 ;  /* 0x000000ffff00720c */ /* 0x000fe20003f05300 */
[----:B------:R0:W-:-:S12]  /*0e60*/  STL.64 [R1+0x10], R10 ;  /* 0x0000100a01007387 */ /* 0x0001d80000100a00 */
[----:B0-----:R-:W-:Y:S05]  /*0e70*/  @!P0 BRA `(.L_x_98) ;  /* 0x0000001800088947 */ /* 0x001fea0003800000 */
[----:B------:R-:W-:Y:S01]  /*0e80*/  UMOV UR4, URZ ;  /* 0x000000ff00047c82 */ /* 0x000fe20008000000 */
[----:B------:R-:W-:Y:S01]  /*0e90*/  UMOV UR5, URZ ;  /* 0x000000ff00057c82 */ /* 0x000fe20008000000 */
[----:B------:R-:W-:Y:S02]  /*0ea0*/  IMAD.MOV.U32 R4, RZ, RZ, RZ ;  /* 0x000000ffff047224 */ /* 0x000fe400078e00ff */
[----:B------:R-:W-:Y:S02]  /*0eb0*/  IMAD.MOV.U32 R16, RZ, RZ, RZ ;  /* 0x000000ffff107224 */ /* 0x000fe400078e00ff */
[----:B------:R-:W-:Y:S02]  /*0ec0*/  IMAD.U32 R11, RZ, RZ, UR4 ;  /* 0x00000004ff0b7e24 */ /* 0x000fe4000f8e00ff */
[----:B------:R-:W-:Y:S02]  /*0ed0*/  IMAD.U32 R10, RZ, RZ, UR5 ;  /* 0x00000005ff0a7e24 */ /* 0x000fe4000f8e00ff */
[----:B------:R-:W-:-:S02]  /*0ee0*/  IMAD.U32 R9, RZ, RZ, UR4 ;  /* 0x00000004ff097e24 */ /* 0x000fc4000f8e00ff */
[----:B------:R-:W-:-:S07]  /*0ef0*/  IMAD.U32 R8, RZ, RZ, UR5 ;  /* 0x00000005ff087e24 */ /* 0x000fce000f8e00ff */
.L_x_102:
[----:B------:R-:W-:-:S06]  /*0f00*/  IMAD R18, R16, 0x4, R1 ;  /* 0x0000000410127824 */ /* 0x000fcc00078e0201 */
[----:B------:R-:W5:Y:S01]  /*0f10*/  LDL R18, [R18+0x4] ;  /* 0x0000040012127983 */ /* 0x000f620000100800 */
[----:B------:R-:W-:Y:S01]  /*0f20*/  IMAD.SHL.U32 R19, R16, 0x20, RZ ;  /* 0x0000002010137824 */ /* 0x000fe200078e00ff */
[----:B------:R-:W-:-:S06]  /*0f30*/  UMOV UR4, URZ ;  /* 0x000000ff00047c82 */ /* 0x000fcc0008000000 */
.L_x_101:
        /* <DEDUP_REMOVED lines=182> */
[----:B0-----:R-:W-:Y:S05]  /*1aa0*/  @P0 BRA `(.L_x_98) ;  /* 0x0000000800fc0947 */ /* 0x001fea0003800000 */
        /* <DEDUP_REMOVED lines=8> */
.L_x_104:
[----:B------:R-:W-:-:S06]  /*1b30*/  IMAD R18, R16, 0x4, R1 ;  /* 0x0000000410127824 */ /* 0x000fcc00078e0201 */
[----:B------:R-:W5:Y:S01]  /*1b40*/  LDL R18, [R18+0x4] ;  /* 0x0000040012127983 */ /* 0x000f620000100800 */
[----:B------:R-:W-:Y:S01]  /*1b50*/  IMAD.SHL.U32 R19, R16, 0x20, RZ ;  /* 0x0000002010137824 */ /* 0x000fe200078e00ff */
[----:B------:R-:W-:-:S06]  /*1b60*/  UMOV UR4, URZ ;  /* 0x000000ff00047c82 */ /* 0x000fcc0008000000 */
.L_x_103:
        /* <DEDUP_REMOVED lines=176> */
[----:B------:R0:W-:Y:S04]  /*2670*/  STL [R1+0x4], R4 ;  /* 0x0000040401007387 */ /* 0x0001e80000100800 */
[----:B------:R0:W-:Y:S04]  /*2680*/  STL.64 [R1+0x8], R8 ;  /* 0x0000080801007387 */ /* 0x0001e80000100a00 */
[----:B------:R0:W-:Y:S02]  /*2690*/  STL.64 [R1+0x10], R10 ;  /* 0x0000100a01007387 */ /* 0x0001e40000100a00 */
.L_x_98:
[----:B------:R-:W-:Y:S05]  /*26a0*/  BSYNC.RECONVERGENT B1 ;  /* 0x0000000000017941 */ /* 0x000fea0003800200 */
.L_x_97:
[----:B------:R-:W-:Y:S01]  /*26b0*/  ISETP.GT.U32.AND P0, PT, R17, 0x3, PT ;  /* 0x000000031100780c */ /* 0x000fe20003f04070 */
[----:B------:R-:W-:Y:S01]  /*26c0*/  VIADD R15, R15, 0x1 ;  /* 0x000000010f0f7836 */ /* 0x000fe20000000000 */
[--C-:B------:R-:W-:Y:S02]  /*26d0*/  SHF.R.U64 R17, R17, 0x2, R14.reuse ;  /* 0x0000000211117819 */ /* 0x100fe4000000120e */
[----:B------:R-:W-:Y:S02]  /*26e0*/  ISETP.GT.U32.AND.EX P0, PT, R14, RZ, PT, P0 ;  /* 0x000000ff0e00720c */ /* 0x000fe40003f04100 */
[----:B------:R-:W-:-:S11]  /*26f0*/  SHF.R.U32.HI R14, RZ, 0x2, R14 ;  /* 0x00000002ff0e7819 */ /* 0x000fd6000001160e */
[----:B------:R-:W-:Y:S05]  /*2700*/  @P0 BRA `(.L_x_105) ;  /* 0xffffffd800cc0947 */ /* 0x000fea000383ffff */
.L_x_96:
[----:B------:R-:W-:Y:S05]  /*2710*/  BSYNC.RECONVERGENT B0 ;  /* 0x0000000000007941 */ /* 0x000fea0003800200 */
.L_x_95:
[----:B------:R-:W-:Y:S01]  /*2720*/  IMAD.IADD R20, R2, 0x1, R5 ;  /* 0x0000000102147824 */ /* 0x000fe200078e0205 */
[----:B------:R-:W1:Y:S01]  /*2730*/  LDCU.64 UR10, c[0x0][0x388] ;  /* 0x00007100ff0a77ac */ /* 0x000e620008000a00 */
[----:B------:R-:W-:Y:S01]  /*2740*/  BSSY.RECONVERGENT B0, `(.L_x_106) ;  /* 0x000010f000007945 */ /* 0x000fe20003800200 */
[----:B------:R-:W-:Y:S02]  /*2750*/  CS2R R18, SRZ ;  /* 0x0000000000127805 */ /* 0x000fe4000001ff00 */
[----:B------:R-:W-:-:S13]  /*2760*/  ISETP.GE.AND P0, PT, R5, R20, PT ;  /* 0x000000140500720c */ /* 0x000fda0003f06270 */
[----:B------:R-:W-:Y:S05]  /*2770*/  @P0 BRA `(.L_x_107) ;  /* 0x00000010002c0947 */ /* 0x000fea0003800000 */
[----:B------:R-:W2:Y:S01]  /*2780*/  LDC R17, c[0x0][0x398] ;  /* 0x0000e600ff117b82 */ /* 0x000ea20000000800 */
[----:B------:R-:W3:Y:S01]  /*2790*/  LDCU.64 UR4, c[0x0][0x388] ;  /* 0x00007100ff0477ac */ /* 0x000ee20008000a00 */
[----:B------:R-:W-:Y:S02]  /*27a0*/  IMAD.MOV.U32 R19, RZ, RZ, R5 ;  /* 0x000000ffff137224 */ /* 0x000fe400078e0005 */
[----:B---3--:R-:W-:Y:S01]  /*27b0*/  IMAD.U32 R7, RZ, RZ, UR5 ;  /* 0x00000005ff077e24 */ /* 0x008fe2000f8e00ff */
[C---:B--2---:R-:W-:Y:S01]  /*27c0*/  LOP3.LUT R6, R17.reuse, 0x3, RZ, 0xc0, !PT ;  /* 0x0000000311067812 */ /* 0x044fe200078ec0ff */
[----:B------:R-:W-:-:S03]  /*27d0*/  VIADD R21, R17, 0xfffffffd ;  /* 0xfffffffd11157836 */ /* 0x000fc60000000000 */
[----:B------:R-:W-:Y:S01]  /*27e0*/  ISETP.NE.AND P0, PT, R6, 0x2, PT ;  /* 0x000000020600780c */ /* 0x000fe20003f05270 */
[----:B------:R-:W-:Y:S01]  /*27f0*/  IMAD.U32 R6, RZ, RZ, UR4 ;  /* 0x00000004ff067e24 */ /* 0x000fe2000f8e00ff */
[----:B------:R-:W-:-:S03]  /*2800*/  UMOV UR4, 0x2abc4dd5 ;  /* 0x2abc4dd500047882 */ /* 0x000fc60000000000 */
[----:B------:R-:W-:-:S08]  /*2810*/  IMAD.WIDE R12, R3, 0x4, R6 ;  /* 0x00000004030c7825 */ /* 0x000fd000078e0206 */
[----:B------:R-:W-:Y:S05]  /*2820*/  @!P0 BRA `(.L_x_108) ;  /* 0x0000000000948947 */ /* 0x000fea0003800000 */
[----:B------:R-:W-:Y:S01]  /*2830*/  IMAD.MOV.U32 R18, RZ, RZ, R4 ;  /* 0x000000ffff127224 */ /* 0x000fe200078e0004 */
[----:B------:R-:W-:Y:S01]  /*2840*/  UMOV UR4, 0x2abc4dd5 ;  /* 0x2abc4dd500047882 */ /* 0x000fe20000000000 */
[----:B0-----:R-:W-:Y:S02]  /*2850*/  IMAD.MOV.U32 R4, RZ, RZ, RZ ;  /* 0x000000ffff047224 */ /* 0x001fe400078e00ff */
[----:B------:R-:W-:-:S07]  /*2860*/  IMAD.MOV.U32 R19, RZ, RZ, R5 ;  /* 0x000000ffff137224 */ /* 0x000fce00078e0005 */
.L_x_109:
[----:B0-----:R-:W-:Y:S01]  /*2870*/  SHF.R.U32.HI R15, RZ, 0x2, R18 ;  /* 0x00000002ff0f7819 */ /* 0x001fe20000011612 */
[----:B------:R-:W-:Y:S01]  /*2880*/  IMAD.SHL.U32 R14, R11, 0x10, RZ ;  /* 0x000000100b0e7824 */ /* 0x000fe200078e00ff */
[----:B------:R-:W-:Y:S01]  /*2890*/  UIADD3 UR4, UPT, UPT, UR4, 0x587c5, URZ ;  /* 0x000587c504047890 */ /* 0x000fe2000fffe0ff */
[----:B------:R-:W-:Y:S01]  /*28a0*/  I2FP.F32.S32 R23, R19 ;  /* 0x0000001300177245 */ /* 0x000fe20000201400 */
[----:B------:R-:W2:Y:S01]  /*28b0*/  LDG.E R25, desc[UR6][R12.64+0x4] ;  /* 0x000004060c197981 */ /* 0x000ea2000c1e1900 */
[----:B------:R-:W-:Y:S01]  /*28c0*/  LOP3.LUT R15, R15, R18, RZ, 0x3c, !PT ;  /* 0x000000120f0f7212 */ /* 0x000fe200078e3cff */
[----:B------:R-:W-:-:S04]  /*28d0*/  IMAD.MOV.U32 R18, RZ, RZ, 0x2f800000 ;  /* 0x2f800000ff127424 */ /* 0x000fc800078e00ff */
[----:B------:R-:W-:-:S05]  /*28e0*/  IMAD.SHL.U32 R16, R15, 0x2, RZ ;  /* 0x000000020f107824 */ /* 0x000fca00078e00ff */
[----:B------:R-:W-:Y:S01]  /*28f0*/  LOP3.LUT R16, R15, R16, R14, 0x96, !PT ;  /* 0x000000100f107212 */ /* 0x000fe200078e960e */
[----:B------:R-:W-:-:S03]  /*2900*/  IMAD.IADD R14, R20, 0x1, -R19 ;  /* 0x00000001140e7824 */ /* 0x000fc600078e0a13 */
[----:B------:R-:W-:Y:S02]  /*2910*/  LOP3.LUT R16, R16, R11, RZ, 0x3c, !PT ;  /* 0x0000000b10107212 */ /* 0x000fe400078e3cff */
[----:B------:R-:W-:-:S03]  /*2920*/  I2FP.F32.S32 R14, R14 ;  /* 0x0000000e000e7245 */ /* 0x000fc60000201400 */
[----:B------:R-:W-:-:S05]  /*2930*/  VIADD R15, R16, UR4 ;  /* 0x00000004100f7c36 */ /* 0x000fca0008000000 */
[----:B------:R-:W-:-:S05]  /*2940*/  I2FP.F32.U32 R15, R15 ;  /* 0x0000000f000f7245 */ /* 0x000fca0000201000 */
[----:B------:R-:W-:-:S04]  /*2950*/  FFMA R15, R15, R18, 1.1641532182693481445e-10 ;  /* 0x2f0000000f0f7423 */ /* 0x000fc80000000012 */
[----:B------:R-:W-:-:S04]  /*2960*/  FFMA R23, R14, R15, R23 ;  /* 0x0000000f0e177223 */ /* 0x000fc80000000017 */
[----:B------:R-:W0:Y:S02]  /*2970*/  F2I.TRUNC.NTZ R15, R23 ;  /* 0x00000017000f7305 */ /* 0x000e24000020f100 */
[----:B0-----:R-:W-:-:S05]  /*2980*/  IMAD.WIDE R14, R15, 0x4, R6 ;  /* 0x000000040f0e7825 */ /* 0x001fca00078e0206 */
[----:B------:R-:W3:Y:S01]  /*2990*/  LDG.E R27, desc[UR6][R14.64] ;  /* 0x000000060e1b7981 */ /* 0x000ee2000c1e1900 */
[----:B------:R-:W-:-:S05]  /*29a0*/  VIADD R4, R4, 0x1 ;  /* 0x0000000104047836 */ /* 0x000fca0000000000 */
[----:B------:R-:W-:-:S04]  /*29b0*/  LOP3.LUT R18, R4, 0x3, R17, 0x78, !PT ;  /* 0x0000000304127812 */ /* 0x000fc800078e7811 */
[----:B------:R-:W-:Y:S01]  /*29c0*/  ISETP.NE.AND P0, PT, R18, 0x2, PT ;  /* 0x000000021200780c */ /* 0x000fe20003f05270 */
[----:B------:R-:W-:Y:S02]  /*29d0*/  IMAD.MOV.U32 R22, RZ, RZ, R8 ;  /* 0x000000ffff167224 */ /* 0x000fe400078e0008 */
[----:B------:R-:W-:Y:S02]  /*29e0*/  IMAD.MOV.U32 R8, RZ, RZ, R9 ;  /* 0x000000ffff087224 */ /* 0x000fe400078e0009 */
[----:B------:R-:W-:Y:S02]  /*29f0*/  IMAD.MOV.U32 R9, RZ, RZ, R10 ;  /* 0x000000ffff097224 */ /* 0x000fe400078e000a */
[----:B------:R-:W-:Y:S02]  /*2a00*/  IMAD.MOV.U32 R10, RZ, RZ, R11 ;  /* 0x000000ffff0a7224 */ /* 0x000fe400078e000b */
[----:B------:R-:W-:Y:S02]  /*2a10*/  VIADD R19, R19, 0x1 ;  /* 0x0000000113137836 */ /* 0x000fe40000000000 */
[----:B------:R-:W-:-:S02]  /*2a20*/  IMAD.MOV.U32 R18, RZ, RZ, R22 ;  /* 0x000000ffff127224 */ /* 0x000fc400078e0016 */
[----:B------:R-:W-:Y:S01]  /*2a30*/  IMAD.MOV.U32 R11, RZ, RZ, R16 ;  /* 0x000000ffff0b7224 */ /* 0x000fe200078e0010 */
[----:B---3--:R0:W-:Y:S04]  /*2a40*/  STG.E desc[UR6][R12.64+0x4], R27 ;  /* 0x0000041b0c007986 */ /* 0x0081e8000c101906 */
[----:B--2---:R0:W-:Y:S01]  /*2a50*/  STG.E desc[UR6][R14.64], R25 ;  /* 0x000000190e007986 */ /* 0x0041e2000c101906 */
[----:B------:R-:W-:Y:S05]  /*2a60*/  @P0 BRA `(.L_x_109) ;  /* 0xfffffffc00800947 */ /* 0x000fea000383ffff */
[----:B------:R-:W-:-:S07]  /*2a70*/  IMAD.MOV.U32 R4, RZ, RZ, R22 ;  /* 0x000000ffff047224 */ /* 0x000fce00078e0016 */
.L_x_108:
[C---:B------:R-:W-:Y:S02]  /*2a80*/  ISETP.GE.U32.AND P0, PT, R21.reuse, 0x3, PT ;  /* 0x000000031500780c */ /* 0x040fe40003f06070 */
[----:B------:R-:W-:-:S11]  /*2a90*/  ISETP.GE.U32.AND P1, PT, R21, 0x7, PT ;  /* 0x000000071500780c */ /* 0x000fd60003f26070 */
[----:B------:R-:W-:Y:S05]  /*2aa0*/  @!P0 BRA `(.L_x_110) ;  /* 0x0000000400848947 */ /* 0x000fea0003800000 */
[----:B------:R-:W-:Y:S01]  /*2ab0*/  UIADD3 UR4, UPT, UPT, UR4, 0x161f14, URZ ;  /* 0x00161f1404047890 */ /* 0x000fe2000fffe0ff */
[----:B------:R-:W-:Y:S01]  /*2ac0*/  IMAD R22, R0, R17, R17 ;  /* 0x0000001100167224 */ /* 0x000fe200078e0211 */
[----:B------:R-:W-:Y:S04]  /*2ad0*/  BSSY.RECONVERGENT B1, `(.L_x_110) ;  /* 0x000005e000017945 */ /* 0x000fe80003800200 */
[----:B------:R-:W-:Y:S01]  /*2ae0*/  IADD3 R22, PT, PT, R22, -0x2, -R19 ;  /* 0xfffffffe16167810 */ /* 0x000fe20007ffe813 */
[----:B------:R-:W-:-:S07]  /*2af0*/  IMAD.U32 R21, RZ, RZ, UR4 ;  /* 0x00000004ff157e24 */ /* 0x000fce000f8e00ff */
.L_x_111:
[----:B------:R-:W-:Y:S01]  /*2b00*/  SHF.R.U32.HI R7, RZ, 0x2, R4 ;  /* 0x00000002ff077819 */ /* 0x000fe20000011604 */
[----:B------:R-:W-:Y:S01]  /*2b10*/  IMAD.SHL.U32 R6, R11, 0x10, RZ ;  /* 0x000000100b067824 */ /* 0x000fe200078e00ff */
[----:B0-2---:R-:W-:Y:S01]  /*2b20*/  I2FP.F32.S32 R15, R19 ;  /* 0x00000013000f7245 */ /* 0x005fe20000201400 */
[----:B------:R-:W2:Y:S01]  /*2b30*/  LDG.E R25, desc[UR6][R12.64+0x4] ;  /* 0x000004060c197981 */ /* 0x000ea2000c1e1900 */
[----:B------:R-:W-:-:S05]  /*2b40*/  LOP3.LUT R7, R7, R4, RZ, 0x3c, !PT ;  /* 0x0000000407077212 */ /* 0x000fca00078e3cff */
[----:B------:R-:W-:-:S05]  /*2b50*/  IMAD.SHL.U32 R4, R7, 0x2, RZ ;  /* 0x0000000207047824 */ /* 0x000fca00078e00ff */
[----:B------:R-:W-:Y:S01]  /*2b60*/  LOP3.LUT R4, R7, R4, R6, 0x96, !PT ;  /* 0x0000000407047212 */ /* 0x000fe200078e9606 */
[----:B------:R-:W-:-:S03]  /*2b70*/  VIADD R6, R22, 0x1 ;  /* 0x0000000116067836 */ /* 0x000fc60000000000 */
[----:B------:R-:W-:Y:S01]  /*2b80*/  LOP3.LUT R18, R4, R11, RZ, 0x3c, !PT ;  /* 0x0000000b04127212 */ /* 0x000fe200078e3cff */
[----:B------:R-:W-:Y:S01]  /*2b90*/  IMAD.MOV.U32 R4, RZ, RZ, 0x2f800000 ;  /* 0x2f800000ff047424 */ /* 0x000fe200078e00ff */
[----:B------:R-:W-:Y:S02]  /*2ba0*/  I2FP.F32.S32 R6, R6 ;  /* 0x0000000600067245 */ /* 0x000fe40000201400 */
[----:B------:R-:W-:-:S04]  /*2bb0*/  IADD3 R7, PT, PT, R21, -0x10974f, R18 ;  /* 0xffef68b115077810 */ /* 0x000fc80007ffe012 */
[----:B------:R-:W-:-:S05]  /*2bc0*/  I2FP.F32.U32 R7, R7 ;  /* 0x0000000700077245 */ /* 0x000fca0000201000 */
[----:B------:R-:W-:-:S04]  /*2bd0*/  FFMA R7, R7, R4, 1.1641532182693481445e-10 ;  /* 0x2f00000007077423 */ /* 0x000fc80000000004 */
[----:B------:R-:W-:Y:S01]  /*2be0*/  FFMA R14, R6, R7, R15 ;  /* 0x00000007060e7223 */ /* 0x000fe2000000000f */
[----:B-1----:R-:W-:Y:S02]  /*2bf0*/  IMAD.U32 R6, RZ, RZ, UR10 ;  /* 0x0000000aff067e24 */ /* 0x002fe4000f8e00ff */
[----:B------:R-:W-:Y:S01]  /*2c00*/  IMAD.U32 R7, RZ, RZ, UR11 ;  /* 0x0000000bff077e24 */ /* 0x000fe2000f8e00ff */
[----:B------:R-:W0:Y:S02]  /*2c10*/  F2I.TRUNC.NTZ R17, R14 ;  /* 0x0000000e00117305 */ /* 0x000e24000020f100 */
[----:B0-----:R-:W-:-:S05]  /*2c20*/  IMAD.WIDE R16, R17, 0x4, R6 ;  /* 0x0000000411107825 */ /* 0x001fca00078e0206 */
[----:B------:R-:W3:Y:S01]  /*2c30*/  LDG.E R23, desc[UR6][R16.64] ;  /* 0x0000000610177981 */ /* 0x000ee2000c1e1900 */
[----:B------:R-:W-:-:S04]  /*2c40*/  SHF.R.U32.HI R15, RZ, 0x2, R8 ;  /* 0x00000002ff0f7819 */ /* 0x000fc80000011608 */
[----:B------:R-:W-:Y:S01]  /*2c50*/  LOP3.LUT R15, R15, R8, RZ, 0x3c, !PT ;  /* 0x000000080f0f7212 */ /* 0x000fe200078e3cff */
[----:B------:R-:W-:-:S04]  /*2c60*/  IMAD.SHL.U32 R8, R18, 0x10, RZ ;  /* 0x0000001012087824 */ /* 0x000fc800078e00ff */
[----:B------:R-:W-:-:S05]  /*2c70*/  IMAD.SHL.U32 R24, R15, 0x2, RZ ;  /* 0x000000020f187824 */ /* 0x000fca00078e00ff */
[----:B------:R-:W-:-:S04]  /*2c80*/  LOP3.LUT R15, R15, R24, R8, 0x96, !PT ;  /* 0x000000180f0f7212 */ /* 0x000fc800078e9608 */
[----:B------:R-:W-:Y:S01]  /*2c90*/  LOP3.LUT R24, R15, R18, RZ, 0x3c, !PT ;  /* 0x000000120f187212 */ /* 0x000fe200078e3cff */
[----:B------:R-:W-:-:S03]  /*2ca0*/  VIADD R27, R19, 0x1 ;  /* 0x00000001131b7836 */ /* 0x000fc60000000000 */
[----:B------:R-:W-:-:S04]  /*2cb0*/  IADD3 R8, PT, PT, R21, -0xb0f8a, R24 ;  /* 0xfff4f07615087810 */ /* 0x000fc80007ffe018 */
[----:B------:R-:W-:Y:S02]  /*2cc0*/  I2FP.F32.U32 R15, R8 ;  /* 0x00000008000f7245 */ /* 0x000fe40000201000 */
[----:B------:R-:W-:Y:S02]  /*2cd0*/  I2FP.F32.S32 R27, R27 ;  /* 0x0000001b001b7245 */ /* 0x000fe40000201400 */
[----:B------:R-:W-:Y:S01]  /*2ce0*/  I2FP.F32.S32 R8, R22 ;  /* 0x0000001600087245 */ /* 0x000fe20000201400 */
[----:B------:R-:W-:-:S04]  /*2cf0*/  FFMA R15, R15, R4, 1.1641532182693481445e-10 ;  /* 0x2f0000000f0f7423 */ /* 0x000fc80000000004 */
[----:B------:R-:W-:-:S04]  /*2d00*/  FFMA R8, R8, R15, R27 ;  /* 0x0000000f08087223 */ /* 0x000fc8000000001b */
[----:B------:R-:W0:Y:S02]  /*2d10*/  F2I.TRUNC.NTZ R15, R8 ;  /* 0x00000008000f7305 */ /* 0x000e24000020f100 */
[----:B0-----:R-:W-:Y:S01]  /*2d20*/  IMAD.WIDE R14, R15, 0x4, R6 ;  /* 0x000000040f0e7825 */ /* 0x001fe200078e0206 */
[----:B---3--:R-:W-:Y:S04]  /*2d30*/  STG.E desc[UR6][R12.64+0x4], R23 ;  /* 0x000004170c007986 */ /* 0x008fe8000c101906 */
[----:B--2---:R0:W-:Y:S04]  /*2d40*/  STG.E desc[UR6][R16.64], R25 ;  /* 0x0000001910007986 */ /* 0x0041e8000c101906 */
[----:B------:R-:W2:Y:S04]  /*2d50*/  LDG.E R27, desc[UR6][R14.64] ;  /* 0x000000060e1b7981 */ /* 0x000ea8000c1e1900 */
        /* <DEDUP_REMOVED lines=8> */
[----:B------:R-:W-:Y:S01]  /*2de0*/  IADD3 R9, PT, PT, R21, -0x587c5, R26 ;  /* 0xfffa783b15097810 */ /* 0x000fe20007ffe01a */
[----:B0-----:R-:W-:-:S03]  /*2df0*/  VIADD R16, R19, 0x2 ;  /* 0x0000000213107836 */ /* 0x001fc60000000000 */
[----:B------:R-:W-:Y:S02]  /*2e00*/  I2FP.F32.U32 R9, R9 ;  /* 0x0000000900097245 */ /* 0x000fe40000201000 */
[----:B------:R-:W-:Y:S02]  /*2e10*/  I2FP.F32.S32 R8, R8 ;  /* 0x0000000800087245 */ /* 0x000fe40000201400 */
[----:B------:R-:W-:Y:S01]  /*2e20*/  I2FP.F32.S32 R17, R16 ;  /* 0x0000001000117245 */ /* 0x000fe20000201400 */
[----:B------:R-:W-:-:S04]  /*2e30*/  FFMA R9, R9, R4, 1.1641532182693481445e-10 ;  /* 0x2f00000009097423 */ /* 0x000fc80000000004 */
[----:B------:R-:W-:-:S04]  /*2e40*/  FFMA R8, R8, R9, R17 ;  /* 0x0000000908087223 */ /* 0x000fc80000000011 */
[----:B------:R-:W0:Y:S02]  /*2e50*/  F2I.TRUNC.NTZ R17, R8 ;  /* 0x0000000800117305 */ /* 0x000e24000020f100 */
[----:B0-----:R-:W-:Y:S01]  /*2e60*/  IMAD.WIDE R16, R17, 0x4, R6 ;  /* 0x0000000411107825 */ /* 0x001fe200078e0206 */
[----:B--2---:R-:W-:Y:S04]  /*2e70*/  STG.E desc[UR6][R12.64+0x4], R27 ;  /* 0x0000041b0c007986 */ /* 0x004fe8000c101906 */
[----:B---3--:R0:W-:Y:S04]  /*2e80*/  STG.E desc[UR6][R14.64], R29 ;  /* 0x0000001d0e007986 */ /* 0x0081e8000c101906 */
[----:B------:R-:W2:Y:S04]  /*2e90*/  LDG.E R9, desc[UR6][R16.64] ;  /* 0x0000000610097981 */ /* 0x000ea8000c1e1900 */
[----:B------:R-:W3:Y:S01]  /*2ea0*/  LDG.E R23, desc[UR6][R12.64+0x4] ;  /* 0x000004060c177981 */ /* 0x000ee2000c1e1900 */
[----:B------:R-:W-:-:S04]  /*2eb0*/  SHF.R.U32.HI R25, RZ, 0x2, R10 ;  /* 0x00000002ff197819 */ /* 0x000fc8000001160a */
[----:B------:R-:W-:Y:S01]  /*2ec0*/  LOP3.LUT R25, R25, R10, RZ, 0x3c, !PT ;  /* 0x0000000a19197212 */ /* 0x000fe200078e3cff */
[----:B------:R-:W-:-:S04]  /*2ed0*/  IMAD.SHL.U32 R10, R26, 0x10, RZ ;  /* 0x000000101a0a7824 */ /* 0x000fc800078e00ff */
[----:B------:R-:W-:Y:S02]  /*2ee0*/  IMAD.SHL.U32 R28, R25, 0x2, RZ ;  /* 0x00000002191c7824 */ /* 0x000fe400078e00ff */
[----:B------:R-:W-:-:S03]  /*2ef0*/  IMAD.MOV.U32 R8, RZ, RZ, R11 ;  /* 0x000000ffff087224 */ /* 0x000fc600078e000b */
[----:B------:R-:W-:-:S04]  /*2f00*/  LOP3.LUT R25, R25, R28, R10, 0x96, !PT ;  /* 0x0000001c19197212 */ /* 0x000fc800078e960a */
[----:B------:R-:W-:-:S05]  /*2f10*/  LOP3.LUT R11, R25, R26, RZ, 0x3c, !PT ;  /* 0x0000001a190b7212 */ /* 0x000fca00078e3cff */
[----:B------:R-:W-:Y:S02]  /*2f20*/  IMAD.IADD R10, R11, 0x1, R21 ;  /* 0x000000010b0a7824 */ /* 0x000fe400078e0215 */
[----:B0-----:R-:W-:-:S03]  /*2f30*/  VIADD R14, R19, 0x3 ;  /* 0x00000003130e7836 */ /* 0x001fc60000000000 */
[----:B------:R-:W-:Y:S01]  /*2f40*/  I2FP.F32.U32 R15, R10 ;  /* 0x0000000a000f7245 */ /* 0x000fe20000201000 */
[----:B------:R-:W-:Y:S01]  /*2f50*/  VIADD R10, R22, 0xfffffffe ;  /* 0xfffffffe160a7836 */ /* 0x000fe20000000000 */
[----:B------:R-:W-:-:S03]  /*2f60*/  I2FP.F32.S32 R25, R14 ;  /* 0x0000000e00197245 */ /* 0x000fc60000201400 */
[----:B------:R-:W-:Y:S01]  /*2f70*/  FFMA R15, R15, R4, 1.1641532182693481445e-10 ;  /* 0x2f0000000f0f7423 */ /* 0x000fe20000000004 */
[----:B------:R-:W-:-:S05]  /*2f80*/  I2FP.F32.S32 R10, R10 ;  /* 0x0000000a000a7245 */ /* 0x000fca0000201400 */
[----:B------:R-:W-:-:S04]  /*2f90*/  FFMA R10, R10, R15, R25 ;  /* 0x0000000f0a0a7223 */ /* 0x000fc80000000019 */
[----:B------:R-:W0:Y:S02]  /*2fa0*/  F2I.TRUNC.NTZ R15, R10 ;  /* 0x0000000a000f7305 */ /* 0x000e24000020f100 */
[----:B0-----:R-:W-:Y:S01]  /*2fb0*/  IMAD.WIDE R14, R15, 0x4, R6 ;  /* 0x000000040f0e7825 */ /* 0x001fe200078e0206 */
[----:B--2---:R0:W-:Y:S04]  /*2fc0*/  STG.E desc[UR6][R12.64+0x4], R9 ;  /* 0x000004090c007986 */ /* 0x0041e8000c101906 */
[----:B---3--:R2:W-:Y:S04]  /*2fd0*/  STG.E desc[UR6][R16.64], R23 ;  /* 0x0000001710007986 */ /* 0x0085e8000c101906 */
[----:B------:R-:W3:Y:S04]  /*2fe0*/  LDG.E R27, desc[UR6][R14.64] ;  /* 0x000000060e1b7981 */ /* 0x000ee8000c1e1900 */
[----:B------:R-:W4:Y:S01]  /*2ff0*/  LDG.E R25, desc[UR6][R12.64+0x4] ;  /* 0x000004060c197981 */ /* 0x000f22000c1e1900 */
[----:B------:R-:W-:-:S05]  /*3000*/  VIADD R19, R19, 0x4 ;  /* 0x0000000413137836 */ /* 0x000fca0000000000 */
[----:B------:R-:W-:Y:S01]  /*3010*/  ISETP.NE.AND P0, PT, R19, R20, PT ;  /* 0x000000141300720c */ /* 0x000fe20003f05270 */
[----:B------:R-:W-:Y:S02]  /*3020*/  IMAD.MOV.U32 R4, RZ, RZ, R8 ;  /* 0x000000ffff047224 */ /* 0x000fe400078e0008 */
[----:B------:R-:W-:Y:S02]  /*3030*/  VIADD R22, R22, 0xfffffffc ;  /* 0xfffffffc16167836 */ /* 0x000fe40000000000 */
[----:B------:R-:W-:Y:S02]  /*3040*/  IMAD.MOV.U32 R8, RZ, RZ, R18 ;  /* 0x000000ffff087224 */ /* 0x000fe400078e0012 */
[----:B0-----:R-:W-:Y:S02]  /*3050*/  IMAD.MOV.U32 R9, RZ, RZ, R24 ;  /* 0x000000ffff097224 */ /* 0x001fe400078e0018 */
[----:B------:R-:W-:Y:S02]  /*3060*/  IMAD.MOV.U32 R10, RZ, RZ, R26 ;  /* 0x000000ffff0a7224 */ /* 0x000fe400078e001a */
[----:B------:R-:W-:Y:S01]  /*3070*/  VIADD R21, R21, 0x161f14 ;  /* 0x00161f1415157836 */ /* 0x000fe20000000000 */
[----:B---3--:R2:W-:Y:S04]  /*3080*/  STG.E desc[UR6][R12.64+0x4], R27 ;  /* 0x0000041b0c007986 */ /* 0x0085e8000c101906 */
[----:B----4-:R2:W-:Y:S01]  /*3090*/  STG.E desc[UR6][R14.64], R25 ;  /* 0x000000190e007986 */ /* 0x0105e2000c101906 */
[----:B------:R-:W-:Y:S05]  /*30a0*/  @P0 BRA `(.L_x_111) ;  /* 0xfffffff800940947 */ /* 0x000fea000383ffff */
[----:B------:R-:W-:Y:S05]  /*30b0*/  BSYNC.RECONVERGENT B1 ;  /* 0x0000000000017941 */ /* 0x000fea0003800200 */
.L_x_110:
[----:B0-----:R-:W-:Y:S02]  /*30c0*/  LOP3.LUT R4, R2, 0x7, RZ, 0xc0, !PT ;  /* 0x0000000702047812 */ /* 0x001fe400078ec0ff */
[----:B------:R-:W-:Y:S01]  /*30d0*/  CS2R R18, SRZ ;  /* 0x0000000000127805 */ /* 0x000fe2000001ff00 */
[----:B------:R-:W-:Y:S06]  /*30e0*/  @!P1 BRA `(.L_x_112) ;  /* 0x0000000000e89947 */ /* 0x000fec0003800000 */
[----:B------:R0:W5:Y:S01]  /*30f0*/  LDG.E R24, desc[UR6][R12.64+0x4] ;  /* 0x000004060c187981 */ /* 0x000162000c1e1900 */
[----:B------:R-:W3:Y:S01]  /*3100*/  LDCU.64 UR4, c[0x0][0x388] ;  /* 0x00007100ff0477ac */ /* 0x000ee20008000a00 */
[----:B--2---:R-:W-:Y:S02]  /*3110*/  LOP3.LUT R25, R2, 0xfffffff8, RZ, 0xc0, !PT ;  /* 0xfffffff802197812 */ /* 0x004fe400078ec0ff */
[----:B------:R-:W-:Y:S01]  /*3120*/  CS2R R18, SRZ ;  /* 0x0000000000127805 */ /* 0x000fe2000001ff00 */
[----:B------:R-:W2:Y:S02]  /*3130*/  LDCU UR8, c[0x0][0x398] ;  /* 0x00007300ff0877ac */ /* 0x000ea40008000800 */
[----:B------:R-:W-:Y:S01]  /*3140*/  IMAD.MOV R25, RZ, RZ, -R25 ;  /* 0x000000ffff197224 */ /* 0x000fe200078e0a19 */
[----:B---3--:R-:W-:-:S04]  /*3150*/  UIADD3 UR4, UP0, UPT, UR4, 0x10, URZ ;  /* 0x0000001004047890 */ /* 0x008fc8000ff1e0ff */
[----:B0-2---:R-:W-:-:S12]  /*3160*/  UIADD3.X UR5, UPT, UPT, URZ, UR5, URZ, UP0, !UPT ;  /* 0x00000005ff057290 */ /* 0x005fd800087fe4ff */
.L_x_113:
[----:B------:R-:W-:Y:S01]  /*3170*/  IMAD.U32 R28, RZ, RZ, UR4 ;  /* 0x00000004ff1c7e24 */ /* 0x000fe2000f8e00ff */
[----:B------:R-:W0:Y:S01]  /*3180*/  LDC.64 R8, c[0x0][0x380] ;  /* 0x0000e000ff087b82 */ /* 0x000e220000000a00 */
[----:B------:R-:W-:Y:S02]  /*3190*/  IMAD.U32 R29, RZ, RZ, UR5 ;  /* 0x00000005ff1d7e24 */ /* 0x000fe4000f8e00ff */
[----:B------:R-:W-:-:S05]  /*31a0*/  IMAD.WIDE R28, R5, 0x4, R28 ;  /* 0x00000004051c7825 */ /* 0x000fca00078e021c */
[----:B------:R-:W2:Y:S04]  /*31b0*/  LDG.E R11, desc[UR6][R28.64+-0xc] ;  /* 0xfffff4061c0b7981 */ /* 0x000ea8000c1e1900 */
[----:B------:R-:W3:Y:S04]  /*31c0*/  LDG.E R12, desc[UR6][R28.64+-0x8] ;  /* 0xfffff8061c0c7981 */ /* 0x000ee8000c1e1900 */
[----:B------:R-:W4:Y:S04]  /*31d0*/  LDG.E R15, desc[UR6][R28.64+-0x4] ;  /* 0xfffffc061c0f7981 */ /* 0x000f28000c1e1900 */
[----:B------:R-:W4:Y:S04]  /*31e0*/  LDG.E R20, desc[UR6][R28.64] ;  /* 0x000000061c147981 */ /* 0x000f28000c1e1900 */
[----:B------:R-:W4:Y:S04]  /*31f0*/  LDG.E R21, desc[UR6][R28.64+0x4] ;  /* 0x000004061c157981 */ /* 0x000f28000c1e1900 */
[----:B------:R-:W4:Y:S04]  /*3200*/  LDG.E R22, desc[UR6][R28.64+0x8] ;  /* 0x000008061c167981 */ /* 0x000f28000c1e1900 */
[----:B------:R-:W4:Y:S01]  /*3210*/  LDG.E R27, desc[UR6][R28.64+0xc] ;  /* 0x00000c061c1b7981 */ /* 0x000f22000c1e1900 */
[----:B--2--5:R-:W-:-:S03]  /*3220*/  IMAD R17, R24, UR8, R11 ;  /* 0x0000000818117c24 */ /* 0x024fc6000f8e020b */
[----:B------:R-:W2:Y:S01]  /*3230*/  LDG.E R24, desc[UR6][R28.64+0x10] ;  /* 0x000010061c187981 */ /* 0x000ea2000c1e1900 */
[----:B0-----:R-:W-:-:S06]  /*3240*/  IMAD.WIDE R16, R17, 0x8, R8 ;  /* 0x0000000811107825 */ /* 0x001fcc00078e0208 */
[----:B------:R-:W2:Y:S01]  /*3250*/  LDG.E.64 R16, desc[UR6][R16.64] ;  /* 0x0000000610107981 */ /* 0x000ea2000c1e1b00 */
[----:B---3--:R-:W-:-:S04]  /*3260*/  IMAD R11, R11, UR8, R12 ;  /* 0x000000080b0b7c24 */ /* 0x008fc8000f8e020c */
[----:B------:R-:W-:-:S04]  /*3270*/  IMAD.WIDE R10, R11, 0x8, R8 ;  /* 0x000000080b0a7825 */ /* 0x000fc800078e0208 */
[----:B----4-:R-:W-:Y:S02]  /*3280*/  IMAD R13, R12, UR8, R15 ;  /* 0x000000080c0d7c24 */ /* 0x010fe4000f8e020f */
[----:B------:R-:W3:Y:S02]  /*3290*/  LDG.E.64 R10, desc[UR6][R10.64] ;  /* 0x000000060a0a7981 */ /* 0x000ee4000c1e1b00 */
[----:B------:R-:W-:-:S04]  /*32a0*/  IMAD.WIDE R12, R13, 0x8, R8 ;  /* 0x000000080d0c7825 */ /* 0x000fc800078e0208 */
[----:B------:R-:W-:Y:S02]  /*32b0*/  IMAD R15, R15, UR8, R20 ;  /* 0x000000080f0f7c24 */ /* 0x000fe4000f8e0214 */
[----:B------:R-:W4:Y:S02]  /*32c0*/  LDG.E.64 R12, desc[UR6][R12.64] ;  /* 0x000000060c0c7981 */ /* 0x000f24000c1e1b00 */
[----:B------:R-:W-:-:S04]  /*32d0*/  IMAD.WIDE R14, R15, 0x8, R8 ;  /* 0x000000080f0e7825 */ /* 0x000fc800078e0208 */
[----:B------:R-:W-:Y:S02]  /*32e0*/  IMAD R23, R20, UR8, R21 ;  /* 0x0000000814177c24 */ /* 0x000fe4000f8e0215 */
[----:B------:R-:W4:Y:S01]  /*32f0*/  LDG.E.64 R14, desc[UR6][R14.64] ;  /* 0x000000060e0e7981 */ /* 0x000f22000c1e1b00 */
[----:B------:R-:W-:-:S04]  /*3300*/  IMAD R21, R21, UR8, R22 ;  /* 0x0000000815157c24 */ /* 0x000fc8000f8e0216 */
[----:B------:R-:W-:-:S06]  /*3310*/  IMAD.WIDE R20, R21, 0x8, R8 ;  /* 0x0000000815147825 */ /* 0x000fcc00078e0208 */
[----:B------:R-:W4:Y:S01]  /*3320*/  LDG.E.64 R20, desc[UR6][R20.64] ;  /* 0x0000000614147981 */ /* 0x000f22000c1e1b00 */
[----:B--2---:R-:W-:Y:S01]  /*3330*/  DADD R16, R16, R18 ;  /* 0x0000000010107229 */ /* 0x004fe20000000012 */
[----:B------:R-:W-:-:S06]  /*3340*/  IMAD.WIDE R18, R23, 0x8, R8 ;  /* 0x0000000817127825 */ /* 0x000fcc00078e0208 */
[----:B------:R-:W2:Y:S01]  /*3350*/  LDG.E.64 R18, desc[UR6][R18.64] ;  /* 0x0000000612127981 */ /* 0x000ea2000c1e1b00 */
[----:B------:R-:W-:-:S04]  /*3360*/  IMAD R23, R22, UR8, R27 ;  /* 0x0000000816177c24 */ /* 0x000fc8000f8e021b */
[----:B------:R-:W-:-:S04]  /*3370*/  IMAD.WIDE R22, R23, 0x8, R8 ;  /* 0x0000000817167825 */ /* 0x000fc800078e0208 */
[----:B------:R-:W-:Y:S02]  /*3380*/  IMAD R27, R27, UR8, R24 ;  /* 0x000000081b1b7c24 */ /* 0x000fe4000f8e0218 */
[----:B------:R-:W2:Y:S02]  /*3390*/  LDG.E.64 R22, desc[UR6][R22.64] ;  /* 0x0000000616167981 */ /* 0x000ea4000c1e1b00 */
[----:B------:R-:W-:-:S06]  /*33a0*/  IMAD.WIDE R8, R27, 0x8, R8 ;  /* 0x000000081b087825 */ /* 0x000fcc00078e0208 */
[----:B------:R-:W2:Y:S01]  /*33b0*/  LDG.E.64 R8, desc[UR6][R8.64] ;  /* 0x0000000608087981 */ /* 0x000ea2000c1e1b00 */
[----:B---3--:R-:W-:-:S08]  /*33c0*/  DADD R10, R16, R10 ;  /* 0x00000000100a7229 */ /* 0x008fd0000000000a */
[----:B----4-:R-:W-:-:S08]  /*33d0*/  DADD R10, R10, R12 ;  /* 0x000000000a0a7229 */ /* 0x010fd0000000000c */
[----:B------:R-:W-:Y:S01]  /*33e0*/  DADD R10, R10, R14 ;  /* 0x000000000a0a7229 */ /* 0x000fe2000000000e */
[----:B------:R-:W-:-:S05]  /*33f0*/  VIADD R25, R25, 0x8 ;  /* 0x0000000819197836 */ /* 0x000fca0000000000 */
[----:B------:R-:W-:Y:S01]  /*3400*/  ISETP.NE.AND P0, PT, R25, RZ, PT ;  /* 0x000000ff1900720c */ /* 0x000fe20003f05270 */
[----:B------:R-:W-:Y:S02]  /*3410*/  VIADD R3, R3, 0x8 ;  /* 0x0000000803037836 */ /* 0x000fe40000000000 */
[----:B------:R-:W-:Y:S01]  /*3420*/  VIADD R5, R5, 0x8 ;  /* 0x0000000805057836 */ /* 0x000fe20000000000 */
[----:B--2---:R-:W-:-:S08]  /*3430*/  DADD R10, R10, R18 ;  /* 0x000000000a0a7229 */ /* 0x004fd00000000012 */
[----:B------:R-:W-:-:S08]  /*3440*/  DADD R10, R10, R20 ;  /* 0x000000000a0a7229 */ /* 0x000fd00000000014 */
[----:B------:R-:W-:-:S08]  /*3450*/  DADD R10, R10, R22 ;  /* 0x000000000a0a7229 */ /* 0x000fd00000000016 */
[----:B------:R-:W-:Y:S01]  /*3460*/  DADD R18, R10, R8 ;  /* 0x000000000a127229 */ /* 0x000fe20000000008 */
[----:B------:R-:W-:Y:S10]  /*3470*/  @P0 BRA `(.L_x_113) ;  /* 0xfffffffc003c0947 */ /* 0x000ff4000383ffff */
[----:B------:R-:W-:-:S07]  /*3480*/  VIADD R5, R3, 0x1 ;  /* 0x0000000103057836 */ /* 0x000fce0000000000 */
.L_x_112:
[----:B------:R-:W-:-:S13]  /*3490*/  ISETP.NE.AND P0, PT, R4, RZ, PT ;  /* 0x000000ff0400720c */ /* 0x000fda0003f05270 */
[----:B------:R-:W-:Y:S05]  /*34a0*/  @!P0 BRA `(.L_x_107) ;  /* 0x0000000000e08947 */ /* 0x000fea0003800000 */
[----:B------:R-:W-:Y:S02]  /*34b0*/  ISETP.GE.U32.AND P0, PT, R4, 0x4, PT ;  /* 0x000000040400780c */ /* 0x000fe40003f06070 */
[----:B------:R-:W-:-:S04]  /*34c0*/  LOP3.LUT R2, R2, 0x3, RZ, 0xc0, !PT ;  /* 0x0000000302027812 */ /* 0x000fc800078ec0ff */
[----:B------:R-:W-:-:S07]  /*34d0*/  ISETP.NE.AND P1, PT, R2, RZ, PT ;  /* 0x000000ff0200720c */ /* 0x000fce0003f25270 */
[----:B------:R-:W-:Y:S06]  /*34e0*/  @!P0 BRA `(.L_x_114) ;  /* 0x0000000000648947 */ /* 0x000fec0003800000 */
[----:B--2---:R-:W-:Y:S01]  /*34f0*/  IMAD.WIDE R14, R5, 0x4, R6 ;  /* 0x00000004050e7825 */ /* 0x004fe200078e0206 */
[----:B------:R-:W0:Y:S01]  /*3500*/  LDC.64 R8, c[0x0][0x380] ;  /* 0x0000e000ff087b82 */ /* 0x000e220000000a00 */
[----:B------:R-:W2:Y:S03]  /*3510*/  LDCU UR4, c[0x0][0x398] ;  /* 0x00007300ff0477ac */ /* 0x000ea60008000800 */
[----:B------:R-:W2:Y:S04]  /*3520*/  LDG.E R3, desc[UR6][R14.64] ;  /* 0x000000060e037981 */ /* 0x000ea8000c1e1900 */
[----:B------:R-:W2:Y:S04]  /*3530*/  LDG.E R4, desc[UR6][R14.64+0x4] ;  /* 0x000004060e047981 */ /* 0x000ea8000c1e1900 */
[----:B------:R-:W3:Y:S04]  /*3540*/  LDG.E R17, desc[UR6][R14.64+0x8] ;  /* 0x000008060e117981 */ /* 0x000ee8000c1e1900 */
[----:B------:R-:W4:Y:S04]  /*3550*/  LDG.E R20, desc[UR6][R14.64+0xc] ;  /* 0x00000c060e147981 */ /* 0x000f28000c1e1900 */
[----:B------:R-:W5:Y:S01]  /*3560*/  LDG.E R21, desc[UR6][R14.64+0x10] ;  /* 0x000010060e157981 */ /* 0x000f62000c1e1900 */
[----:B--2---:R-:W-:-:S04]  /*3570*/  IMAD R3, R3, UR4, R4 ;  /* 0x0000000403037c24 */ /* 0x004fc8000f8e0204 */
[----:B0-----:R-:W-:-:S04]  /*3580*/  IMAD.WIDE R10, R3, 0x8, R8 ;  /* 0x00000008030a7825 */ /* 0x001fc800078e0208 */
[----:B---3--:R-:W-:Y:S02]  /*3590*/  IMAD R13, R4, UR4, R17 ;  /* 0x00000004040d7c24 */ /* 0x008fe4000f8e0211 */
[----:B------:R-:W2:Y:S01]  /*35a0*/  LDG.E.64 R10, desc[UR6][R10.64] ;  /* 0x000000060a0a7981 */ /* 0x000ea2000c1e1b00 */
[----:B----4-:R-:W-:Y:S02]  /*35b0*/  IMAD R17, R17, UR4, R20 ;  /* 0x0000000411117c24 */ /* 0x010fe4000f8e0214 */
[----:B------:R-:W-:-:S04]  /*35c0*/  IMAD.WIDE R12, R13, 0x8, R8 ;  /* 0x000000080d0c7825 */ /* 0x000fc800078e0208 */
[----:B------:R-:W-:Y:S02]  /*35d0*/  IMAD.WIDE R16, R17, 0x8, R8 ;  /* 0x0000000811107825 */ /* 0x000fe400078e0208 */
[----:B------:R-:W3:Y:S02]  /*35e0*/  LDG.E.64 R12, desc[UR6][R12.64] ;  /* 0x000000060c0c7981 */ /* 0x000ee4000c1e1b00 */
[----:B-----5:R-:W-:Y:S02]  /*35f0*/  IMAD R21, R20, UR4, R21 ;  /* 0x0000000414157c24 */ /* 0x020fe4000f8e0215 */
[----:B------:R-:W4:Y:S02]  /*3600*/  LDG.E.64 R16, desc[UR6][R16.64] ;  /* 0x0000000610107981 */ /* 0x000f24000c1e1b00 */
[----:B------:R-:W-:-:S06]  /*3610*/  IMAD.WIDE R8, R21, 0x8, R8 ;  /* 0x0000000815087825 */ /* 0x000fcc00078e0208 */
[----:B------:R-:W5:Y:S01]  /*3620*/  LDG.E.64 R8, desc[UR6][R8.64] ;  /* 0x0000000608087981 */ /* 0x000f62000c1e1b00 */
[----:B------:R-:W-:Y:S01]  /*3630*/  VIADD R5, R5, 0x4 ;  /* 0x0000000405057836 */ /* 0x000fe20000000000 */
[----:B--2---:R-:W-:-:S08]  /*3640*/  DADD R18, R18, R10 ;  /* 0x0000000012127229 */ /* 0x004fd0000000000a */
[----:B---3--:R-:W-:-:S08]  /*3650*/  DADD R18, R18, R12 ;  /* 0x0000000012127229 */ /* 0x008fd0000000000c */
[----:B----4-:R-:W-:-:S08]  /*3660*/  DADD R18, R18, R16 ;  /* 0x0000000012127229 */ /* 0x010fd00000000010 */
[----:B-----5:R-:W-:-:S11]  /*3670*/  DADD R18, R18, R8 ;  /* 0x0000000012127229 */ /* 0x020fd60000000008 */
.L_x_114:
[----:B------:R-:W-:Y:S05]  /*3680*/  @!P1 BRA `(.L_x_107) ;  /* 0x0000000000689947 */ /* 0x000fea0003800000 */
[----:B------:R-:W0:Y:S01]  /*3690*/  LDC R4, c[0x0][0x398] ;  /* 0x0000e600ff047b82 */ /* 0x000e220000000800 */
[----:B------:R-:W-:-:S13]  /*36a0*/  ISETP.NE.AND P0, PT, R2, 0x1, PT ;  /* 0x000000010200780c */ /* 0x000fda0003f05270 */
[C---:B------:R-:W-:Y:S01]  /*36b0*/  @P0 IMAD.WIDE R8, R5.reuse, 0x4, R6 ;  /* 0x0000000405080825 */ /* 0x040fe200078e0206 */
[----:B------:R-:W3:Y:S04]  /*36c0*/  @P0 LDC.64 R10, c[0x0][0x380] ;  /* 0x0000e000ff0a0b82 */ /* 0x000ee80000000a00 */
[----:B--2---:R-:W2:Y:S04]  /*36d0*/  @P0 LDG.E R13, desc[UR6][R8.64] ;  /* 0x00000006080d0981 */ /* 0x004ea8000c1e1900 */
[----:B------:R-:W2:Y:S01]  /*36e0*/  @P0 LDG.E R15, desc[UR6][R8.64+0x4] ;  /* 0x00000406080f0981 */ /* 0x000ea2000c1e1900 */
[----:B0-----:R-:W-:Y:S01]  /*36f0*/  LOP3.LUT R2, R4, 0x1, RZ, 0xc0, !PT ;  /* 0x0000000104027812 */ /* 0x001fe200078ec0ff */
[----:B------:R-:W-:-:S02]  /*3700*/  @P0 VIADD R5, R5, 0x2 ;  /* 0x0000000205050836 */ /* 0x000fc40000000000 */
[----:B------:R-:W4:Y:S01]  /*3710*/  @P0 LDG.E R16, desc[UR6][R8.64+0x8] ;  /* 0x0000080608100981 */ /* 0x000f22000c1e1900 */
[----:B------:R-:W-:-:S13]  /*3720*/  ISETP.NE.U32.AND P1, PT, R2, 0x1, PT ;  /* 0x000000010200780c */ /* 0x000fda0003f25070 */
[----:B------:R-:W-:Y:S01]  /*3730*/  @!P1 IMAD.WIDE R6, R5, 0x4, R6 ;  /* 0x0000000405069825 */ /* 0x000fe200078e0206 */
[----:B------:R-:W0:Y:S04]  /*3740*/  @!P1 LDC.64 R2, c[0x0][0x380] ;  /* 0x0000e000ff029b82 */ /* 0x000e280000000a00 */
[----:B------:R-:W5:Y:S04]  /*3750*/  @!P1 LDG.E R5, desc[UR6][R6.64] ;  /* 0x0000000606059981 */ /* 0x000f68000c1e1900 */
[----:B------:R-:W5:Y:S01]  /*3760*/  @!P1 LDG.E R14, desc[UR6][R6.64+0x4] ;  /* 0x00000406060e9981 */ /* 0x000f62000c1e1900 */
[----:B--2---:R-:W-:-:S04]  /*3770*/  @P0 IMAD R13, R13, R4, R15 ;  /* 0x000000040d0d0224 */ /* 0x004fc800078e020f */
[----:B---3--:R-:W-:-:S04]  /*3780*/  @P0 IMAD.WIDE R12, R13, 0x8, R10 ;  /* 0x000000080d0c0825 */ /* 0x008fc800078e020a */
[----:B----4-:R-:W-:Y:S02]  /*3790*/  @P0 IMAD R15, R15, R4, R16 ;  /* 0x000000040f0f0224 */ /* 0x010fe400078e0210 */
[----:B------:R-:W2:Y:S02]  /*37a0*/  @P0 LDG.E.64 R12, desc[UR6][R12.64] ;  /* 0x000000060c0c0981 */ /* 0x000ea4000c1e1b00 */
[----:B------:R-:W-:-:S06]  /*37b0*/  @P0 IMAD.WIDE R10, R15, 0x8, R10 ;  /* 0x000000080f0a0825 */ /* 0x000fcc00078e020a */
[----:B------:R-:W3:Y:S01]  /*37c0*/  @P0 LDG.E.64 R10, desc[UR6][R10.64] ;  /* 0x000000060a0a0981 */ /* 0x000ee2000c1e1b00 */
[----:B-----5:R-:W-:-:S04]  /*37d0*/  @!P1 IMAD R5, R5, R4, R14 ;  /* 0x0000000405059224 */ /* 0x020fc800078e020e */
[----:B0-----:R-:W-:-:S06]  /*37e0*/  @!P1 IMAD.WIDE R2, R5, 0x8, R2 ;  /* 0x0000000805029825 */ /* 0x001fcc00078e0202 */
[----:B------:R-:W4:Y:S01]  /*37f0*/  @!P1 LDG.E.64 R2, desc[UR6][R2.64] ;  /* 0x0000000602029981 */ /* 0x000f22000c1e1b00 */
[----:B--2---:R-:W-:-:S08]  /*3800*/  @P0 DADD R4, R18, R12 ;  /* 0x0000000012040229 */ /* 0x004fd0000000000c */
[----:B---3--:R-:W-:-:S08]  /*3810*/  @P0 DADD R18, R4, R10 ;  /* 0x0000000004120229 */ /* 0x008fd0000000000a */
[----:B----4-:R-:W-:-:S11]  /*3820*/  @!P1 DADD R18, R18, R2 ;  /* 0x0000000012129229 */ /* 0x010fd60000000002 */
.L_x_107:
[----:B-1----:R-:W-:Y:S05]  /*3830*/  BSYNC.RECONVERGENT B0 ;  /* 0x0000000000007941 */ /* 0x002fea0003800200 */
.L_x_106:
[----:B------:R-:W1:Y:S01]  /*3840*/  LDCU.64 UR4, c[0x0][0x390] ;  /* 0x00007200ff0477ac */ /* 0x000e620008000a00 */
[----:B------:R-:W-:Y:S02]  /*3850*/  SHF.R.S32.HI R3, RZ, 0x1f, R0 ;  /* 0x0000001fff037819 */ /* 0x000fe40000011400 */
[----:B-1----:R-:W-:-:S04]  /*3860*/  LEA R2, P0, R0, UR4, 0x3 ;  /* 0x0000000400027c11 */ /* 0x002fc8000f8018ff */
[----:B------:R-:W-:-:S05]  /*3870*/  LEA.HI.X R3, R0, UR5, R3, 0x3, P0 ;  /* 0x0000000500037c11 */ /* 0x000fca00080f1c03 */
[----:B------:R-:W-:Y:S01]  /*3880*/  STG.E.64 desc[UR6][R2.64], R18 ;  /* 0x0000001202007986 */ /* 0x000fe2000c101b06 */
[----:B------:R-:W-:Y:S05]  /*3890*/  EXIT ;  /* 0x000000000000794d */ /* 0x000fea0003800000 */
.L_x_115:
        /* <DEDUP_REMOVED lines=14> */
.L_x_140:


//--------------------- .text._Z8pre_calcPfS_Pdi  --------------------------
	.section	.text._Z8pre_calcPfS_Pdi,"ax",@progbits
	.align	128
        .global         _Z8pre_calcPfS_Pdi
        .type           _Z8pre_calcPfS_Pdi,@function
        .size           _Z8pre_calcPfS_Pdi,(.L_x_131 - _Z8pre_calcPfS_Pdi)
        .other          _Z8pre_calcPfS_Pdi,@"STO_CUDA_ENTRY STV_DEFAULT"
_Z8pre_calcPfS_Pdi:
.text._Z8pre_calcPfS_Pdi:
[----:B------:R-:W-:Y:S01]  /*0000*/  LDC R1, c[0x0][0x37c] ;  /* 0x0000df00ff017b82 */ /* 0x000fe20000000800 */
[----:B------:R-:W0:Y:S07]  /*0010*/  S2R R3, SR_TID.X ;  /* 0x0000000000037919 */ /* 0x000e2e0000002100 */
[----:B------:R-:W0:Y:S01]  /*0020*/  S2UR UR4, SR_CTAID.X ;  /* 0x00000000000479c3 */ /* 0x000e220000002500 */
[----:B------:R-:W1:Y:S01]  /*0030*/  LDCU UR6, c[0x0][0x398] ;  /* 0x00007300ff0677ac */ /* 0x000e620008000800 */
[----:B------:R-:W2:Y:S06]  /*0040*/  S2R R5, SR_TID.Y ;  /* 0x0000000000057919 */ /* 0x000eac0000002200 */
[----:B------:R-:W0:Y:S08]  /*0050*/  LDC R2, c[0x0][0x360] ;  /* 0x0000d800ff027b82 */ /* 0x000e300000000800 */
[----:B------:R-:W2:Y:S08]  /*0060*/  S2UR UR5, SR_CTAID.Y ;  /* 0x00000000000579c3 */ /* 0x000eb00000002600 */
[----:B------:R-:W2:Y:S01]  /*0070*/  LDC R0, c[0x0][0x364] ;  /* 0x0000d900ff007b82 */ /* 0x000ea20000000800 */
[----:B0-----:R-:W-:-:S02]  /*0080*/  IMAD R2, R2, UR4, R3 ;  /* 0x0000000402027c24 */ /* 0x001fc4000f8e0203 */
[----:B--2---:R-:W-:-:S05]  /*0090*/  IMAD R3, R0, UR5, R5 ;  /* 0x0000000500037c24 */ /* 0x004fca000f8e0205 */
[----:B------:R-:W-:-:S04]  /*00a0*/  VIMNMX R0, PT, PT, R2, R3, !PT ;  /* 0x0000000302007248 */ /* 0x000fc80007fe0100 */
[----:B-1----:R-:W-:-:S13]  /*00b0*/  ISETP.GE.AND P0, PT, R0, UR6, PT ;  /* 0x0000000600007c0c */ /* 0x002fda000bf06270 */
[----:B------:R-:W-:Y:S05]  /*00c0*/  @P0 EXIT ;  /* 0x000000000000094d */ /* 0x000fea0003800000 */
[----:B------:R-:W0:Y:S01]  /*00d0*/  LDC.64 R12, c[0x0][0x380] ;  /* 0x0000e000ff0c7b82 */ /* 0x000e220000000a00 */
[----:B------:R-:W1:Y:S07]  /*00e0*/  LDCU.64 UR4, c[0x0][0x358] ;  /* 0x00006b00ff0477ac */ /* 0x000e6e0008000a00 */
[----:B------:R-:W2:Y:S01]  /*00f0*/  LDC.64 R6, c[0x0][0x388] ;  /* 0x0000e200ff067b82 */ /* 0x000ea20000000a00 */
[----:B0-----:R-:W-:-:S04]  /*0100*/  IMAD.WIDE.U32 R8, R3, 0x4, R12 ;  /* 0x0000000403087825 */ /* 0x001fc800078e000c */
[----:B------:R-:W-:Y:S02]  /*0110*/  IMAD.WIDE R12, R2, 0x4, R12 ;  /* 0x00000004020c7825 */ /* 0x000fe400078e020c */
[----:B-1----:R-:W3:Y:S04]  /*0120*/  LDG.E R8, desc[UR4][R8.64] ;  /* 0x0000000408087981 */ /* 0x002ee8000c1e1900 */
[----:B------:R-:W3:Y:S01]  /*0130*/  LDG.E R13, desc[UR4][R12.64] ;  /* 0x000000040c0d7981 */ /* 0x000ee2000c1e1900 */
[----:B--2---:R-:W-:-:S04]  /*0140*/  IMAD.WIDE.U32 R10, R3, 0x4, R6 ;  /* 0x00000004030a7825 */ /* 0x004fc800078e0006 */
[----:B------:R-:W-:Y:S01]  /*0150*/  IMAD.WIDE R6, R2, 0x4, R6 ;  /* 0x0000000402067825 */ /* 0x000fe200078e0206 */
[----:B------:R0:W5:Y:S05]  /*0160*/  LDG.E R27, desc[UR4][R10.64] ;  /* 0x000000040a1b7981 */ /* 0x00016a000c1e1900 */
[----:B------:R0:W5:Y:S01]  /*0170*/  LDG.E R6, desc[UR4][R6.64] ;  /* 0x0000000406067981 */ /* 0x000162000c1e1900 */
[----:B------:R-:W-:Y:S01]  /*0180*/  BSSY.RECONVERGENT B0, `(.L_x_116) ;  /* 0x0000006000007945 */ /* 0x000fe20003800200 */
[----:B------:R-:W-:Y:S01]  /*0190*/  MOV R0, 0x1e0 ;  /* 0x000001e000007802 */ /* 0x000fe20000000f00 */
[----:B---3--:R-:W-:-:S04]  /*01a0*/  FADD R26, R8, -R13 ;  /* 0x8000000d081a7221 */ /* 0x008fc80000000000 */
[----:B------:R-:W1:Y:S02]  /*01b0*/  F2F.F64.F32 R4, R26 ;  /* 0x0000001a00047310 */ /* 0x000e640000201800 */
[----:B01----:R-:W-:-:S11]  /*01c0*/  DADD R28, -RZ, |R4| ;  /* 0x00000000ff1c7229 */ /* 0x003fd60000000504 */
[----:B-----5:R-:W-:Y:S05]  /*01d0*/  CALL.REL.NOINC `($_Z8pre_calcPfS_Pdi$__internal_accurate_pow) ;  /* 0x0000000400c87944 */ /* 0x020fea0003c00000 */
[----:B------:R-:W-:Y:S05]  /*01e0*/  BSYNC.RECONVERGENT B0 ;  /* 0x0000000000007941 */ /* 0x000fea0003800200 */
.L_x_116:
[----:B------:R-:W-:Y:S01]  /*01f0*/  DADD R10, R4, 2 ;  /* 0x40000000040a7429 */ /* 0x000fe20000000000 */
[----:B------:R-:W-:Y:S01]  /*0200*/  FADD R27, R27, -R6 ;  /* 0x800000061b1b7221 */ /* 0x000fe20000000000 */
[C---:B------:R-:W-:Y:S01]  /*0210*/  FSETP.NEU.AND P1, PT, R26.reuse, RZ, PT ;  /* 0x000000ff1a00720b */ /* 0x040fe20003f2d000 */
[----:B------:R-:W-:Y:S01]  /*0220*/  BSSY.RECONVERGENT B0, `(.L_x_117) ;  /* 0x000000e000007945 */ /* 0x000fe20003800200 */
[----:B------:R-:W-:Y:S01]  /*0230*/  FSETP.NEU.AND P0, PT, R26, 1, PT ;  /* 0x3f8000001a00780b */ /* 0x000fe20003f0d000 */
[----:B------:R-:W0:Y:S05]  /*0240*/  F2F.F64.F32 R6, R27 ;  /* 0x0000001b00067310 */ /* 0x000e2a0000201800 */
[----:B------:R-:W-:-:S04]  /*0250*/  LOP3.LUT R10, R11, 0x7ff00000, RZ, 0xc0, !PT ;  /* 0x7ff000000b0a7812 */ /* 0x000fc800078ec0ff */
[----:B------:R-:W-:Y:S02]  /*0260*/  ISETP.NE.AND P2, PT, R10, 0x7ff00000, PT ;  /* 0x7ff000000a00780c */ /* 0x000fe40003f45270 */
[----:B------:R-:W-:Y:S01]  /*0270*/  @!P1 CS2R R8, SRZ ;  /* 0x0000000000089805 */ /* 0x000fe2000001ff00 */
[----:B0-----:R-:W-:-:S10]  /*0280*/  DADD R28, -RZ, |R6| ;  /* 0x00000000ff1c7229 */ /* 0x001fd40000000506 */
[----:B------:R-:W-:Y:S05]  /*0290*/  @P2 BRA `(.L_x_118) ;  /* 0x0000000000182947 */ /* 0x000fea0003800000 */
[----:B------:R-:W-:-:S13]  /*02a0*/  FSETP.NAN.AND P1, PT, R26, R26, PT ;  /* 0x0000001a1a00720b */ /* 0x000fda0003f28000 */
[----:B------:R-:W-:Y:S01]  /*02b0*/  @P1 DADD R8, R4, 2 ;  /* 0x4000000004081429 */ /* 0x000fe20000000000 */
[----:B------:R-:W-:Y:S10]  /*02c0*/  @P1 BRA `(.L_x_118) ;  /* 0x00000000000c1947 */ /* 0x000ff40003800000 */
[----:B------:R-:W-:-:S14]  /*02d0*/  DSETP.NEU.AND P1, PT, |R4|, +INF , PT ;  /* 0x7ff000000400742a */ /* 0x000fdc0003f2d200 */
[----:B------:R-:W-:Y:S02]  /*02e0*/  @!P1 IMAD.MOV.U32 R8, RZ, RZ, 0x0 ;  /* 0x00000000ff089424 */ /* 0x000fe400078e00ff */
[----:B------:R-:W-:-:S07]  /*02f0*/  @!P1 IMAD.MOV.U32 R9, RZ, RZ, 0x7ff00000 ;  /* 0x7ff00000ff099424 */ /* 0x000fce00078e00ff */
.L_x_118:
[----:B------:R-:W-:Y:S05]  /*0300*/  BSYNC.RECONVERGENT B0 ;  /* 0x0000000000007941 */ /* 0x000fea0003800200 */
.L_x_117:
[----:B------:R-:W-:Y:S01]  /*0310*/  BSSY.RECONVERGENT B0, `(.L_x_119) ;  /* 0x0000005000007945 */ /* 0x000fe20003800200 */
[----:B------:R-:W-:Y:S02]  /*0320*/  FSEL R4, R8, RZ, P0 ;  /* 0x000000ff08047208 */ /* 0x000fe40000000000 */
[----:B------:R-:W-:Y:S02]  /*0330*/  FSEL R5, R9, 1.875, P0 ;  /* 0x3ff0000009057808 */ /* 0x000fe40000000000 */
[----:B------:R-:W-:-:S07]  /*0340*/  MOV R0, 0x360 ;  /* 0x0000036000007802 */ /* 0x000fce0000000f00 */
[----:B------:R-:W-:Y:S05]  /*0350*/  CALL.REL.NOINC `($_Z8pre_calcPfS_Pdi$__internal_accurate_pow) ;  /* 0x0000000400687944 */ /* 0x000fea0003c00000 */
[----:B------:R-:W-:Y:S05]  /*0360*/  BSYNC.RECONVERGENT B0 ;  /* 0x0000000000007941 */ /* 0x000fea0003800200 */
.L_x_119:
[----:B------:R-:W-:Y:S01]  /*0370*/  DADD R10, R6, 2 ;  /* 0x40000000060a7429 */ /* 0x000fe20000000000 */
[C---:B------:R-:W-:Y:S01]  /*0380*/  FSETP.NEU.AND P1, PT, R27.reuse, RZ, PT ;  /* 0x000000ff1b00720b */ /* 0x040fe20003f2d000 */
[----:B------:R-:W-:Y:S01]  /*0390*/  BSSY.RECONVERGENT B0, `(.L_x_120) ;  /* 0x000000c000007945 */ /* 0x000fe20003800200 */
[----:B------:R-:W-:-:S07]  /*03a0*/  FSETP.NEU.AND P0, PT, R27, 1, PT ;  /* 0x3f8000001b00780b */ /* 0x000fce0003f0d000 */
[----:B------:R-:W-:-:S04]  /*03b0*/  LOP3.LUT R10, R11, 0x7ff00000, RZ, 0xc0, !PT ;  /* 0x7ff000000b0a7812 */ /* 0x000fc800078ec0ff */
[----:B------:R-:W-:Y:S02]  /*03c0*/  ISETP.NE.AND P2, PT, R10, 0x7ff00000, PT ;  /* 0x7ff000000a00780c */ /* 0x000fe40003f45270 */
[----:B------:R-:W-:-:S11]  /*03d0*/  @!P1 CS2R R8, SRZ ;  /* 0x0000000000089805 */ /* 0x000fd6000001ff00 */
[----:B------:R-:W-:Y:S05]  /*03e0*/  @P2 BRA `(.L_x_121) ;  /* 0x0000000000182947 */ /* 0x000fea0003800000 */
[----:B------:R-:W-:-:S13]  /*03f0*/  FSETP.NAN.AND P1, PT, R27, R27, PT ;  /* 0x0000001b1b00720b */ /* 0x000fda0003f28000 */
[----:B------:R-:W-:Y:S01]  /*0400*/  @P1 DADD R8, R6, 2 ;  /* 0x4000000006081429 */ /* 0x000fe20000000000 */
[----:B------:R-:W-:Y:S10]  /*0410*/  @P1 BRA `(.L_x_121) ;  /* 0x00000000000c1947 */ /* 0x000ff40003800000 */
[----:B------:R-:W-:-:S14]  /*0420*/  DSETP.NEU.AND P1, PT, |R6|, +INF , PT ;  /* 0x7ff000000600742a */ /* 0x000fdc0003f2d200 */
[----:B------:R-:W-:Y:S02]  /*0430*/  @!P1 IMAD.MOV.U32 R8, RZ, RZ, 0x0 ;  /* 0x00000000ff089424 */ /* 0x000fe400078e00ff */
[----:B------:R-:W-:-:S07]  /*0440*/  @!P1 IMAD.MOV.U32 R9, RZ, RZ, 0x7ff00000 ;  /* 0x7ff00000ff099424 */ /* 0x000fce00078e00ff */
.L_x_121:
[----:B------:R-:W-:Y:S05]  /*0450*/  BSYNC.RECONVERGENT B0 ;  /* 0x0000000000007941 */ /* 0x000fea0003800200 */
.L_x_120:
[----:B------:R-:W-:Y:S01]  /*0460*/  FSEL R6, R8, RZ, P0 ;  /* 0x000000ff08067208 */ /* 0x000fe20000000000 */
[----:B------:R-:W-:Y:S01]  /*0470*/  IMAD.MOV.U32 R11, RZ, RZ, 0x3fd80000 ;  /* 0x3fd80000ff0b7424 */ /* 0x000fe200078e00ff */
[----:B------:R-:W-:Y:S01]  /*0480*/  FSEL R7, R9, 1.875, P0 ;  /* 0x3ff0000009077808 */ /* 0x000fe20000000000 */
[----:B------:R-:W-:Y:S01]  /*0490*/  BSSY.RECONVERGENT B0, `(.L_x_122) ;  /* 0x0000013000007945 */ /* 0x000fe20003800200 */
[----:B------:R-:W-:-:S04]  /*04a0*/  MOV R10, 0x0 ;  /* 0x00000000000a7802 */ /* 0x000fc80000000f00 */
[----:B------:R-:W-:-:S06]  /*04b0*/  DADD R6, R4, R6 ;  /* 0x0000000004067229 */ /* 0x000fcc0000000006 */
[----:B------:R-:W0:Y:S04]  /*04c0*/  MUFU.RSQ64H R5, R7 ;  /* 0x0000000700057308 */ /* 0x000e280000001c00 */
[----:B------:R-:W-:-:S05]  /*04d0*/  VIADD R4, R7, 0xfcb00000 ;  /* 0xfcb0000007047836 */ /* 0x000fca0000000000 */
[----:B------:R-:W-:Y:S01]  /*04e0*/  ISETP.GE.U32.AND P0, PT, R4, 0x7ca00000, PT ;  /* 0x7ca000000400780c */ /* 0x000fe20003f06070 */
[----:B0-----:R-:W-:-:S08]  /*04f0*/  DMUL R8, R4, R4 ;  /* 0x0000000404087228 */ /* 0x001fd00000000000 */
[----:B------:R-:W-:-:S08]  /*0500*/  DFMA R8, R6, -R8, 1 ;  /* 0x3ff000000608742b */ /* 0x000fd00000000808 */
[----:B------:R-:W-:Y:S02]  /*0510*/  DFMA R10, R8, R10, 0.5 ;  /* 0x3fe00000080a742b */ /* 0x000fe4000000000a */
[----:B------:R-:W-:-:S08]  /*0520*/  DMUL R8, R4, R8 ;  /* 0x0000000804087228 */ /* 0x000fd00000000000 */
[----:B------:R-:W-:-:S08]  /*0530*/  DFMA R12, R10, R8, R4 ;  /* 0x000000080a0c722b */ /* 0x000fd00000000004 */
[----:B------:R-:W-:Y:S02]  /*0540*/  DMUL R14, R6, R12 ;  /* 0x0000000c060e7228 */ /* 0x000fe40000000000 */
[----:B------:R-:W-:Y:S02]  /*0550*/  VIADD R11, R13, 0xfff00000 ;  /* 0xfff000000d0b7836 */ /* 0x000fe40000000000 */
[----:B------:R-:W-:-:S04]  /*0560*/  IMAD.MOV.U32 R10, RZ, RZ, R12 ;  /* 0x000000ffff0a7224 */ /* 0x000fc800078e000c */
[----:B------:R-:W-:-:S08]  /*0570*/  DFMA R16, R14, -R14, R6 ;  /* 0x8000000e0e10722b */ /* 0x000fd00000000006 */
[----:B------:R-:W-:Y:S01]  /*0580*/  DFMA R8, R16, R10, R14 ;  /* 0x0000000a1008722b */ /* 0x000fe2000000000e */
[----:B------:R-:W-:Y:S10]  /*0590*/  @!P0 BRA `(.L_x_123) ;  /* 0x0000000000088947 */ /* 0x000ff40003800000 */
[----:B------:R-:W-:-:S07]  /*05a0*/  MOV R0, 0x5c0 ;  /* 0x000005c000007802 */ /* 0x000fce0000000f00 */
[----:B------:R-:W-:Y:S05]  /*05b0*/  CALL.REL.NOINC `($__internal_0_$__cuda_sm20_dsqrt_rn_f64_mediumpath_v1) ;  /* 0x00000000001c7944 */ /* 0x000fea0003c00000 */
.L_x_123:
[----:B------:R-:W-:Y:S05]  /*05c0*/  BSYNC.RECONVERGENT B0 ;  /* 0x0000000000007941 */ /* 0x000fea0003800200 */
.L_x_122:
[----:B------:R-:W0:Y:S01]  /*05d0*/  LDC.64 R4, c[0x0][0x390] ;  /* 0x0000e400ff047b82 */ /* 0x000e220000000a00 */
[----:B------:R-:W1:Y:S02]  /*05e0*/  LDCU UR6, c[0x0][0x398] ;  /* 0x00007300ff0677ac */ /* 0x000e640008000800 */
[----:B-1----:R-:W-:-:S04]  /*05f0*/  IMAD R3, R3, UR6, R2 ;  /* 0x0000000603037c24 */ /* 0x002fc8000f8e0202 */
[----:B0-----:R-:W-:-:S05]  /*0600*/  IMAD.WIDE R2, R3, 0x8, R4 ;  /* 0x0000000803027825 */ /* 0x001fca00078e0204 */
[----:B------:R-:W-:Y:S01]  /*0610*/  STG.E.64 desc[UR4][R2.64], R8 ;  /* 0x0000000802007986 */ /* 0x000fe2000c101b04 */
[----:B------:R-:W-:Y:S05]  /*0620*/  EXIT ;  /* 0x000000000000794d */ /* 0x000fea0003800000 */
        .weak           $__internal_0_$__cuda_sm20_dsqrt_rn_f64_mediumpath_v1
        .type           $__internal_0_$__cuda_sm20_dsqrt_rn_f64_mediumpath_v1,@function
        .size           $__internal_0_$__cuda_sm20_dsqrt_rn_f64_mediumpath_v1,($_Z8pre_calcPfS_Pdi$__internal_accurate_pow - $__internal_0_$__cuda_sm20_dsqrt_rn_f64_mediumpath_v1)
$__internal_0_$__cuda_sm20_dsqrt_rn_f64_mediumpath_v1:
[----:B------:R-:W-:Y:S01]  /*0630*/  ISETP.GE.U32.AND P0, PT, R4, -0x3400000, PT ;  /* 0xfcc000000400780c */ /* 0x000fe20003f06070 */
[----:B------:R-:W-:Y:S01]  /*0640*/  BSSY.RECONVERGENT B1, `(.L_x_124) ;  /* 0x0000026000017945 */ /* 0x000fe20003800200 */
[----:B------:R-:W-:Y:S01]  /*0650*/  IMAD.MOV.U32 R10, RZ, RZ, R12 ;  /* 0x000000ffff0a7224 */ /* 0x000fe200078e000c */
[----:B------:R-:W-:Y:S01]  /*0660*/  MOV R4, R16 ;  /* 0x0000001000047202 */ /* 0x000fe20000000f00 */
[----:B------:R-:W-:-:S09]  /*0670*/  IMAD.MOV.U32 R5, RZ, RZ, R17 ;  /* 0x000000ffff057224 */ /* 0x000fd200078e0011 */
[----:B------:R-:W-:Y:S05]  /*0680*/  @!P0 BRA `(.L_x_125) ;  /* 0x0000000000208947 */ /* 0x000fea0003800000 */
[----:B------:R-:W-:-:S10]  /*0690*/  DFMA.RM R4, R4, R10, R14 ;  /* 0x0000000a0404722b */ /* 0x000fd4000000400e */
[----:B------:R-:W-:-:S05]  /*06a0*/  IADD3 R8, P0, PT, R4, 0x1, RZ ;  /* 0x0000000104087810 */ /* 0x000fca0007f1e0ff */
[----:B------:R-:W-:-:S06]  /*06b0*/  IMAD.X R9, RZ, RZ, R5, P0 ;  /* 0x000000ffff097224 */ /* 0x000fcc00000e0605 */
[----:B------:R-:W-:-:S08]  /*06c0*/  DFMA.RP R6, -R4, R8, R6 ;  /* 0x000000080406722b */ /* 0x000fd00000008106 */
[----:B------:R-:W-:-:S06]  /*06d0*/  DSETP.GT.AND P0, PT, R6, RZ, PT ;  /* 0x000000ff0600722a */ /* 0x000fcc0003f04000 */
[----:B------:R-:W-:Y:S02]  /*06e0*/  FSEL R4, R8, R4, P0 ;  /* 0x0000000408047208 */ /* 0x000fe40000000000 */
[----:B------:R-:W-:Y:S01]  /*06f0*/  FSEL R5, R9, R5, P0 ;  /* 0x0000000509057208 */ /* 0x000fe20000000000 */
[----:B------:R-:W-:Y:S06]  /*0700*/  BRA `(.L_x_126) ;  /* 0x0000000000647947 */ /* 0x000fec0003800000 */
.L_x_125:
[----:B------:R-:W-:-:S14]  /*0710*/  DSETP.NE.AND P0, PT, R6, RZ, PT ;  /* 0x000000ff0600722a */ /* 0x000fdc0003f05000 */
[----:B------:R-:W-:Y:S05]  /*0720*/  @!P0 BRA `(.L_x_127) ;  /* 0x0000000000588947 */ /* 0x000fea0003800000 */
[----:B------:R-:W-:-:S13]  /*0730*/  ISETP.GE.AND P0, PT, R7, RZ, PT ;  /* 0x000000ff0700720c */ /* 0x000fda0003f06270 */
[----:B------:R-:W-:Y:S02]  /*0740*/  @!P0 IMAD.MOV.U32 R4, RZ, RZ, 0x0 ;  /* 0x00000000ff048424 */ /* 0x000fe400078e00ff */
[----:B------:R-:W-:Y:S01]  /*0750*/  @!P0 IMAD.MOV.U32 R5, RZ, RZ, -0x80000 ;  /* 0xfff80000ff058424 */ /* 0x000fe200078e00ff */
[----:B------:R-:W-:Y:S06]  /*0760*/  @!P0 BRA `(.L_x_126) ;  /* 0x00000000004c8947 */ /* 0x000fec0003800000 */
[----:B------:R-:W-:-:S13]  /*0770*/  ISETP.GT.AND P0, PT, R7, 0x7fefffff, PT ;  /* 0x7fefffff0700780c */ /* 0x000fda0003f04270 */
[----:B------:R-:W-:Y:S05]  /*0780*/  @P0 BRA `(.L_x_127) ;  /* 0x0000000000400947 */ /* 0x000fea0003800000 */
[----:B------:R-:W-:Y:S01]  /*0790*/  DMUL R4, R6, 8.11296384146066816958e+31 ;  /* 0x4690000006047828 */ /* 0x000fe20000000000 */
[----:B------:R-:W-:Y:S01]  /*07a0*/  IMAD.MOV.U32 R10, RZ, RZ, 0x0 ;  /* 0x00000000ff0a7424 */ /* 0x000fe200078e00ff */
[----:B------:R-:W-:Y:S01]  /*07b0*/  MOV R6, RZ ;  /* 0x000000ff00067202 */ /* 0x000fe20000000f00 */
[----:B------:R-:W-:-:S03]  /*07c0*/  IMAD.MOV.U32 R11, RZ, RZ, 0x3fd80000 ;  /* 0x3fd80000ff0b7424 */ /* 0x000fc600078e00ff */
[----:B------:R-:W0:Y:S02]  /*07d0*/  MUFU.RSQ64H R7, R5 ;  /* 0x0000000500077308 */ /* 0x000e240000001c00 */
[----:B0-----:R-:W-:-:S08]  /*07e0*/  DMUL R8, R6, R6 ;  /* 0x0000000606087228 */ /* 0x001fd00000000000 */
[----:B------:R-:W-:-:S08]  /*07f0*/  DFMA R8, R4, -R8, 1 ;  /* 0x3ff000000408742b */ /* 0x000fd00000000808 */
[----:B------:R-:W-:Y:S02]  /*0800*/  DFMA R10, R8, R10, 0.5 ;  /* 0x3fe00000080a742b */ /* 0x000fe4000000000a */
[----:B------:R-:W-:-:S08]  /*0810*/  DMUL R8, R6, R8 ;  /* 0x0000000806087228 */ /* 0x000fd00000000000 */
[----:B------:R-:W-:-:S08]  /*0820*/  DFMA R8, R10, R8, R6 ;  /* 0x000000080a08722b */ /* 0x000fd00000000006 */
[----:B------:R-:W-:Y:S02]  /*0830*/  DMUL R6, R4, R8 ;  /* 0x0000000804067228 */ /* 0x000fe40000000000 */
[----:B------:R-:W-:-:S06]  /*0840*/  VIADD R9, R9, 0xfff00000 ;  /* 0xfff0000009097836 */ /* 0x000fcc0000000000 */
[----:B------:R-:W-:-:S08]  /*0850*/  DFMA R10, R6, -R6, R4 ;  /* 0x80000006060a722b */ /* 0x000fd00000000004 */
[----:B------:R-:W-:-:S10]  /*0860*/  DFMA R4, R8, R10, R6 ;  /* 0x0000000a0804722b */ /* 0x000fd40000000006 */
[----:B------:R-:W-:Y:S01]  /*0870*/  VIADD R5, R5, 0xfcb00000 ;  /* 0xfcb0000005057836 */ /* 0x000fe20000000000 */
[----:B------:R-:W-:Y:S06]  /*0880*/  BRA `(.L_x_126) ;  /* 0x0000000000047947 */ /* 0x000fec0003800000 */
.L_x_127:
[----:B------:R-:W-:-:S11]  /*0890*/  DADD R4, R6, R6 ;  /* 0x0000000006047229 */ /* 0x000fd60000000006 */
.L_x_126:
[----:B------:R-:W-:Y:S05]  /*08a0*/  BSYNC.RECONVERGENT B1 ;  /* 0x0000000000017941 */ /* 0x000fea0003800200 */
.L_x_124:
[----:B------:R-:W-:Y:S01]  /*08b0*/  MOV R8, R4 ;  /* 0x0000000400087202 */ /* 0x000fe20000000f00 */
[----:B------:R-:W-:Y:S02]  /*08c0*/  IMAD.MOV.U32 R9, RZ, RZ, R5 ;  /* 0x000000ffff097224 */ /* 0x000fe400078e0005 */
[----:B------:R-:W-:Y:S02]  /*08d0*/  IMAD.MOV.U32 R4, RZ, RZ, R0 ;  /* 0x000000ffff047224 */ /* 0x000fe400078e0000 */
[----:B------:R-:W-:-:S04]  /*08e0*/  IMAD.MOV.U32 R5, RZ, RZ, 0x0 ;  /* 0x00000000ff057424 */ /* 0x000fc800078e00ff */
[----:B------:R-:W-:Y:S05]  /*08f0*/  RET.REL.NODEC R4 `(_Z8pre_calcPfS_Pdi) ;  /* 0xfffffff404c07950 */ /* 0x000fea0003c3ffff */
        .type           $_Z8pre_calcPfS_Pdi$__internal_accurate_pow,@function
        .size           $_Z8pre_calcPfS_Pdi$__internal_accurate_pow,(.L_x_131 - $_Z8pre_calcPfS_Pdi$__internal_accurate_pow)
$_Z8pre_calcPfS_Pdi$__internal_accurate_pow:
[----:B------:R-:W-:Y:S01]  /*0900*/  ISETP.GT.U32.AND P0, PT, R29, 0xfffff, PT ;  /* 0x000fffff1d00780c */ /* 0x000fe20003f04070 */
[----:B------:R-:W-:Y:S01]  /*0910*/  IMAD.MOV.U32 R10, RZ, RZ, R29 ;  /* 0x000000ffff0a7224 */ /* 0x000fe200078e001d */
[----:B------:R-:W-:Y:S01]  /*0920*/  UMOV UR6, 0x7d2cafe2 ;  /* 0x7d2cafe200067882 */ /* 0x000fe20000000000 */
[----:B------:R-:W-:Y:S01]  /*0930*/  IMAD.MOV.U32 R12, RZ, RZ, R28 ;  /* 0x000000ffff0c7224 */ /* 0x000fe200078e001c */
[----:B------:R-:W-:Y:S01]  /*0940*/  UMOV UR7, 0x3eb0f5ff ;  /* 0x3eb0f5ff00077882 */ /* 0x000fe20000000000 */
[----:B------:R-:W-:Y:S01]  /*0950*/  IMAD.MOV.U32 R14, RZ, RZ, 0x41ad3b5a ;  /* 0x41ad3b5aff0e7424 */ /* 0x000fe200078e00ff */
[----:B------:R-:W-:Y:S01]  /*0960*/  UMOV UR8, 0x3b39803f ;  /* 0x3b39803f00087882 */ /* 0x000fe20000000000 */
[----:B------:R-:W-:Y:S01]  /*0970*/  IMAD.MOV.U32 R15, RZ, RZ, 0x3ed0f5d2 ;  /* 0x3ed0f5d2ff0f7424 */ /* 0x000fe200078e00ff */
[----:B------:R-:W-:-:S05]  /*0980*/  UMOV UR9, 0x3c7abc9e ;  /* 0x3c7abc9e00097882 */ /* 0x000fca0000000000 */
[----:B------:R-:W-:Y:S01]  /*0990*/  @!P0 DMUL R8, R28, 1.80143985094819840000e+16 ;  /* 0x435000001c088828 */ /* 0x000fe20000000000 */
[----:B------:R-:W-:-:S09]  /*09a0*/  SHF.R.U32.HI R29, RZ, 0x14, R29 ;  /* 0x00000014ff1d7819 */ /* 0x000fd2000001161d */
[----:B------:R-:W-:Y:S01]  /*09b0*/  @!P0 MOV R10, R9 ;  /* 0x00000009000a8202 */ /* 0x000fe20000000f00 */
[----:B------:R-:W-:Y:S01]  /*09c0*/  @!P0 IMAD.MOV.U32 R12, RZ, RZ, R8 ;  /* 0x000000ffff0c8224 */ /* 0x000fe200078e0008 */
[----:B------:R-:W-:Y:S01]  /*09d0*/  @!P0 LEA.HI R29, R9, 0xffffffca, RZ, 0xc ;  /* 0xffffffca091d8811 */ /* 0x000fe200078f60ff */
[----:B------:R-:W-:Y:S01]  /*09e0*/  IMAD.MOV.U32 R9, RZ, RZ, 0x43300000 ;  /* 0x43300000ff097424 */ /* 0x000fe200078e00ff */
[----:B------:R-:W-:Y:S02]  /*09f0*/  LOP3.LUT R10, R10, 0x800fffff, RZ, 0xc0, !PT ;  /* 0x800fffff0a0a7812 */ /* 0x000fe400078ec0ff */
[----:B------:R-:W-:Y:S02]  /*0a00*/  IADD3 R8, PT, PT, R29, -0x3ff, RZ ;  /* 0xfffffc011d087810 */ /* 0x000fe40007ffe0ff */
[----:B------:R-:W-:Y:S02]  /*0a10*/  LOP3.LUT R13, R10, 0x3ff00000, RZ, 0xfc, !PT ;  /* 0x3ff000000a0d7812 */ /* 0x000fe400078efcff */
[----:B------:R-:W-:-:S02]  /*0a20*/  MOV R10, RZ ;  /* 0x000000ff000a7202 */ /* 0x000fc40000000f00 */
[----:B------:R-:W-:-:S13]  /*0a30*/  ISETP.GE.U32.AND P1, PT, R13, 0x3ff6a09f, PT ;  /* 0x3ff6a09f0d00780c */ /* 0x000fda0003f26070 */
[----:B------:R-:W-:Y:S02]  /*0a40*/  @P1 VIADD R11, R13, 0xfff00000 ;  /* 0xfff000000d0b1836 */ /* 0x000fe40000000000 */
[----:B------:R-:W-:Y:S02]  /*0a50*/  @P1 VIADD R8, R29, 0xfffffc02 ;  /* 0xfffffc021d081836 */ /* 0x000fe40000000000 */
[----:B------:R-:W-:-:S03]  /*0a60*/  @P1 IMAD.MOV.U32 R13, RZ, RZ, R11 ;  /* 0x000000ffff0d1224 */ /* 0x000fc600078e000b */
[----:B------:R-:W-:-:S03]  /*0a70*/  LOP3.LUT R8, R8, 0x80000000, RZ, 0x3c, !PT ;  /* 0x8000000008087812 */ /* 0x000fc600078e3cff */
[C---:B------:R-:W-:Y:S02]  /*0a80*/  DADD R18, R12.reuse, 1 ;  /* 0x3ff000000c127429 */ /* 0x040fe40000000000 */
[----:B------:R-:W-:-:S04]  /*0a90*/  DADD R12, R12, -1 ;  /* 0xbff000000c0c7429 */ /* 0x000fc80000000000 */
[----:B------:R-:W0:Y:S02]  /*0aa0*/  MUFU.RCP64H R11, R19 ;  /* 0x00000013000b7308 */ /* 0x000e240000001800 */
[----:B0-----:R-:W-:-:S08]  /*0ab0*/  DFMA R16, -R18, R10, 1 ;  /* 0x3ff000001210742b */ /* 0x001fd0000000010a */
[----:B------:R-:W-:-:S08]  /*0ac0*/  DFMA R16, R16, R16, R16 ;  /* 0x000000101010722b */ /* 0x000fd00000000010 */
[----:B------:R-:W-:-:S08]  /*0ad0*/  DFMA R16, R10, R16, R10 ;  /* 0x000000100a10722b */ /* 0x000fd0000000000a */
[----:B------:R-:W-:-:S08]  /*0ae0*/  DMUL R10, R12, R16 ;  /* 0x000000100c0a7228 */ /* 0x000fd00000000000 */
[----:B------:R-:W-:-:S08]  /*0af0*/  DFMA R10, R12, R16, R10 ;  /* 0x000000100c0a722b */ /* 0x000fd0000000000a */
[----:B------:R-:W-:-:S08]  /*0b00*/  DMUL R22, R10, R10 ;  /* 0x0000000a0a167228 */ /* 0x000fd00000000000 */
[----:B------:R-:W-:Y:S01]  /*0b10*/  DFMA R14, R22, UR6, R14 ;  /* 0x00000006160e7c2b */ /* 0x000fe2000800000e */
[----:B------:R-:W-:Y:S01]  /*0b20*/  UMOV UR6, 0x75488a3f ;  /* 0x75488a3f00067882 */ /* 0x000fe20000000000 */
[----:B------:R-:W-:-:S06]  /*0b30*/  UMOV UR7, 0x3ef3b20a ;  /* 0x3ef3b20a00077882 */ /* 0x000fcc0000000000 */
[----:B------:R-:W-:Y:S01]  /*0b40*/  DFMA R20, R22, R14, UR6 ;  /* 0x0000000616147e2b */ /* 0x000fe2000800000e */
[----:B------:R-:W-:Y:S01]  /*0b50*/  UMOV UR6, 0xe4faecd5 ;  /* 0xe4faecd500067882 */ /* 0x000fe20000000000 */
[----:B------:R-:W-:Y:S01]  /*0b60*/  UMOV UR7, 0x3f1745cd ;  /* 0x3f1745cd00077882 */ /* 0x000fe20000000000 */
[----:B------:R-:W-:-:S05]  /*0b70*/  DADD R14, R12, -R10 ;  /* 0x000000000c0e7229 */ /* 0x000fca000000080a */
[----:B------:R-:W-:Y:S01]  /*0b80*/  DFMA R20, R22, R20, UR6 ;  /* 0x0000000616147e2b */ /* 0x000fe20008000014 */
[----:B------:R-:W-:Y:S01]  /*0b90*/  UMOV UR6, 0x258a578b ;  /* 0x258a578b00067882 */ /* 0x000fe20000000000 */
[----:B------:R-:W-:Y:S01]  /*0ba0*/  UMOV UR7, 0x3f3c71c7 ;  /* 0x3f3c71c700077882 */ /* 0x000fe20000000000 */
[----:B------:R-:W-:-:S05]  /*0bb0*/  DADD R14, R14, R14 ;  /* 0x000000000e0e7229 */ /* 0x000fca000000000e */
[----:B------:R-:W-:Y:S01]  /*0bc0*/  DFMA R20, R22, R20, UR6 ;  /* 0x0000000616147e2b */ /* 0x000fe20008000014 */
[----:B------:R-:W-:Y:S01]  /*0bd0*/  UMOV UR6, 0x9242b910 ;  /* 0x9242b91000067882 */ /* 0x000fe20000000000 */
[----:B------:R-:W-:Y:S01]  /*0be0*/  UMOV UR7, 0x3f624924 ;  /* 0x3f62492400077882 */ /* 0x000fe20000000000 */
[----:B------:R-:W-:-:S05]  /*0bf0*/  DFMA R14, R12, -R10, R14 ;  /* 0x8000000a0c0e722b */ /* 0x000fca000000000e */
[----:B------:R-:W-:Y:S01]  /*0c00*/  DFMA R20, R22, R20, UR6 ;  /* 0x0000000616147e2b */ /* 0x000fe20008000014 */
[----:B------:R-:W-:Y:S01]  /*0c10*/  UMOV UR6, 0x99999dfb ;  /* 0x99999dfb00067882 */ /* 0x000fe20000000000 */
[----:B------:R-:W-:Y:S01]  /*0c20*/  UMOV UR7, 0x3f899999 ;  /* 0x3f89999900077882 */ /* 0x000fe20000000000 */
[----:B------:R-:W-:Y:S02]  /*0c30*/  DMUL R14, R16, R14 ;  /* 0x0000000e100e7228 */ /* 0x000fe40000000000 */
[----:B------:R-:W-:-:S03]  /*0c40*/  DMUL R16, R10, R10 ;  /* 0x0000000a0a107228 */ /* 0x000fc60000000000 */
[----:B------:R-:W-:Y:S01]  /*0c50*/  DFMA R20, R22, R20, UR6 ;  /* 0x0000000616147e2b */ /* 0x000fe20008000014 */
[----:B------:R-:W-:Y:S01]  /*0c60*/  UMOV UR6, 0x55555555 ;  /* 0x5555555500067882 */ /* 0x000fe20000000000 */
[----:B------:R-:W-:-:S03]  /*0c70*/  UMOV UR7, 0x3fb55555 ;  /* 0x3fb5555500077882 */ /* 0x000fc60000000000 */
[----:B------:R-:W-:-:S03]  /*0c80*/  DMUL R24, R10, R16 ;  /* 0x000000100a187228 */ /* 0x000fc60000000000 */
[----:B------:R-:W-:-:S08]  /*0c90*/  DFMA R12, R22, R20, UR6 ;  /* 0x00000006160c7e2b */ /* 0x000fd00008000014 */
[----:B------:R-:W-:Y:S01]  /*0ca0*/  DADD R18, -R12, UR6 ;  /* 0x000000060c127e29 */ /* 0x000fe20008000100 */
[----:B------:R-:W-:Y:S01]  /*0cb0*/  UMOV UR6, 0xb9e7b0 ;  /* 0x00b9e7b000067882 */ /* 0x000fe20000000000 */
[----:B------:R-:W-:-:S06]  /*0cc0*/  UMOV UR7, 0x3c46a4cb ;  /* 0x3c46a4cb00077882 */ /* 0x000fcc0000000000 */
[----:B------:R-:W-:Y:S02]  /*0cd0*/  DFMA R18, R22, R20, R18 ;  /* 0x000000141612722b */ /* 0x000fe40000000012 */
[----:B------:R-:W-:Y:S01]  /*0ce0*/  DFMA R20, R10, R10, -R16 ;  /* 0x0000000a0a14722b */ /* 0x000fe20000000810 */
[----:B------:R-:W-:Y:S02]  /*0cf0*/  VIADD R23, R15, 0x100000 ;  /* 0x001000000f177836 */ /* 0x000fe40000000000 */
[----:B------:R-:W-:-:S06]  /*0d00*/  IMAD.MOV.U32 R22, RZ, RZ, R14 ;  /* 0x000000ffff167224 */ /* 0x000fcc00078e000e */
[----:B------:R-:W-:Y:S02]  /*0d10*/  DFMA R20, R10, R22, R20 ;  /* 0x000000160a14722b */ /* 0x000fe40000000014 */
[----:B------:R-:W-:Y:S01]  /*0d20*/  DADD R22, R18, -UR6 ;  /* 0x8000000612167e29 */ /* 0x000fe20008000000 */
[----:B------:R-:W-:Y:S01]  /*0d30*/  UMOV UR6, 0x80000000 ;  /* 0x8000000000067882 */ /* 0x000fe20000000000 */
[----:B------:R-:W-:Y:S01]  /*0d40*/  DFMA R18, R10, R16, -R24 ;  /* 0x000000100a12722b */ /* 0x000fe20000000818 */
[----:B------:R-:W-:Y:S02]  /*0d50*/  UMOV UR7, 0x43300000 ;  /* 0x4330000000077882 */ /* 0x000fe40000000000 */
[----:B------:R-:W-:Y:S01]  /*0d60*/  DADD R8, R8, -UR6 ;  /* 0x8000000608087e29 */ /* 0x000fe20008000000 */
[----:B------:R-:W-:Y:S01]  /*0d70*/  UMOV UR6, 0xfefa39ef ;  /* 0xfefa39ef00067882 */ /* 0x000fe20000000000 */
[----:B------:R-:W-:-:S03]  /*0d80*/  UMOV UR7, 0x3fe62e42 ;  /* 0x3fe62e4200077882 */ /* 0x000fc60000000000 */
[----:B------:R-:W-:Y:S02]  /*0d90*/  DFMA R18, R14, R16, R18 ;  /* 0x000000100e12722b */ /* 0x000fe40000000012 */
[----:B------:R-:W-:-:S06]  /*0da0*/  DADD R16, R12, R22 ;  /* 0x000000000c107229 */ /* 0x000fcc0000000016 */
[----:B------:R-:W-:Y:S02]  /*0db0*/  DFMA R18, R10, R20, R18 ;  /* 0x000000140a12722b */ /* 0x000fe40000000012 */
[----:B------:R-:W-:Y:S02]  /*0dc0*/  DADD R20, R12, -R16 ;  /* 0x000000000c147229 */ /* 0x000fe40000000810 */
[----:B------:R-:W-:-:S06]  /*0dd0*/  DMUL R12, R16, R24 ;  /* 0x00000018100c7228 */ /* 0x000fcc0000000000 */
[----:B------:R-:W-:Y:S02]  /*0de0*/  DADD R22, R22, R20 ;  /* 0x0000000016167229 */ /* 0x000fe40000000014 */
[----:B------:R-:W-:-:S08]  /*0df0*/  DFMA R20, R16, R24, -R12 ;  /* 0x000000181014722b */ /* 0x000fd0000000080c */
[----:B------:R-:W-:-:S08]  /*0e00*/  DFMA R18, R16, R18, R20 ;  /* 0x000000121012722b */ /* 0x000fd00000000014 */
[----:B------:R-:W-:-:S08]  /*0e10*/  DFMA R22, R22, R24, R18 ;  /* 0x000000181616722b */ /* 0x000fd00000000012 */
[----:B------:R-:W-:-:S08]  /*0e20*/  DADD R18, R12, R22 ;  /* 0x000000000c127229 */ /* 0x000fd00000000016 */
[--C-:B------:R-:W-:Y:S02]  /*0e30*/  DADD R16, R10, R18.reuse ;  /* 0x000000000a107229 */ /* 0x100fe40000000012 */
[----:B------:R-:W-:-:S06]  /*0e40*/  DADD R12, R12, -R18 ;  /* 0x000000000c0c7229 */ /* 0x000fcc0000000812 */
[----:B------:R-:W-:Y:S02]  /*0e50*/  DADD R10, R10, -R16 ;  /* 0x000000000a0a7229 */ /* 0x000fe40000000810 */
[----:B------:R-:W-:-:S06]  /*0e60*/  DADD R12, R22, R12 ;  /* 0x00000000160c7229 */ /* 0x000fcc000000000c */
[----:B------:R-:W-:-:S08]  /*0e70*/  DADD R10, R18, R10 ;  /* 0x00000000120a7229 */ /* 0x000fd0000000000a */
[----:B------:R-:W-:-:S08]  /*0e80*/  DADD R10, R12, R10 ;  /* 0x000000000c0a7229 */ /* 0x000fd0000000000a */
[----:B------:R-:W-:-:S08]  /*0e90*/  DADD R14, R14, R10 ;  /* 0x000000000e0e7229 */ /* 0x000fd0000000000a */
[----:B------:R-:W-:-:S08]  /*0ea0*/  DADD R10, R16, R14 ;  /* 0x00000000100a7229 */ /* 0x000fd0000000000e */
[--C-:B------:R-:W-:Y:S02]  /*0eb0*/  DFMA R12, R8, UR6, R10.reuse ;  /* 0x00000006080c7c2b */ /* 0x100fe4000800000a */
[----:B------:R-:W-:-:S06]  /*0ec0*/  DADD R18, R16, -R10 ;  /* 0x0000000010127229 */ /* 0x000fcc000000080a */
[----:B------:R-:W-:Y:S02]  /*0ed0*/  DFMA R16, R8, -UR6, R12 ;  /* 0x8000000608107c2b */ /* 0x000fe4000800000c */
[----:B------:R-:W-:-:S06]  /*0ee0*/  DADD R18, R14, R18 ;  /* 0x000000000e127229 */ /* 0x000fcc0000000012 */
[----:B------:R-:W-:-:S08]  /*0ef0*/  DADD R16, -R10, R16 ;  /* 0x000000000a107229 */ /* 0x000fd00000000110 */
[----:B------:R-:W-:-:S08]  /*0f00*/  DADD R10, R18, -R16 ;  /* 0x00000000120a7229 */ /* 0x000fd00000000810 */
[----:B------:R-:W-:-:S08]  /*0f10*/  DFMA R10, R8, UR8, R10 ;  /* 0x00000008080a7c2b */ /* 0x000fd0000800000a */
[----:B------:R-:W-:-:S08]  /*0f20*/  DADD R8, R12, R10 ;  /* 0x000000000c087229 */ /* 0x000fd0000000000a */
[----:B------:R-:W-:Y:S02]  /*0f30*/  DADD R12, R12, -R8 ;  /* 0x000000000c0c7229 */ /* 0x000fe40000000808 */
[----:B------:R-:W-:-:S06]  /*0f40*/  DMUL R18, R8, 2 ;  /* 0x4000000008127828 */ /* 0x000fcc0000000000 */
[----:B------:R-:W-:Y:S02]  /*0f50*/  DADD R12, R10, R12 ;  /* 0x000000000a0c7229 */ /* 0x000fe4000000000c */
[----:B------:R-:W-:Y:S01]  /*0f60*/  DFMA R16, R8, 2, -R18 ;  /* 0x400000000810782b */ /* 0x000fe20000000812 */
[----:B------:R-:W-:Y:S02]  /*0f70*/  IMAD.MOV.U32 R8, RZ, RZ, 0x652b82fe ;  /* 0x652b82feff087424 */ /* 0x000fe400078e00ff */
[----:B------:R-:W-:-:S05]  /*0f80*/  IMAD.MOV.U32 R9, RZ, RZ, 0x3ff71547 ;  /* 0x3ff71547ff097424 */ /* 0x000fca00078e00ff */
[----:B------:R-:W-:-:S08]  /*0f90*/  DFMA R16, R12, 2, R16 ;  /* 0x400000000c10782b */ /* 0x000fd00000000010 */
[----:B------:R-:W-:-:S08]  /*0fa0*/  DADD R10, R18, R16 ;  /* 0x00000000120a7229 */ /* 0x000fd00000000010 */
[----:B------:R-:W-:Y:S02]  /*0fb0*/  DFMA R8, R10, R8, 6.75539944105574400000e+15 ;  /* 0x433800000a08742b */ /* 0x000fe40000000008 */
[----:B------:R-:W-:Y:S01]  /*0fc0*/  FSETP.GEU.AND P0, PT, |R11|, 4.1917929649353027344, PT ;  /* 0x4086232b0b00780b */ /* 0x000fe20003f0e200 */
[----:B------:R-:W-:-:S05]  /*0fd0*/  DADD R18, R18, -R10 ;  /* 0x0000000012127229 */ /* 0x000fca000000080a */
[----:B------:R-:W-:-:S03]  /*0fe0*/  DADD R14, R8, -6.75539944105574400000e+15 ;  /* 0xc3380000080e7429 */ /* 0x000fc60000000000 */
[----:B------:R-:W-:-:S05]  /*0ff0*/  DADD R16, R16, R18 ;  /* 0x0000000010107229 */ /* 0x000fca0000000012 */
[----:B------:R-:W-:Y:S01]  /*1000*/  DFMA R12, R14, -UR6, R10 ;  /* 0x800000060e0c7c2b */ /* 0x000fe2000800000a */
[----:B------:R-:W-:Y:S01]  /*1010*/  UMOV UR6, 0x3b39803f ;  /* 0x3b39803f00067882 */ /* 0x000fe20000000000 */
[----:B------:R-:W-:-:S06]  /*1020*/  UMOV UR7, 0x3c7abc9e ;  /* 0x3c7abc9e00077882 */ /* 0x000fcc0000000000 */
[----:B------:R-:W-:Y:S01]  /*1030*/  DFMA R12, R14, -UR6, R12 ;  /* 0x800000060e0c7c2b */ /* 0x000fe2000800000c */
[----:B------:R-:W-:Y:S01]  /*1040*/  UMOV UR6, 0x69ce2bdf ;  /* 0x69ce2bdf00067882 */ /* 0x000fe20000000000 */
[----:B------:R-:W-:Y:S01]  /*1050*/  MOV R14, 0xfca213ea ;  /* 0xfca213ea000e7802 */ /* 0x000fe20000000f00 */
[----:B------:R-:W-:Y:S01]  /*1060*/  IMAD.MOV.U32 R15, RZ, RZ, 0x3e928af3 ;  /* 0x3e928af3ff0f7424 */ /* 0x000fe200078e00ff */
[----:B------:R-:W-:-:S05]  /*1070*/  UMOV UR7, 0x3e5ade15 ;  /* 0x3e5ade1500077882 */ /* 0x000fca0000000000 */
[----:B------:R-:W-:Y:S01]  /*1080*/  DFMA R14, R12, UR6, R14 ;  /* 0x000000060c0e7c2b */ /* 0x000fe2000800000e */
[----:B------:R-:W-:Y:S01]  /*1090*/  UMOV UR6, 0x62401315 ;  /* 0x6240131500067882 */ /* 0x000fe20000000000 */
[----:B------:R-:W-:-:S06]  /*10a0*/  UMOV UR7, 0x3ec71dee ;  /* 0x3ec71dee00077882 */ /* 0x000fcc0000000000 */
[----:B------:R-:W-:Y:S01]  /*10b0*/  DFMA R14, R12, R14, UR6 ;  /* 0x000000060c0e7e2b */ /* 0x000fe2000800000e */
        /* <DEDUP_REMOVED lines=20> */
[----:B------:R-:W-:-:S08]  /*1200*/  DFMA R14, R12, R14, UR6 ;  /* 0x000000060c0e7e2b */ /* 0x000fd0000800000e */
[----:B------:R-:W-:-:S08]  /*1210*/  DFMA R14, R12, R14, 1 ;  /* 0x3ff000000c0e742b */ /* 0x000fd0000000000e */
[----:B------:R-:W-:-:S10]  /*1220*/  DFMA R14, R12, R14, 1 ;  /* 0x3ff000000c0e742b */ /* 0x000fd4000000000e */
[----:B------:R-:W-:Y:S02]  /*1230*/  IMAD R13, R8, 0x100000, R15 ;  /* 0x00100000080d7824 */ /* 0x000fe400078e020f */
[----:B------:R-:W-:Y:S01]  /*1240*/  IMAD.MOV.U32 R12, RZ, RZ, R14 ;  /* 0x000000ffff0c7224 */ /* 0x000fe200078e000e */
[----:B------:R-:W-:Y:S06]  /*1250*/  @!P0 BRA `(.L_x_128) ;  /* 0x0000000000308947 */ /* 0x000fec0003800000 */
[----:B------:R-:W-:Y:S01]  /*1260*/  FSETP.GEU.AND P1, PT, |R11|, 4.2275390625, PT ;  /* 0x408748000b00780b */ /* 0x000fe20003f2e200 */
[C---:B------:R-:W-:Y:S02]  /*1270*/  DADD R12, R10.reuse, +INF ;  /* 0x7ff000000a0c7429 */ /* 0x040fe40000000000 */
[----:B------:R-:W-:-:S08]  /*1280*/  DSETP.GEU.AND P0, PT, R10, RZ, PT ;  /* 0x000000ff0a00722a */ /* 0x000fd00003f0e000 */
[----:B------:R-:W-:Y:S02]  /*1290*/  FSEL R12, R12, RZ, P0 ;  /* 0x000000ff0c0c7208 */ /* 0x000fe40000000000 */
[----:B------:R-:W-:Y:S02]  /*12a0*/  @!P1 LEA.HI R9, R8, R8, RZ, 0x1 ;  /* 0x0000000808099211 */ /* 0x000fe400078f08ff */
[----:B------:R-:W-:Y:S02]  /*12b0*/  FSEL R13, R13, RZ, P0 ;  /* 0x000000ff0d0d7208 */ /* 0x000fe40000000000 */
[----:B------:R-:W-:-:S04]  /*12c0*/  @!P1 SHF.R.S32.HI R9, RZ, 0x1, R9 ;  /* 0x00000001ff099819 */ /* 0x000fc80000011409 */
[----:B------:R-:W-:Y:S01]  /*12d0*/  @!P1 LEA R15, R9, R15, 0x14 ;  /* 0x0000000f090f9211 */ /* 0x000fe200078ea0ff */
[----:B------:R-:W-:-:S05]  /*12e0*/  @!P1 IMAD.IADD R8, R8, 0x1, -R9 ;  /* 0x0000000108089824 */ /* 0x000fca00078e0a09 */
[----:B------:R-:W-:Y:S01]  /*12f0*/  @!P1 LEA R9, R8, 0x3ff00000, 0x14 ;  /* 0x3ff0000008099811 */ /* 0x000fe200078ea0ff */
[----:B------:R-:W-:-:S06]  /*1300*/  @!P1 IMAD.MOV.U32 R8, RZ, RZ, RZ ;  /* 0x000000ffff089224 */ /* 0x000fcc00078e00ff */
[----:B------:R-:W-:-:S11]  /*1310*/  @!P1 DMUL R12, R14, R8 ;  /* 0x000000080e0c9228 */ /* 0x000fd60000000000 */
.L_x_128:
[----:B------:R-:W-:Y:S01]  /*1320*/  DFMA R16, R16, R12, R12 ;  /* 0x0000000c1010722b */ /* 0x000fe2000000000c */
[----:B------:R-:W-:Y:S01]  /*1330*/  IMAD.MOV.U32 R10, RZ, RZ, R0 ;  /* 0x000000ffff0a7224 */ /* 0x000fe200078e0000 */
[----:B------:R-:W-:Y:S01]  /*1340*/  DSETP.NEU.AND P0, PT, |R12|, +INF , PT ;  /* 0x7ff000000c00742a */ /* 0x000fe20003f0d200 */
[----:B------:R-:W-:-:S07]  /*1350*/  IMAD.MOV.U32 R11, RZ, RZ, 0x0 ;  /* 0x00000000ff0b7424 */ /* 0x000fce00078e00ff */
[----:B------:R-:W-:Y:S02]  /*1360*/  FSEL R8, R12, R16, !P0 ;  /* 0x000000100c087208 */ /* 0x000fe40004000000 */
[----:B------:R-:W-:Y:S01]  /*1370*/  FSEL R9, R13, R17, !P0 ;  /* 0x000000110d097208 */ /* 0x000fe20004000000 */
[----:B------:R-:W-:Y:S06]  /*1380*/  RET.REL.NODEC R10 `(_Z8pre_calcPfS_Pdi) ;  /* 0xffffffec0a1c7950 */ /* 0x000fec0003c3ffff */
.L_x_129:
        /* <DEDUP_REMOVED lines=15> */
.L_x_131:


//--------------------- .nv.global.init           --------------------------
	.section	.nv.global.init,"aw",@progbits
	.align	4
.nv.global.init:
	.type		mrg32k3aM1SubSeq,@object
	.size		mrg32k3aM1SubSeq,(mrg32k3aM2SubSeq - mrg32k3aM1SubSeq)
mrg32k3aM1SubSeq:
        /*0000*/ 	.byte	0x0b, 0xcc, 0xee, 0x04, 0x73, 0x29, 0x8b, 0x6f, 0xf6, 0x53, 0x03, 0xf6, 0x23, 0xf6, 0xea, 0xda
        /* <DEDUP_REMOVED lines=125> */
	.type		mrg32k3aM2SubSeq,@object
	.size		mrg32k3aM2SubSeq,(mrg32k3aM1 - mrg32k3aM2SubSeq)
mrg32k3aM2SubSeq:
        /* <DEDUP_REMOVED lines=126> */
	.type		mrg32k3aM1,@object
	.size		mrg32k3aM1,(mrg32k3aM1Seq - mrg32k3aM1)
mrg32k3aM1:
        /* <DEDUP_REMOVED lines=144> */
	.type		mrg32k3aM1Seq,@object
	.size		mrg32k3aM1Seq,(mrg32k3aM2 - mrg32k3aM1Seq)
mrg32k3aM1Seq:
        /* <DEDUP_REMOVED lines=144> */
	.type		mrg32k3aM2,@object
	.size		mrg32k3aM2,(mrg32k3aM2Seq - mrg32k3aM2)
mrg32k3aM2:
        /* <DEDUP_REMOVED lines=144> */
	.type		mrg32k3aM2Seq,@object
	.size		mrg32k3aM2Seq,(precalc_xorwow_matrix - mrg32k3aM2Seq)
mrg32k3aM2Seq:
        /* <DEDUP_REMOVED lines=144> */
	.type		precalc_xorwow_matrix,@object
	.size		precalc_xorwow_matrix,(precalc_xorwow_offset_matrix - precalc_xorwow_matrix)
precalc_xorwow_matrix:
        /* <DEDUP_REMOVED lines=6400> */
	.type		precalc_xorwow_offset_matrix,@object
	.size		precalc_xorwow_offset_matrix,(.L_1 - precalc_xorwow_offset_matrix)
precalc_xorwow_offset_matrix:
        /* <DEDUP_REMOVED lines=6400> */
.L_1:


//--------------------- .nv.shared.reserved.0     --------------------------
	.section	.nv.shared.reserved.0,"aw",@nobits
	.weak		__nv_reservedSMEM_offset_0_alias
	.size		__nv_reservedSMEM_offset_0_alias, 0, 64
	.other		__nv_reservedSMEM_offset_0_alias,@"STO_CUDA_RESERVED_SHARED STV_DEFAULT"
__nv_reservedSMEM_offset_0_alias:
	.zero		0
	.zero		64


//--------------------- .nv.global                --------------------------
	.section	.nv.global,"aw",@nobits
.nv.global:
	.type		_ZN34_INTERNAL_f5d4d5af_4_k_cu_532096476thrust24THRUST_300001_SM_1000_NS3seqE,@object
	.size		_ZN34_INTERNAL_f5d4d5af_4_k_cu_532096476thrust24THRUST_300001_SM_1000_NS3seqE,(_ZN34_INTERNAL_f5d4d5af_4_k_cu_532096474cuda3std3__48in_placeE - _ZN34_INTERNAL_f5d4d5af_4_k_cu_532096476thrust24THRUST_300001_SM_1000_NS3seqE)
_ZN34_INTERNAL_f5d4d5af_4_k_cu_532096476thrust24THRUST_300001_SM_1000_NS3seqE:
	.zero		1
	.type		_ZN34_INTERNAL_f5d4d5af_4_k_cu_532096474cuda3std3__48in_placeE,@object
	.size		_ZN34_INTERNAL_f5d4d5af_4_k_cu_532096474cuda3std3__48in_placeE,(_ZN34_INTERNAL_f5d4d5af_4_k_cu_532096474cuda3std6ranges3__45__cpo4sizeE - _ZN34_INTERNAL_f5d4d5af_4_k_cu_532096474cuda3std3__48in_placeE)
_ZN34_INTERNAL_f5d4d5af_4_k_cu_532096474cuda3std3__48in_placeE:
	.zero		1
	.type		_ZN34_INTERNAL_f5d4d5af_4_k_cu_532096474cuda3std6ranges3__45__cpo4sizeE,@object
	.size		_ZN34_INTERNAL_f5d4d5af_4_k_cu_532096474cuda3std6ranges3__45__cpo4sizeE,(_ZN34_INTERNAL_f5d4d5af_4_k_cu_532096476thrust24THRUST_300001_SM_1000_NS12placeholders2_3E - _ZN34_INTERNAL_f5d4d5af_4_k_cu_532096474cuda3std6ranges3__45__cpo4sizeE)
_ZN34_INTERNAL_f5d4d5af_4_k_cu_532096474cuda3std6ranges3__45__cpo4sizeE:
	.zero		1
	.type		_ZN34_INTERNAL_f5d4d5af_4_k_cu_532096476thrust24THRUST_300001_SM_1000_NS12placeholders2_3E,@object
	.size		_ZN34_INTERNAL_f5d4d5af_4_k_cu_532096476thrust24THRUST_300001_SM_1000_NS12placeholders2_3E,(_ZN34_INTERNAL_f5d4d5af_4_k_cu_532096474cuda3std3__45__cpo6cbeginE - _ZN34_INTERNAL_f5d4d5af_4_k_cu_532096476thrust24THRUST_300001_SM_1000_NS12placeholders2_3E)
_ZN34_INTERNAL_f5d4d5af_4_k_cu_532096476thrust24THRUST_300001_SM_1000_NS12placeholders2_3E:
	.zero		1
	.type		_ZN34_INTERNAL_f5d4d5af_4_k_cu_532096474cuda3std3__45__cpo6cbeginE,@object
	.size		_ZN34_INTERNAL_f5d4d5af_4_k_cu_532096474cuda3std3__45__cpo6cbeginE,(_ZN34_INTERNAL_f5d4d5af_4_k_cu_532096474cuda3std6ranges3__45__cpo6cbeginE - _ZN34_INTERNAL_f5d4d5af_4_k_cu_532096474cuda3std3__45__cpo6cbeginE)
_ZN34_INTERNAL_f5d4d5af_4_k_cu_532096474cuda3std3__45__cpo6cbeginE:
	.zero		1
	.type		_ZN34_INTERNAL_f5d4d5af_4_k_cu_532096474cuda3std6ranges3__45__cpo6cbeginE,@object
	.size		_ZN34_INTERNAL_f5d4d5af_4_k_cu_532096474cuda3std6ranges3__45__cpo6cbeginE,(_ZN34_INTERNAL_f5d4d5af_4_k_cu_532096476thrust24THRUST_300001_SM_1000_NS12placeholders2_7E - _ZN34_INTERNAL_f5d4d5af_4_k_cu_532096474cuda3std6ranges3__45__cpo6cbeginE)
_ZN34_INTERNAL_f5d4d5af_4_k_cu_532096474cuda3std6ranges3__45__cpo6cbeginE:
	.zero		1
	.type		_ZN34_INTERNAL_f5d4d5af_4_k_cu_532096476thrust24THRUST_300001_SM_1000_NS12placeholders2_7E,@object
	.size		_ZN34_INTERNAL_f5d4d5af_4_k_cu_532096476thrust24THRUST_300001_SM_1000_NS12placeholders2_7E,(_ZN34_INTERNAL_f5d4d5af_4_k_cu_532096474cuda3std3__45__cpo7crbeginE - _ZN34_INTERNAL_f5d4d5af_4_k_cu_532096476thrust24THRUST_300001_SM_1000_NS12placeholders2_7E)
_ZN34_INTERNAL_f5d4d5af_4_k_cu_532096476thrust24THRUST_300001_SM_1000_NS12placeholders2_7E:
	.zero		1
	.type		_ZN34_INTERNAL_f5d4d5af_4_k_cu_532096474cuda3std3__45__cpo7crbeginE,@object
	.size		_ZN34_INTERNAL_f5d4d5af_4_k_cu_532096474cuda3std3__45__cpo7crbeginE,(_ZN34_INTERNAL_f5d4d5af_4_k_cu_532096474cuda3std6ranges3__45__cpo4nextE - _ZN34_INTERNAL_f5d4d5af_4_k_cu_532096474cuda3std3__45__cpo7crbeginE)
_ZN34_INTERNAL_f5d4d5af_4_k_cu_532096474cuda3std3__45__cpo7crbeginE:
	.zero		1
	.type		_ZN34_INTERNAL_f5d4d5af_4_k_cu_532096474cuda3std6ranges3__45__cpo4nextE,@object
	.size		_ZN34_INTERNAL_f5d4d5af_4_k_cu_532096474cuda3std6ranges3__45__cpo4nextE,(_ZN34_INTERNAL_f5d4d5af_4_k_cu_532096474cuda3std6ranges3__45__cpo4swapE - _ZN34_INTERNAL_f5d4d5af_4_k_cu_532096474cuda3std6ranges3__45__cpo4nextE)
_ZN34_INTERNAL_f5d4d5af_4_k_cu_532096474cuda3std6ranges3__45__cpo4nextE:
	.zero		1
	.type		_ZN34_INTERNAL_f5d4d5af_4_k_cu_532096474cuda3std6ranges3__45__cpo4swapE,@object
	.size		_ZN34_INTERNAL_f5d4d5af_4_k_cu_532096474cuda3std6ranges3__45__cpo4swapE,(_ZN34_INTERNAL_f5d4d5af_4_k_cu_532096476thrust24THRUST_300001_SM_1000_NS8cuda_cub10par_nosyncE - _ZN34_INTERNAL_f5d4d5af_4_k_cu_532096474cuda3std6ranges3__45__cpo4swapE)
_ZN34_INTERNAL_f5d4d5af_4_k_cu_532096474cuda3std6ranges3__45__cpo4swapE:
	.zero		1
	.type		_ZN34_INTERNAL_f5d4d5af_4_k_cu_532096476thrust24THRUST_300001_SM_1000_NS8cuda_cub10par_nosyncE,@object
	.size		_ZN34_INTERNAL_f5d4d5af_4_k_cu_532096476thrust24THRUST_300001_SM_1000_NS8cuda_cub10par_nosyncE,(_ZN34_INTERNAL_f5d4d5af_4_k_cu_532096476thrust24THRUST_300001_SM_1000_NS12placeholders2_9E - _ZN34_INTERNAL_f5d4d5af_4_k_cu_532096476thrust24THRUST_300001_SM_1000_NS8cuda_cub10par_nosyncE)
_ZN34_INTERNAL_f5d4d5af_4_k_cu_532096476thrust24THRUST_300001_SM_1000_NS8cuda_cub10par_nosyncE:
	.zero		1
	.type		_ZN34_INTERNAL_f5d4d5af_4_k_cu_532096476thrust24THRUST_300001_SM_1000_NS12placeholders2_9E,@object
	.size		_ZN34_INTERNAL_f5d4d5af_4_k_cu_532096476thrust24THRUST_300001_SM_1000_NS12placeholders2_9E,(_ZN34_INTERNAL_f5d4d5af_4_k_cu_532096474cuda3std3__436_GLOBAL__N__f5d4d5af_4_k_cu_532096476ignoreE - _ZN34_INTERNAL_f5d4d5af_4_k_cu_532096476thrust24THRUST_300001_SM_1000_NS12placeholders2_9E)
_ZN34_INTERNAL_f5d4d5af_4_k_cu_532096476thrust24THRUST_300001_SM_1000_NS12placeholders2_9E:
	.zero		1
	.type		_ZN34_INTERNAL_f5d4d5af_4_k_cu_532096474cuda3std3__436_GLOBAL__N__f5d4d5af_4_k_cu_532096476ignoreE,@object
	.size		_ZN34_INTERNAL_f5d4d5af_4_k_cu_532096474cuda3std3__436_GLOBAL__N__f5d4d5af_4_k_cu_532096476ignoreE,(_ZN34_INTERNAL_f5d4d5af_4_k_cu_532096474cuda3std6ranges3__45__cpo4dataE - _ZN34_INTERNAL_f5d4d5af_4_k_cu_532096474cuda3std3__436_GLOBAL__N__f5d4d5af_4_k_cu_532096476ignoreE)
_ZN34_INTERNAL_f5d4d5af_4_k_cu_532096474cuda3std3__436_GLOBAL__N__f5d4d5af_4_k_cu_532096476ignoreE:
	.zero		1
	.type		_ZN34_INTERNAL_f5d4d5af_4_k_cu_532096474cuda3std6ranges3__45__cpo4dataE,@object
	.size		_ZN34_INTERNAL_f5d4d5af_4_k_cu_532096474cuda3std6ranges3__45__cpo4dataE,(_ZN34_INTERNAL_f5d4d5af_4_k_cu_532096476thrust24THRUST_300001_SM_1000_NS12placeholders2_1E - _ZN34_INTERNAL_f5d4d5af_4_k_cu_532096474cuda3std6ranges3__45__cpo4dataE)
_ZN34_INTERNAL_f5d4d5af_4_k_cu_532096474cuda3std6ranges3__45__cpo4dataE:
	.zero		1
	.type		_ZN34_INTERNAL_f5d4d5af_4_k_cu_532096476thrust24THRUST_300001_SM_1000_NS12placeholders2_1E,@object
	.size		_ZN34_INTERNAL_f5d4d5af_4_k_cu_532096476thrust24THRUST_300001_SM_1000_NS12placeholders2_1E,(_ZN34_INTERNAL_f5d4d5af_4_k_cu_532096474cuda3std3__45__cpo5beginE - _ZN34_INTERNAL_f5d4d5af_4_k_cu_532096476thrust24THRUST_300001_SM_1000_NS12placeholders2_1E)
_ZN34_INTERNAL_f5d4d5af_4_k_cu_532096476thrust24THRUST_300001_SM_1000_NS12placeholders2_1E:
	.zero		1
	.type		_ZN34_INTERNAL_f5d4d5af_4_k_cu_532096474cuda3std3__45__cpo5beginE,@object
	.size		_ZN34_INTERNAL_f5d4d5af_4_k_cu_532096474cuda3std3__45__cpo5beginE,(_ZN34_INTERNAL_f5d4d5af_4_k_cu_532096474cuda3std6ranges3__45__cpo5beginE - _ZN34_INTERNAL_f5d4d5af_4_k_cu_532096474cuda3std3__45__cpo5beginE)
_ZN34_INTERNAL_f5d4d5af_4_k_cu_532096474cuda3std3__45__cpo5beginE:
	.zero		1
	.type		_ZN34_INTERNAL_f5d4d5af_4_k_cu_532096474cuda3std6ranges3__45__cpo5beginE,@object
	.size		_ZN34_INTERNAL_f5d4d5af_4_k_cu_532096474cuda3std6ranges3__45__cpo5beginE,(_ZN34_INTERNAL_f5d4d5af_4_k_cu_532096476thrust24THRUST_300001_SM_1000_NS12placeholders2_5E - _ZN34_INTERNAL_f5d4d5af_4_k_cu_532096474cuda3std6ranges3__45__cpo5beginE)
_ZN34_INTERNAL_f5d4d5af_4_k_cu_532096474cuda3std6ranges3__45__cpo5beginE:
	.zero		1
	.type		_ZN34_INTERNAL_f5d4d5af_4_k_cu_532096476thrust24THRUST_300001_SM_1000_NS12placeholders2_5E,@object
	.size		_ZN34_INTERNAL_f5d4d5af_4_k_cu_532096476thrust24THRUST_300001_SM_1000_NS12placeholders2_5E,(_ZN34_INTERNAL_f5d4d5af_4_k_cu_532096474cuda3std3__45__cpo6rbeginE - _ZN34_INTERNAL_f5d4d5af_4_k_cu_532096476thrust24THRUST_300001_SM_1000_NS12placeholders2_5E)
_ZN34_INTERNAL_f5d4d5af_4_k_cu_532096476thrust24THRUST_300001_SM_1000_NS12placeholders2_5E:
	.zero		1
	.type		_ZN34_INTERNAL_f5d4d5af_4_k_cu_532096474cuda3std3__45__cpo6rbeginE,@object
	.size		_ZN34_INTERNAL_f5d4d5af_4_k_cu_532096474cuda3std3__45__cpo6rbeginE,(_ZN34_INTERNAL_f5d4d5af_4_k_cu_532096474cuda3std6ranges3__45__cpo7advanceE - _ZN34_INTERNAL_f5d4d5af_4_k_cu_532096474cuda3std3__45__cpo6rbeginE)
_ZN34_INTERNAL_f5d4d5af_4_k_cu_532096474cuda3std3__45__cpo6rbeginE:
	.zero		1
	.type		_ZN34_INTERNAL_f5d4d5af_4_k_cu_532096474cuda3std6ranges3__45__cpo7advanceE,@object
	.size		_ZN34_INTERNAL_f5d4d5af_4_k_cu_532096474cuda3std6ranges3__45__cpo7advanceE,(_ZN34_INTERNAL_f5d4d5af_4_k_cu_532096474cuda3std3__47nulloptE - _ZN34_INTERNAL_f5d4d5af_4_k_cu_532096474cuda3std6ranges3__45__cpo7advanceE)
_ZN34_INTERNAL_f5d4d5af_4_k_cu_532096474cuda3std6ranges3__45__cpo7advanceE:
	.zero		1
	.type		_ZN34_INTERNAL_f5d4d5af_4_k_cu_532096474cuda3std3__47nulloptE,@object
	.size		_ZN34_INTERNAL_f5d4d5af_4_k_cu_532096474cuda3std3__47nulloptE,(_ZN34_INTERNAL_f5d4d5af_4_k_cu_532096474cuda3std6ranges3__45__cpo8distanceE - _ZN34_INTERNAL_f5d4d5af_4_k_cu_532096474cuda3std3__47nulloptE)
_ZN34_INTERNAL_f5d4d5af_4_k_cu_532096474cuda3std3__47nulloptE:
	.zero		1
	.type		_ZN34_INTERNAL_f5d4d5af_4_k_cu_532096474cuda3std6ranges3__45__cpo8distanceE,@object
	.size		_ZN34_INTERNAL_f5d4d5af_4_k_cu_532096474cuda3std6ranges3__45__cpo8distanceE,(_ZN34_INTERNAL_f5d4d5af_4_k_cu_532096476thrust24THRUST_300001_SM_1000_NS12placeholders3_10E - _ZN34_INTERNAL_f5d4d5af_4_k_cu_532096474cuda3std6ranges3__45__cpo8distanceE)
_ZN34_INTERNAL_f5d4d5af_4_k_cu_532096474cuda3std6ranges3__45__cpo8distanceE:
	.zero		1
	.type		_ZN34_INTERNAL_f5d4d5af_4_k_cu_532096476thrust24THRUST_300001_SM_1000_NS12placeholders3_10E,@object
	.size		_ZN34_INTERNAL_f5d4d5af_4_k_cu_532096476thrust24THRUST_300001_SM_1000_NS12placeholders3_10E,(_ZN34_INTERNAL_f5d4d5af_4_k_cu_532096474cuda3std3__419piecewise_constructE - _ZN34_INTERNAL_f5d4d5af_4_k_cu_532096476thrust24THRUST_300001_SM_1000_NS12placeholders3_10E)
_ZN34_INTERNAL_f5d4d5af_4_k_cu_532096476thrust24THRUST_300001_SM_1000_NS12placeholders3_10E:
	.zero		1
	.type		_ZN34_INTERNAL_f5d4d5af_4_k_cu_532096474cuda3std3__419piecewise_constructE,@object
	.size		_ZN34_INTERNAL_f5d4d5af_4_k_cu_532096474cuda3std3__419piecewise_constructE,(_ZN34_INTERNAL_f5d4d5af_4_k_cu_532096474cuda3std6ranges3__45__cpo5cdataE - _ZN34_INTERNAL_f5d4d5af_4_k_cu_532096474cuda3std3__419piecewise_constructE)
_ZN34_INTERNAL_f5d4d5af_4_k_cu_532096474cuda3std3__419piecewise_constructE:
	.zero		1
	.type		_ZN34_INTERNAL_f5d4d5af_4_k_cu_532096474cuda3std6ranges3__45__cpo5cdataE,@object
	.size		_ZN34_INTERNAL_f5d4d5af_4_k_cu_532096474cuda3std6ranges3__45__cpo5cdataE,(_ZN34_INTERNAL_f5d4d5af_4_k_cu_532096476thrust24THRUST_300001_SM_1000_NS12placeholders2_2E - _ZN34_INTERNAL_f5d4d5af_4_k_cu_532096474cuda3std6ranges3__45__cpo5cdataE)
_ZN34_INTERNAL_f5d4d5af_4_k_cu_532096474cuda3std6ranges3__45__cpo5cdataE:
	.zero		1
	.type		_ZN34_INTERNAL_f5d4d5af_4_k_cu_532096476thrust24THRUST_300001_SM_1000_NS12placeholders2_2E,@object
	.size		_ZN34_INTERNAL_f5d4d5af_4_k_cu_532096476thrust24THRUST_300001_SM_1000_NS12placeholders2_2E,(_ZN34_INTERNAL_f5d4d5af_4_k_cu_532096474cuda3std3__45__cpo3endE - _ZN34_INTERNAL_f5d4d5af_4_k_cu_532096476thrust24THRUST_300001_SM_1000_NS12placeholders2_2E)
_ZN34_INTERNAL_f5d4d5af_4_k_cu_532096476thrust24THRUST_300001_SM_1000_NS12placeholders2_2E:
	.zero		1
	.type		_ZN34_INTERNAL_f5d4d5af_4_k_cu_532096474cuda3std3__45__cpo3endE,@object
	.size		_ZN34_INTERNAL_f5d4d5af_4_k_cu_532096474cuda3std3__45__cpo3endE,(_ZN34_INTERNAL_f5d4d5af_4_k_cu_532096474cuda3std6ranges3__45__cpo3endE - _ZN34_INTERNAL_f5d4d5af_4_k_cu_532096474cuda3std3__45__cpo3endE)
_ZN34_INTERNAL_f5d4d5af_4_k_cu_532096474cuda3std3__45__cpo3endE:
	.zero		1
	.type		_ZN34_INTERNAL_f5d4d5af_4_k_cu_532096474cuda3std6ranges3__45__cpo3endE,@object
	.size		_ZN34_INTERNAL_f5d4d5af_4_k_cu_532096474cuda3std6ranges3__45__cpo3endE,(_ZN34_INTERNAL_f5d4d5af_4_k_cu_532096476thrust24THRUST_300001_SM_1000_NS12placeholders2_6E - _ZN34_INTERNAL_f5d4d5af_4_k_cu_532096474cuda3std6ranges3__45__cpo3endE)
_ZN34_INTERNAL_f5d4d5af_4_k_cu_532096474cuda3std6ranges3__45__cpo3endE:
	.zero		1
	.type		_ZN34_INTERNAL_f5d4d5af_4_k_cu_532096476thrust24THRUST_300001_SM_1000_NS12placeholders2_6E,@object
	.size		_ZN34_INTERNAL_f5d4d5af_4_k_cu_532096476thrust24THRUST_300001_SM_1000_NS12placeholders2_6E,(_ZN34_INTERNAL_f5d4d5af_4_k_cu_532096474cuda3std3__45__cpo4rendE - _ZN34_INTERNAL_f5d4d5af_4_k_cu_532096476thrust24THRUST_300001_SM_1000_NS12placeholders2_6E)
_ZN34_INTERNAL_f5d4d5af_4_k_cu_532096476thrust24THRUST_300001_SM_1000_NS12placeholders2_6E:
	.zero		1
	.type		_ZN34_INTERNAL_f5d4d5af_4_k_cu_532096474cuda3std3__45__cpo4rendE,@object
	.size		_ZN34_INTERNAL_f5d4d5af_4_k_cu_532096474cuda3std3__45__cpo4rendE,(_ZN34_INTERNAL_f5d4d5af_4_k_cu_532096474cuda3std6ranges3__45__cpo9iter_swapE - _ZN34_INTERNAL_f5d4d5af_4_k_cu_532096474cuda3std3__45__cpo4rendE)
_ZN34_INTERNAL_f5d4d5af_4_k_cu_532096474cuda3std3__45__cpo4rendE:
	.zero		1
	.type		_ZN34_INTERNAL_f5d4d5af_4_k_cu_532096474cuda3std6ranges3__45__cpo9iter_swapE,@object
	.size		_ZN34_INTERNAL_f5d4d5af_4_k_cu_532096474cuda3std6ranges3__45__cpo9iter_swapE,(_ZN34_INTERNAL_f5d4d5af_4_k_cu_532096474cuda3std3__48unexpectE - _ZN34_INTERNAL_f5d4d5af_4_k_cu_532096474cuda3std6ranges3__45__cpo9iter_swapE)
_ZN34_INTERNAL_f5d4d5af_4_k_cu_532096474cuda3std6ranges3__45__cpo9iter_swapE:
	.zero		1
	.type		_ZN34_INTERNAL_f5d4d5af_4_k_cu_532096474cuda3std3__48unexpectE,@object
	.size		_ZN34_INTERNAL_f5d4d5af_4_k_cu_532096474cuda3std3__48unexpectE,(_ZN34_INTERNAL_f5d4d5af_4_k_cu_532096476thrust24THRUST_300001_SM_1000_NS8cuda_cub3parE - _ZN34_INTERNAL_f5d4d5af_4_k_cu_532096474cuda3std3__48unexpectE)
_ZN34_INTERNAL_f5d4d5af_4_k_cu_532096474cuda3std3__48unexpectE:
	.zero		1
	.type		_ZN34_INTERNAL_f5d4d5af_4_k_cu_532096476thrust24THRUST_300001_SM_1000_NS8cuda_cub3parE,@object
	.size		_ZN34_INTERNAL_f5d4d5af_4_k_cu_532096476thrust24THRUST_300001_SM_1000_NS8cuda_cub3parE,(_ZN34_INTERNAL_f5d4d5af_4_k_cu_532096476thrust24THRUST_300001_SM_1000_NS12placeholders2_4E - _ZN34_INTERNAL_f5d4d5af_4_k_cu_532096476thrust24THRUST_300001_SM_1000_NS8cuda_cub3parE)
_ZN34_INTERNAL_f5d4d5af_4_k_cu_532096476thrust24THRUST_300001_SM_1000_NS8cuda_cub3parE:
	.zero		1
	.type		_ZN34_INTERNAL_f5d4d5af_4_k_cu_532096476thrust24THRUST_300001_SM_1000_NS12placeholders2_4E,@object
	.size		_ZN34_INTERNAL_f5d4d5af_4_k_cu_532096476thrust24THRUST_300001_SM_1000_NS12placeholders2_4E,(_ZN34_INTERNAL_f5d4d5af_4_k_cu_532096474cuda3std3__45__cpo4cendE - _ZN34_INTERNAL_f5d4d5af_4_k_cu_532096476thrust24THRUST_300001_SM_1000_NS12placeholders2_4E)
_ZN34_INTERNAL_f5d4d5af_4_k_cu_532096476thrust24THRUST_300001_SM_1000_NS12placeholders2_4E:
	.zero		1
	.type		_ZN34_INTERNAL_f5d4d5af_4_k_cu_532096474cuda3std3__45__cpo4cendE,@object
	.size		_ZN34_INTERNAL_f5d4d5af_4_k_cu_532096474cuda3std3__45__cpo4cendE,(_ZN34_INTERNAL_f5d4d5af_4_k_cu_532096474cuda3std6ranges3__45__cpo4cendE - _ZN34_INTERNAL_f5d4d5af_4_k_cu_532096474cuda3std3__45__cpo4cendE)
_ZN34_INTERNAL_f5d4d5af_4_k_cu_532096474cuda3std3__45__cpo4cendE:
	.zero		1
	.type		_ZN34_INTERNAL_f5d4d5af_4_k_cu_532096474cuda3std6ranges3__45__cpo4cendE,@object
	.size		_ZN34_INTERNAL_f5d4d5af_4_k_cu_532096474cuda3std6ranges3__45__cpo4cendE,(_ZN34_INTERNAL_f5d4d5af_4_k_cu_532096474cuda3std3__420unreachable_sentinelE - _ZN34_INTERNAL_f5d4d5af_4_k_cu_532096474cuda3std6ranges3__45__cpo4cendE)
_ZN34_INTERNAL_f5d4d5af_4_k_cu_532096474cuda3std6ranges3__45__cpo4cendE:
	.zero		1
	.type		_ZN34_INTERNAL_f5d4d5af_4_k_cu_532096474cuda3std3__420unreachable_sentinelE,@object
	.size		_ZN34_INTERNAL_f5d4d5af_4_k_cu_532096474cuda3std3__420unreachable_sentinelE,(_ZN34_INTERNAL_f5d4d5af_4_k_cu_532096474cuda3std6ranges3__45__cpo5ssizeE - _ZN34_INTERNAL_f5d4d5af_4_k_cu_532096474cuda3std3__420unreachable_sentinelE)
_ZN34_INTERNAL_f5d4d5af_4_k_cu_532096474cuda3std3__420unreachable_sentinelE:
	.zero		1
	.type		_ZN34_INTERNAL_f5d4d5af_4_k_cu_532096474cuda3std6ranges3__45__cpo5ssizeE,@object
	.size		_ZN34_INTERNAL_f5d4d5af_4_k_cu_532096474cuda3std6ranges3__45__cpo5ssizeE,(_ZN34_INTERNAL_f5d4d5af_4_k_cu_532096476thrust24THRUST_300001_SM_1000_NS12placeholders2_8E - _ZN34_INTERNAL_f5d4d5af_4_k_cu_532096474cuda3std6ranges3__45__cpo5ssizeE)
_ZN34_INTERNAL_f5d4d5af_4_k_cu_532096474cuda3std6ranges3__45__cpo5ssizeE:
	.zero		1
	.type		_ZN34_INTERNAL_f5d4d5af_4_k_cu_532096476thrust24THRUST_300001_SM_1000_NS12placeholders2_8E,@object
	.size		_ZN34_INTERNAL_f5d4d5af_4_k_cu_532096476thrust24THRUST_300001_SM_1000_NS12placeholders2_8E,(_ZN34_INTERNAL_f5d4d5af_4_k_cu_532096474cuda3std3__45__cpo5crendE - _ZN34_INTERNAL_f5d4d5af_4_k_cu_532096476thrust24THRUST_300001_SM_1000_NS12placeholders2_8E)
_ZN34_INTERNAL_f5d4d5af_4_k_cu_532096476thrust24THRUST_300001_SM_1000_NS12placeholders2_8E:
	.zero		1
	.type		_ZN34_INTERNAL_f5d4d5af_4_k_cu_532096474cuda3std3__45__cpo5crendE,@object
	.size		_ZN34_INTERNAL_f5d4d5af_4_k_cu_532096474cuda3std3__45__cpo5crendE,(_ZN34_INTERNAL_f5d4d5af_4_k_cu_532096474cuda3std6ranges3__45__cpo4prevE - _ZN34_INTERNAL_f5d4d5af_4_k_cu_532096474cuda3std3__45__cpo5crendE)
_ZN34_INTERNAL_f5d4d5af_4_k_cu_532096474cuda3std3__45__cpo5crendE:
	.zero		1
	.type		_ZN34_INTERNAL_f5d4d5af_4_k_cu_532096474cuda3std6ranges3__45__cpo4prevE,@object
	.size		_ZN34_INTERNAL_f5d4d5af_4_k_cu_532096474cuda3std6ranges3__45__cpo4prevE,(_ZN34_INTERNAL_f5d4d5af_4_k_cu_532096474cuda3std6ranges3__45__cpo9iter_moveE - _ZN34_INTERNAL_f5d4d5af_4_k_cu_532096474cuda3std6ranges3__45__cpo4prevE)
_ZN34_INTERNAL_f5d4d5af_4_k_cu_532096474cuda3std6ranges3__45__cpo4prevE:
	.zero		1
	.type		_ZN34_INTERNAL_f5d4d5af_4_k_cu_532096474cuda3std6ranges3__45__cpo9iter_moveE,@object
	.size		_ZN34_INTERNAL_f5d4d5af_4_k_cu_532096474cuda3std6ranges3__45__cpo9iter_moveE,(_ZN34_INTERNAL_f5d4d5af_4_k_cu_532096476thrust24THRUST_300001_SM_1000_NS6system6detail10sequential3seqE - _ZN34_INTERNAL_f5d4d5af_4_k_cu_532096474cuda3std6ranges3__45__cpo9iter_moveE)
_ZN34_INTERNAL_f5d4d5af_4_k_cu_532096474cuda3std6ranges3__45__cpo9iter_moveE:
	.zero		1
	.type		_ZN34_INTERNAL_f5d4d5af_4_k_cu_532096476thrust24THRUST_300001_SM_1000_NS6system6detail10sequential3seqE,@object
	.size		_ZN34_INTERNAL_f5d4d5af_4_k_cu_532096476thrust24THRUST_300001_SM_1000_NS6system6detail10sequential3seqE,(.L_40 - _ZN34_INTERNAL_f5d4d5af_4_k_cu_532096476thrust24THRUST_300001_SM_1000_NS6system6detail10sequential3seqE)
_ZN34_INTERNAL_f5d4d5af_4_k_cu_532096476thrust24THRUST_300001_SM_1000_NS6system6detail10sequential3seqE:
	.zero		1
.L_40:


//--------------------- .nv.constant0._ZN3cub18CUB_300001_SM_10006detail9transform16transform_kernelINS2_10policy_hubILb1EN4cuda3std3__45tupleIJN6thrust24THRUST_300001_SM_1000_NS10device_ptrIiEEEEEE10policy1000ElNS7_10__identityENSB_IdEEJPiEEEvT0_iT1_T2_DpNS2_10kernel_argIT3_EE --------------------------
	.section	.nv.constant0._ZN3cub18CUB_300001_SM_10006detail9transform16transform_kernelINS2_10policy_hubILb1EN4cuda3std3__45tupleIJN6thrust24THRUST_300001_SM_1000_NS10device_ptrIiEEEEEE10policy1000ElNS7_10__identityENSB_IdEEJPiEEEvT0_iT1_T2_DpNS2_10kernel_argIT3_EE,"a",@progbits
	.sectionflags	@""
	.align	4
.nv.constant0._ZN3cub18CUB_300001_SM_10006detail9transform16transform_kernelINS2_10policy_hubILb1EN4cuda3std3__45tupleIJN6thrust24THRUST_300001_SM_1000_NS10device_ptrIiEEEEEE10policy1000ElNS7_10__identityENSB_IdEEJPiEEEvT0_iT1_T2_DpNS2_10kernel_argIT3_EE:
	.zero		936


//--------------------- .nv.constant0._ZN3cub18CUB_300001_SM_10006detail9transform16transform_kernelINS2_10policy_hubILb1EN4cuda3std3__45tupleIJN6thrust24THRUST_300001_SM_1000_NS10device_ptrIiEEEEEE10policy1000EiNS7_10__identityENSB_IdEEJPiEEEvT0_iT1_T2_DpNS2_10kernel_argIT3_EE --------------------------
	.section	.nv.constant0._ZN3cub18CUB_300001_SM_10006detail9transform16transform_kernelINS2_10policy_hubILb1EN4cuda3std3__45tupleIJN6thrust24THRUST_300001_SM_1000_NS10device_ptrIiEEEEEE10policy1000EiNS7_10__identityENSB_IdEEJPiEEEvT0_iT1_T2_DpNS2_10kernel_argIT3_EE,"a",@progbits
	.sectionflags	@""
	.align	4
.nv.constant0._ZN3cub18CUB_300001_SM_10006detail9transform16transform_kernelINS2_10policy_hubILb1EN4cuda3std3__45tupleIJN6thrust24THRUST_300001_SM_1000_NS10device_ptrIiEEEEEE10policy1000EiNS7_10__identityENSB_IdEEJPiEEEvT0_iT1_T2_DpNS2_10kernel_argIT3_EE:
	.zero		936


//--------------------- .nv.constant0._ZN3cub18CUB_300001_SM_10006detail9transform16transform_kernelINS2_10policy_hubILb1EN4cuda3std3__45tupleIJN6thrust24THRUST_300001_SM_1000_NS6detail15normal_iteratorINSA_10device_ptrIiEEEEEEEE10policy1000ElNS7_10__identityENSC_INSD_IdEEEEJPiEEEvT0_iT1_T2_DpNS2_10kernel_argIT3_EE --------------------------
	.section	.nv.constant0._ZN3cub18CUB_300001_SM_10006detail9transform16transform_kernelINS2_10policy_hubILb1EN4cuda3std3__45tupleIJN6thrust24THRUST_300001_SM_1000_NS6detail15normal_iteratorINSA_10device_ptrIiEEEEEEEE10policy1000ElNS7_10__identityENSC_INSD_IdEEEEJPiEEEvT0_iT1_T2_DpNS2_10kernel_argIT3_EE,"a",@progbits
	.sectionflags	@""
	.align	4
.nv.constant0._ZN3cub18CUB_300001_SM_10006detail9transform16transform_kernelINS2_10policy_hubILb1EN4cuda3std3__45tupleIJN6thrust24THRUST_300001_SM_1000_NS6detail15normal_iteratorINSA_10device_ptrIiEEEEEEEE10policy1000ElNS7_10__identityENSC_INSD_IdEEEEJPiEEEvT0_iT1_T2_DpNS2_10kernel_argIT3_EE:
	.zero		936


//--------------------- .nv.constant0._ZN3cub18CUB_300001_SM_10006detail9transform16transform_kernelINS2_10policy_hubILb1EN4cuda3std3__45tupleIJN6thrust24THRUST_300001_SM_1000_NS6detail15normal_iteratorINSA_10device_ptrIiEEEEEEEE10policy1000EiNS7_10__identityENSC_INSD_IdEEEEJPiEEEvT0_iT1_T2_DpNS2_10kernel_argIT3_EE --------------------------
	.section	.nv.constant0._ZN3cub18CUB_300001_SM_10006detail9transform16transform_kernelINS2_10policy_hubILb1EN4cuda3std3__45tupleIJN6thrust24THRUST_300001_SM_1000_NS6detail15normal_iteratorINSA_10device_ptrIiEEEEEEEE10policy1000EiNS7_10__identityENSC_INSD_IdEEEEJPiEEEvT0_iT1_T2_DpNS2_10kernel_argIT3_EE,"a",@progbits
	.sectionflags	@""
	.align	4
.nv.constant0._ZN3cub18CUB_300001_SM_10006detail9transform16transform_kernelINS2_10policy_hubILb1EN4cuda3std3__45tupleIJN6thrust24THRUST_300001_SM_1000_NS6detail15normal_iteratorINSA_10device_ptrIiEEEEEEEE10policy1000EiNS7_10__identityENSC_INSD_IdEEEEJPiEEEvT0_iT1_T2_DpNS2_10kernel_argIT3_EE:
	.zero		936


//--------------------- .nv.constant0._ZN3cub18CUB_300001_SM_10006detail8for_each13static_kernelINS2_12policy_hub_t12policy_500_tEmN6thrust24THRUST_300001_SM_1000_NS8cuda_cub20__uninitialized_fill7functorINS7_10device_ptrIiEEiEEEEvT0_T1_ --------------------------
	.section	.nv.constant0._ZN3cub18CUB_300001_SM_10006detail8for_each13static_kernelINS2_12policy_hub_t12policy_500_tEmN6thrust24THRUST_300001_SM_1000_NS8cuda_cub20__uninitialized_fill7functorINS7_10device_ptrIiEEiEEEEvT0_T1_,"a",@progbits
	.sectionflags	@""
	.align	4
.nv.constant0._ZN3cub18CUB_300001_SM_10006detail8for_each13static_kernelINS2_12policy_hub_t12policy_500_tEmN6thrust24THRUST_300001_SM_1000_NS8cuda_cub20__uninitialized_fill7functorINS7_10device_ptrIiEEiEEEEvT0_T1_:
	.zero		920


//--------------------- .nv.constant0._ZN3cub18CUB_300001_SM_10006detail8for_each13static_kernelINS2_12policy_hub_t12policy_500_tEmN6thrust24THRUST_300001_SM_1000_NS8cuda_cub20__uninitialized_fill7functorINS7_10device_ptrIdEEdEEEEvT0_T1_ --------------------------
	.section	.nv.constant0._ZN3cub18CUB_300001_SM_10006detail8for_each13static_kernelINS2_12policy_hub_t12policy_500_tEmN6thrust24THRUST_300001_SM_1000_NS8cuda_cub20__uninitialized_fill7functorINS7_10device_ptrIdEEdEEEEvT0_T1_,"a",@progbits
	.sectionflags	@""
	.align	4
.nv.constant0._ZN3cub18CUB_300001_SM_10006detail8for_each13static_kernelINS2_12policy_hub_t12policy_500_tEmN6thrust24THRUST_300001_SM_1000_NS8cuda_cub20__uninitialized_fill7functorINS7_10device_ptrIdEEdEEEEvT0_T1_:
	.zero		920


//--------------------- .nv.constant0._ZN3cub18CUB_300001_SM_10006detail8for_each13static_kernelINS2_12policy_hub_t12policy_500_tEmN6thrust24THRUST_300001_SM_1000_NS8cuda_cub20__uninitialized_fill7functorINS7_10device_ptrIfEEfEEEEvT0_T1_ --------------------------
	.section	.nv.constant0._ZN3cub18CUB_300001_SM_10006detail8for_each13static_kernelINS2_12policy_hub_t12policy_500_tEmN6thrust24THRUST_300001_SM_1000_NS8cuda_cub20__uninitialized_fill7functorINS7_10device_ptrIfEEfEEEEvT0_T1_,"a",@progbits
	.sectionflags	@""
	.align	4
.nv.constant0._ZN3cub18CUB_300001_SM_10006detail8for_each13static_kernelINS2_12policy_hub_t12policy_500_tEmN6thrust24THRUST_300001_SM_1000_NS8cuda_cub20__uninitialized_fill7functorINS7_10device_ptrIfEEfEEEEvT0_T1_:
	.zero		920


//--------------------- .nv.constant0._ZN3cub18CUB_300001_SM_10006detail11EmptyKernelIvEEvv --------------------------
	.section	.nv.constant0._ZN3cub18CUB_300001_SM_10006detail11EmptyKernelIvEEvv,"a",@progbits
	.sectionflags	@""
	.align	4
.nv.constant0._ZN3cub18CUB_300001_SM_10006detail11EmptyKernelIvEEvv:
	.zero		896


//--------------------- .nv.constant0._Z6solverPdPiS_i --------------------------
	.section	.nv.constant0._Z6solverPdPiS_i,"a",@progbits
	.sectionflags	@""
	.align	4
.nv.constant0._Z6solverPdPiS_i:
	.zero		924


//--------------------- .nv.constant0._Z8pre_calcPfS_Pdi --------------------------
	.section	.nv.constant0._Z8pre_calcPfS_Pdi,"a",@progbits
	.sectionflags	@""
	.align	4
.nv.constant0._Z8pre_calcPfS_Pdi:
	.zero		924


//--------------------- SYMBOLS --------------------------

	.type		.nv.reservedSmem.offset0,@object
	.size		.nv.reservedSmem.offset0,0x4
